// auto-generated by cutlass_sweep.gemm — config: {"arch": "sm_90", "cluster_m": 1, "cluster_n": 1, "dtype": "e4m3", "dtype_b": "e4m3", "layout": "nt", "stages": 0, "tile_k": 128, "tile_m": 512, "tile_n": 96}
#include "cutlass/cutlass.h"
#include "cutlass/gemm/collective/collective_builder.hpp"
#include "cutlass/gemm/device/gemm_universal_adapter.h"
#include "cutlass/gemm/kernel/gemm_universal.hpp"
#include "cutlass/epilogue/collective/collective_builder.hpp"

using ElemA = cutlass::float_e4m3_t;
using ElemB = cutlass::float_e4m3_t;
using ElemCD = cutlass::float_e4m3_t;
using Acc  = float;
using TileShape    = cute::Shape<cute::_512, cute::_96, cute::_128>;
using ClusterShape = cute::Shape<cute::_1, cute::_1, cute::_1>;

using CollectiveEpilogue = typename cutlass::epilogue::collective::CollectiveBuilder<
    cutlass::arch::Sm90, cutlass::arch::OpClassTensorOp,
    TileShape, ClusterShape,
    cutlass::epilogue::collective::EpilogueTileAuto,
    Acc, Acc,
    ElemCD, cutlass::layout::RowMajor, 128 / cutlass::sizeof_bits<ElemCD>::value,
    ElemCD, cutlass::layout::RowMajor, 128 / cutlass::sizeof_bits<ElemCD>::value,
    cutlass::epilogue::collective::EpilogueScheduleAuto
  >::CollectiveOp;

using CollectiveMainloop = typename cutlass::gemm::collective::CollectiveBuilder<
    cutlass::arch::Sm90, cutlass::arch::OpClassTensorOp,
    ElemA, cutlass::layout::RowMajor, 128 / cutlass::sizeof_bits<ElemA>::value,
    ElemB, cutlass::layout::ColumnMajor, 128 / cutlass::sizeof_bits<ElemB>::value,
    Acc,
    TileShape, ClusterShape,
    cutlass::gemm::collective::StageCountAutoCarveout<static_cast<int>(sizeof(typename CollectiveEpilogue::SharedStorage))>,
    cutlass::gemm::collective::KernelScheduleAuto
  >::CollectiveOp;

using GemmKernel = cutlass::gemm::kernel::GemmUniversal<
    cute::Shape<int,int,int,int>,
    CollectiveMainloop,
    CollectiveEpilogue
>;
using Gemm = cutlass::gemm::device::GemmUniversalAdapter<GemmKernel>;

// Force the device kernel symbol into the cubin without needing a host main.
auto* _anchor = &cutlass::device_kernel<GemmKernel>;


// ===== COMPILED SASS (sm_90a) =====

	.target	sm_90a

	.elftype	@"ET_EXEC"


//--------------------- .note.nv.tkinfo           --------------------------
	.section	.note.nv.tkinfo,"",@"SHT_NOTE"
	.sectionflags	@"SHF_NOTE_NV_TKINFO"
	.tkinfo
        /*0018*/ 	.word	0x00000002
        /*0030*/ 	.string	""
        /*0030*/ 	.string	"ptxas"
        /*0030*/ 	.string	"Cuda compilation tools, release 13.0, V13.0.88"
        /*0030*/ 	.string	"Build cuda_13.0.r13.0/compiler.36424714_0"
        /*0030*/ 	.string	"-arch sm_90a -m 64 "



//--------------------- .note.nv.cuinfo           --------------------------
	.section	.note.nv.cuinfo,"",@"SHT_NOTE"
	.sectionflags	@"SHF_NOTE_NV_CUINFO"
        /*0018*/ 	.short	0x0002
        /*001a*/ 	.short	0x005a
        /*001c*/ 	.short	0x0082
	.zero		2


//--------------------- .nv.info                  --------------------------
	.section	.nv.info,"",@"SHT_CUDA_INFO"
	.align	4


	//----- nvinfo : EIATTR_REGCOUNT
	.align		4
        /*0000*/ 	.byte	0x04, 0x2f
        /*0002*/ 	.short	(.L_12 - .L_11)
	.align		4
.L_11:
        /*0004*/ 	.word	index@(_ZN7cutlass13device_kernelINS_4gemm6kernel13GemmUniversalIN4cute5tupleIJiiiiEEENS1_10collective13CollectiveMmaINS1_37MainloopSm90TmaGmmaWarpSpecializedFP8ILi2ENS5_IJNS4_1CILi1EEESB_SB_EEENS1_35KernelTmaWarpSpecializedCooperativeEEENS5_IJNSA_ILi512EEENSA_ILi96EEENSA_ILi128EEEEEENS_12float_e4m3_tENS5_IJlSB_lEEESJ_SK_NS4_8TiledMMAINS4_8MMA_AtomIJNS4_4SM904GMMA30MMA_64x96x32_F32E4M3E4M3_SS_TNILNSO_7ScaleInE1ELSQ_1EEEEEENS4_6LayoutINS5_IJNSA_ILi2EEESB_SB_EEENS5_IJSB_NSA_ILi0EEESW_EEEEENS5_IJNS4_10UnderscoreESZ_SZ_EEEEENS4_13SM90_TMA_LOADENS4_14ComposedLayoutINS4_7SwizzleILi3ELi4ELi3EEENS4_18smem_ptr_flag_bitsILi8EEENST_INS5_IJNSA_ILi8EEESH_EEENS5_IJSH_SB_EEEEEEEvNS4_8identityES12_S1C_vS1D_EENS_8epilogue10collective6detail29Sm90TmaWarpSpecializedAdapterINS1G_15DefaultEpilogueISJ_SK_SK_NS1F_6thread17LinearCombinationISJ_Li1EffLNS1K_9ScaleType4KindE0ELNS_15FloatRoundStyleE2ESJ_EENS1_15EpilogueDefaultEEEEEvvEEEEvNT_6ParamsE)
        /*0008*/ 	.word	0x000000a8


	//----- nvinfo : EIATTR_FRAME_SIZE
	.align		4
.L_12:
        /*000c*/ 	.byte	0x04, 0x11
        /*000e*/ 	.short	(.L_14 - .L_13)
	.align		4
.L_13:
        /*0010*/ 	.word	index@(_ZN7cutlass13device_kernelINS_4gemm6kernel13GemmUniversalIN4cute5tupleIJiiiiEEENS1_10collective13CollectiveMmaINS1_37MainloopSm90TmaGmmaWarpSpecializedFP8ILi2ENS5_IJNS4_1CILi1EEESB_SB_EEENS1_35KernelTmaWarpSpecializedCooperativeEEENS5_IJNSA_ILi512EEENSA_ILi96EEENSA_ILi128EEEEEENS_12float_e4m3_tENS5_IJlSB_lEEESJ_SK_NS4_8TiledMMAINS4_8MMA_AtomIJNS4_4SM904GMMA30MMA_64x96x32_F32E4M3E4M3_SS_TNILNSO_7ScaleInE1ELSQ_1EEEEEENS4_6LayoutINS5_IJNSA_ILi2EEESB_SB_EEENS5_IJSB_NSA_ILi0EEESW_EEEEENS5_IJNS4_10UnderscoreESZ_SZ_EEEEENS4_13SM90_TMA_LOADENS4_14ComposedLayoutINS4_7SwizzleILi3ELi4ELi3EEENS4_18smem_ptr_flag_bitsILi8EEENST_INS5_IJNSA_ILi8EEESH_EEENS5_IJSH_SB_EEEEEEEvNS4_8identityES12_S1C_vS1D_EENS_8epilogue10collective6detail29Sm90TmaWarpSpecializedAdapterINS1G_15DefaultEpilogueISJ_SK_SK_NS1F_6thread17LinearCombinationISJ_Li1EffLNS1K_9ScaleType4KindE0ELNS_15FloatRoundStyleE2ESJ_EENS1_15EpilogueDefaultEEEEEvvEEEEvNT_6ParamsE)
        /*0014*/ 	.word	0x00000308


	//----- nvinfo : EIATTR_MIN_STACK_SIZE
	.align		4
.L_14:
        /*0018*/ 	.byte	0x04, 0x12
        /*001a*/ 	.short	(.L_16 - .L_15)
	.align		4
.L_15:
        /*001c*/ 	.word	index@(_ZN7cutlass13device_kernelINS_4gemm6kernel13GemmUniversalIN4cute5tupleIJiiiiEEENS1_10collective13CollectiveMmaINS1_37MainloopSm90TmaGmmaWarpSpecializedFP8ILi2ENS5_IJNS4_1CILi1EEESB_SB_EEENS1_35KernelTmaWarpSpecializedCooperativeEEENS5_IJNSA_ILi512EEENSA_ILi96EEENSA_ILi128EEEEEENS_12float_e4m3_tENS5_IJlSB_lEEESJ_SK_NS4_8TiledMMAINS4_8MMA_AtomIJNS4_4SM904GMMA30MMA_64x96x32_F32E4M3E4M3_SS_TNILNSO_7ScaleInE1ELSQ_1EEEEEENS4_6LayoutINS5_IJNSA_ILi2EEESB_SB_EEENS5_IJSB_NSA_ILi0EEESW_EEEEENS5_IJNS4_10UnderscoreESZ_SZ_EEEEENS4_13SM90_TMA_LOADENS4_14ComposedLayoutINS4_7SwizzleILi3ELi4ELi3EEENS4_18smem_ptr_flag_bitsILi8EEENST_INS5_IJNSA_ILi8EEESH_EEENS5_IJSH_SB_EEEEEEEvNS4_8identityES12_S1C_vS1D_EENS_8epilogue10collective6detail29Sm90TmaWarpSpecializedAdapterINS1G_15DefaultEpilogueISJ_SK_SK_NS1F_6thread17LinearCombinationISJ_Li1EffLNS1K_9ScaleType4KindE0ELNS_15FloatRoundStyleE2ESJ_EENS1_15EpilogueDefaultEEEEEvvEEEEvNT_6ParamsE)
        /*0020*/ 	.word	0x00000308
.L_16:


//--------------------- .nv.compat                --------------------------
	.section	.nv.compat,"",@"SHT_CUDA_COMPAT_INFO"
	.align	4
        /*0000*/ 	.byte	0x02, 0x09, 0x01, 0x00, 0x02, 0x02, 0x04, 0x00, 0x02, 0x05, 0x05, 0x00, 0x03, 0x07, 0x01, 0x01
        /*0010*/ 	.byte	0x02, 0x03, 0x01, 0x00, 0x02, 0x06, 0x01, 0x00, 0x04, 0x0b, 0x08, 0x00, 0x00, 0x00, 0x00, 0x00
        /*0020*/ 	.byte	0x00, 0x00, 0x00, 0x00


//--------------------- .nv.info._ZN7cutlass13device_kernelINS_4gemm6kernel13GemmUniversalIN4cute5tupleIJiiiiEEENS1_10collective13CollectiveMmaINS1_37MainloopSm90TmaGmmaWarpSpecializedFP8ILi2ENS5_IJNS4_1CILi1EEESB_SB_EEENS1_35KernelTmaWarpSpecializedCooperativeEEENS5_IJNSA_ILi512EEENSA_ILi96EEENSA_ILi128EEEEEENS_12float_e4m3_tENS5_IJlSB_lEEESJ_SK_NS4_8TiledMMAINS4_8MMA_AtomIJNS4_4SM904GMMA30MMA_64x96x32_F32E4M3E4M3_SS_TNILNSO_7ScaleInE1ELSQ_1EEEEEENS4_6LayoutINS5_IJNSA_ILi2EEESB_SB_EEENS5_IJSB_NSA_ILi0EEESW_EEEEENS5_IJNS4_10UnderscoreESZ_SZ_EEEEENS4_13SM90_TMA_LOADENS4_14ComposedLayoutINS4_7SwizzleILi3ELi4ELi3EEENS4_18smem_ptr_flag_bitsILi8EEENST_INS5_IJNSA_ILi8EEESH_EEENS5_IJSH_SB_EEEEEEEvNS4_8identityES12_S1C_vS1D_EENS_8epilogue10collective6detail29Sm90TmaWarpSpecializedAdapterINS1G_15DefaultEpilogueISJ_SK_SK_NS1F_6thread17LinearCombinationISJ_Li1EffLNS1K_9ScaleType4KindE0ELNS_15FloatRoundStyleE2ESJ_EENS1_15EpilogueDefaultEEEEEvvEEEEvNT_6ParamsE --------------------------
	.section	.nv.info._ZN7cutlass13device_kernelINS_4gemm6kernel13GemmUniversalIN4cute5tupleIJiiiiEEENS1_10collective13CollectiveMmaINS1_37MainloopSm90TmaGmmaWarpSpecializedFP8ILi2ENS5_IJNS4_1CILi1EEESB_SB_EEENS1_35KernelTmaWarpSpecializedCooperativeEEENS5_IJNSA_ILi512EEENSA_ILi96EEENSA_ILi128EEEEEENS_12float_e4m3_tENS5_IJlSB_lEEESJ_SK_NS4_8TiledMMAINS4_8MMA_AtomIJNS4_4SM904GMMA30MMA_64x96x32_F32E4M3E4M3_SS_TNILNSO_7ScaleInE1ELSQ_1EEEEEENS4_6LayoutINS5_IJNSA_ILi2EEESB_SB_EEENS5_IJSB_NSA_ILi0EEESW_EEEEENS5_IJNS4_10UnderscoreESZ_SZ_EEEEENS4_13SM90_TMA_LOADENS4_14ComposedLayoutINS4_7SwizzleILi3ELi4ELi3EEENS4_18smem_ptr_flag_bitsILi8EEENST_INS5_IJNSA_ILi8EEESH_EEENS5_IJSH_SB_EEEEEEEvNS4_8identityES12_S1C_vS1D_EENS_8epilogue10collective6detail29Sm90TmaWarpSpecializedAdapterINS1G_15DefaultEpilogueISJ_SK_SK_NS1F_6thread17LinearCombinationISJ_Li1EffLNS1K_9ScaleType4KindE0ELNS_15FloatRoundStyleE2ESJ_EENS1_15EpilogueDefaultEEEEEvvEEEEvNT_6ParamsE,"",@"SHT_CUDA_INFO"
	.sectionflags	@""
	.align	4


	//----- nvinfo : EIATTR_CUDA_API_VERSION
	.align		4
        /*0000*/ 	.byte	0x04, 0x37
        /*0002*/ 	.short	(.L_18 - .L_17)
.L_17:
        /*0004*/ 	.word	0x00000082


	//----- nvinfo : EIATTR_KPARAM_INFO
	.align		4
.L_18:
        /*0008*/ 	.byte	0x04, 0x17
        /*000a*/ 	.short	(.L_20 - .L_19)
.L_19:
        /*000c*/ 	.word	0x00000000
        /*0010*/ 	.short	0x0000
        /*0012*/ 	.short	0x0070
        /*0014*/ 	.byte	0x00, 0xf0, 0x01, 0x10


	//----- nvinfo : EIATTR_SPARSE_MMA_MASK
	.align		4
.L_20:
        /*0018*/ 	.byte	0x03, 0x50
        /*001a*/ 	.short	0x0000


	//----- nvinfo : EIATTR_MAXREG_COUNT
	.align		4
        /*001c*/ 	.byte	0x03, 0x1b
        /*001e*/ 	.short	0x00a8


	//----- nvinfo : EIATTR_NUM_BARRIERS
	.align		4
        /*0020*/ 	.byte	0x02, 0x4c
        /*0022*/ 	.byte	0x01
	.zero		1


	//----- nvinfo : EIATTR_ANNOTATIONS
	.align		4
        /*0024*/ 	.byte	0x04, 0x55
        /*0026*/ 	.short	(.L_22 - .L_21)


	//   ....[0]....
.L_21:
        /*0028*/ 	.word	0x00000001
        /*002c*/ 	.byte	0x70, 0x05, 0x00, 0x00, 0x01, 0x00, 0x00, 0x00, 0x90, 0x05, 0x00, 0x00, 0x01, 0x00, 0x00, 0x00
        /* <DEDUP_REMOVED lines=773> */
        /*308c*/ 	.byte	0xd0, 0x0f, 0x02, 0x00


	//----- nvinfo : EIATTR_MERCURY_ISA_VERSION
	.align		4
.L_22:
        /*3090*/ 	.byte	0x03, 0x5f
        /*3092*/ 	.short	0x0101


	//----- nvinfo : EIATTR_INT_WARP_WIDE_INSTR_OFFSETS
	.align		4
        /*3094*/ 	.byte	0x04, 0x31
        /*3096*/ 	.short	(.L_24 - .L_23)


	//   ....[0]....
.L_23:
        /*3098*/ 	.word	0x00000450


	//   ....[1]....
        /*309c*/ 	.word	0x00000470


	//   ....[2]....
        /*30a0*/ 	.word	0x00000580


	//----- nvinfo : EIATTR_COOP_GROUP_MASK_REGIDS
	.align		4
.L_24:
        /*30a4*/ 	.byte	0x04, 0x29
        /*30a6*/ 	.short	(.L_26 - .L_25)


	//   ....[0]....
.L_25:
        /*30a8*/ 	.word	0xffffffff


	//   ....[1]....
        /*30ac*/ 	.word	0xffffffff


	//   ....[2]....
        /*30b0*/ 	.word	0xffffffff


	//   ....[3]....
        /*30b4*/ 	.word	0xffffffff


	//   ....[4]....
        /*30b8*/ 	.word	0xffffffff


	//----- nvinfo : EIATTR_COOP_GROUP_INSTR_OFFSETS
	.align		4
.L_26:
        /*30bc*/ 	.byte	0x04, 0x28
        /*30be*/ 	.short	(.L_28 - .L_27)


	//   ....[0]....
.L_27:
        /*30c0*/ 	.word	0x00000070


	//   ....[1]....
        /*30c4*/ 	.word	0x00000080


	//   ....[2]....
        /*30c8*/ 	.word	0x000001a0


	//   ....[3]....
        /*30cc*/ 	.word	0x00000380


	//   ....[4]....
        /*30d0*/ 	.word	0x00001f50


	//----- nvinfo : EIATTR_REG_RECONFIG
	.align		4
.L_28:
        /*30d4*/ 	.byte	0x01, 0x54
	.zero		2


	//----- nvinfo : EIATTR_MBARRIER_INSTR_OFFSETS
	.align		4
        /*30d8*/ 	.byte	0x04, 0x39
        /*30da*/ 	.short	(.L_30 - .L_29)


	//   ....[0]....
.L_29:
        /*30dc*/ 	.word	0x00000320
        /*30e0*/ 	.word	0x000000ff
        /*30e4*/ 	.word	0x00000000
        /*30e8*/ 	.short	0x0100
        /*30ea*/ 	.byte	0x0a
	.zero		1


	//   ....[1]....
        /*30ec*/ 	.word	0x00000330
        /*30f0*/ 	.word	0x000000ff
        /*30f4*/ 	.word	0x00000010
        /*30f8*/ 	.short	0x0100
        /*30fa*/ 	.byte	0x0a
	.zero		1


	//   ....[2]....
        /*30fc*/ 	.word	0x00000340
        /*3100*/ 	.word	0x000000ff
        /*3104*/ 	.word	0x00000008
        /*3108*/ 	.short	0x0100
        /*310a*/ 	.byte	0x0a
	.zero		1


	//   ....[3]....
        /*310c*/ 	.word	0x00000350
        /*3110*/ 	.word	0x000000ff
        /*3114*/ 	.word	0x00000018
        /*3118*/ 	.short	0x0100
        /*311a*/ 	.byte	0x0a
	.zero		1


	//   ....[4]....
        /*311c*/ 	.word	0x000005b0
        /*3120*/ 	.word	0x000000ff
        /*3124*/ 	.word	0x00000030
        /*3128*/ 	.short	0x0100
        /*312a*/ 	.byte	0x08
	.zero		1


	//   ....[5]....
        /*312c*/ 	.word	0x000005c0
        /*3130*/ 	.word	0x000000ff
        /*3134*/ 	.word	0x00000038
        /*3138*/ 	.short	0x0100
        /*313a*/ 	.byte	0x08
	.zero		1


	//   ....[6]....
        /*313c*/ 	.word	0x00002350
        /*3140*/ 	.word	0x000000ff
        /*3144*/ 	.word	0x00000000
        /*3148*/ 	.short	0x010a
        /*314a*/ 	.byte	0x14
	.zero		1


	//   ....[7]....
        /*314c*/ 	.word	0x00002390
        /*3150*/ 	.word	0x000000ff
        /*3154*/ 	.word	0x00000000
        /*3158*/ 	.short	0x010a
        /*315a*/ 	.byte	0x14
	.zero		1


	//   ....[8]....
        /*315c*/ 	.word	0x00004aa0
        /*3160*/ 	.word	0x000000ff
        /*3164*/ 	.word	0x00000000
        /*3168*/ 	.short	0x010a
        /*316a*/ 	.byte	0x16
	.zero		1


	//   ....[9]....
        /*316c*/ 	.word	0x00004ae0
        /*3170*/ 	.word	0x000000ff
        /*3174*/ 	.word	0x00000000
        /*3178*/ 	.short	0x010a
        /*317a*/ 	.byte	0x16
	.zero		1


	//   ....[10]....
        /*317c*/ 	.word	0x00007200
        /*3180*/ 	.word	0x000000ff
        /*3184*/ 	.word	0x00000000
        /*3188*/ 	.short	0x0101
        /*318a*/ 	.byte	0x15
	.zero		1


	//   ....[11]....
        /*318c*/ 	.word	0x00009800
        /*3190*/ 	.word	0x000000ff
        /*3194*/ 	.word	0x00000000
        /*3198*/ 	.short	0x0101
        /*319a*/ 	.byte	0x0f
	.zero		1


	//   ....[12]....
        /*319c*/ 	.word	0x000202f0
        /*31a0*/ 	.word	0x0000000c
        /*31a4*/ 	.word	0x00000010
        /*31a8*/ 	.short	0x010a
        /*31aa*/ 	.byte	0x3f
	.zero		1


	//   ....[13]....
        /*31ac*/ 	.word	0x000206b0
        /*31b0*/ 	.word	0x00000003
        /*31b4*/ 	.word	0x00000038
        /*31b8*/ 	.short	0x0101
        /*31ba*/ 	.byte	0x3f
	.zero		1


	//   ....[14]....
        /*31bc*/ 	.word	0x00020e40
        /*31c0*/ 	.word	0x00000007
        /*31c4*/ 	.word	0x00000000
        /*31c8*/ 	.short	0x010a
        /*31ca*/ 	.byte	0x3f
	.zero		1


	//   ....[15]....
        /*31cc*/ 	.word	0x00020ec0
        /*31d0*/ 	.word	0x00000003
        /*31d4*/ 	.word	0x00000000
        /*31d8*/ 	.short	0x010a
        /*31da*/ 	.byte	0x3f
	.zero		1


	//   ....[16]....
        /*31dc*/ 	.word	0x00020f30
        /*31e0*/ 	.word	0x00000003
        /*31e4*/ 	.word	0x00000000
        /*31e8*/ 	.short	0x010a
        /*31ea*/ 	.byte	0x3f
	.zero		1


	//   ....[17]....
        /*31ec*/ 	.word	0x00020fa0
        /*31f0*/ 	.word	0x00000000
        /*31f4*/ 	.word	0x00000000
        /*31f8*/ 	.short	0x010a
        /*31fa*/ 	.byte	0x3f
	.zero		1


	//   ....[18]....
        /*31fc*/ 	.word	0x00021080
        /*3200*/ 	.word	0x0000000c
        /*3204*/ 	.word	0x00000010
        /*3208*/ 	.short	0x010a
        /*320a*/ 	.byte	0x3f
	.zero		1


	//   ....[19]....
        /*320c*/ 	.word	0x00021160
        /*3210*/ 	.word	0x00000007
        /*3214*/ 	.word	0x00000000
        /*3218*/ 	.short	0x010a
        /*321a*/ 	.byte	0x3f
	.zero		1


	//----- nvinfo : EIATTR_NUM_MBARRIERS
	.align		4
.L_30:
        /*321c*/ 	.byte	0x03, 0x38
        /*321e*/ 	.short	0x0006


	//----- nvinfo : EIATTR_EXIT_INSTR_OFFSETS
	.align		4
        /*3220*/ 	.byte	0x04, 0x1c
        /*3222*/ 	.short	(.L_32 - .L_31)


	//   ....[0]....
.L_31:
        /*3224*/ 	.word	0x00000620


	//   ....[1]....
        /*3228*/ 	.word	0x00000f80


	//   ....[2]....
        /*322c*/ 	.word	0x0001f8f0


	//   ....[3]....
        /*3230*/ 	.word	0x0001ff80


	//   ....[4]....
        /*3234*/ 	.word	0x00020f10


	//----- nvinfo : EIATTR_MAX_THREADS
	.align		4
.L_32:
        /*3238*/ 	.byte	0x04, 0x05
        /*323a*/ 	.short	(.L_34 - .L_33)
.L_33:
        /*323c*/ 	.word	0x00000180
        /*3240*/ 	.word	0x00000001
        /*3244*/ 	.word	0x00000001


	//----- nvinfo : EIATTR_CRS_STACK_SIZE
	.align		4
.L_34:
        /*3248*/ 	.byte	0x04, 0x1e
        /*324a*/ 	.short	(.L_36 - .L_35)
.L_35:
        /*324c*/ 	.word	0x00000000


	//----- nvinfo : EIATTR_CBANK_PARAM_SIZE
	.align		4
.L_36:
        /*3250*/ 	.byte	0x03, 0x19
        /*3252*/ 	.short	0x0470


	//----- nvinfo : EIATTR_PARAM_CBANK
	.align		4
        /*3254*/ 	.byte	0x04, 0x0a
        /*3256*/ 	.short	(.L_38 - .L_37)
	.align		4
.L_37:
        /*3258*/ 	.word	index@(.nv.constant0._ZN7cutlass13device_kernelINS_4gemm6kernel13GemmUniversalIN4cute5tupleIJiiiiEEENS1_10collective13CollectiveMmaINS1_37MainloopSm90TmaGmmaWarpSpecializedFP8ILi2ENS5_IJNS4_1CILi1EEESB_SB_EEENS1_35KernelTmaWarpSpecializedCooperativeEEENS5_IJNSA_ILi512EEENSA_ILi96EEENSA_ILi128EEEEEENS_12float_e4m3_tENS5_IJlSB_lEEESJ_SK_NS4_8TiledMMAINS4_8MMA_AtomIJNS4_4SM904GMMA30MMA_64x96x32_F32E4M3E4M3_SS_TNILNSO_7ScaleInE1ELSQ_1EEEEEENS4_6LayoutINS5_IJNSA_ILi2EEESB_SB_EEENS5_IJSB_NSA_ILi0EEESW_EEEEENS5_IJNS4_10UnderscoreESZ_SZ_EEEEENS4_13SM90_TMA_LOADENS4_14ComposedLayoutINS4_7SwizzleILi3ELi4ELi3EEENS4_18smem_ptr_flag_bitsILi8EEENST_INS5_IJNSA_ILi8EEESH_EEENS5_IJSH_SB_EEEEEEEvNS4_8identityES12_S1C_vS1D_EENS_8epilogue10collective6detail29Sm90TmaWarpSpecializedAdapterINS1G_15DefaultEpilogueISJ_SK_SK_NS1F_6thread17LinearCombinationISJ_Li1EffLNS1K_9ScaleType4KindE0ELNS_15FloatRoundStyleE2ESJ_EENS1_15EpilogueDefaultEEEEEvvEEEEvNT_6ParamsE)
        /*325c*/ 	.short	0x0210
        /*325e*/ 	.short	0x0470


	//----- nvinfo : EIATTR_SW_WAR
	.align		4
.L_38:
        /*3260*/ 	.byte	0x04, 0x36
        /*3262*/ 	.short	(.L_40 - .L_39)
.L_39:
        /*3264*/ 	.word	0x00000008
.L_40:


//--------------------- .nv.callgraph             --------------------------
	.section	.nv.callgraph,"",@"SHT_CUDA_CALLGRAPH"
	.align	4
	.sectionentsize	8
	.align		4
        /*0000*/ 	.word	0x00000000
	.align		4
        /*0004*/ 	.word	0xffffffff
	.align		4
        /*0008*/ 	.word	0x00000000
	.align		4
        /*000c*/ 	.word	0xfffffffe
	.align		4
        /*0010*/ 	.word	0x00000000
	.align		4
        /*0014*/ 	.word	0xfffffffd
	.align		4
        /*0018*/ 	.word	0x00000000
	.align		4
        /*001c*/ 	.word	0xfffffffc


//--------------------- .nv.constant4             --------------------------
	.section	.nv.constant4,"a",@progbits
	.align	8
	.align		8
.nv.constant4:
        /*0000*/ 	.dword	_ZN39_INTERNAL_5ce5ca6f_4_k_cu_88798b01_32824cuda3std3__45__cpo5beginE
	.align		8
        /*0008*/ 	.dword	_ZN39_INTERNAL_5ce5ca6f_4_k_cu_88798b01_32824cuda3std3__45__cpo3endE
	.align		8
        /*0010*/ 	.dword	_ZN39_INTERNAL_5ce5ca6f_4_k_cu_88798b01_32824cuda3std3__45__cpo6cbeginE
	.align		8
        /*0018*/ 	.dword	_ZN39_INTERNAL_5ce5ca6f_4_k_cu_88798b01_32824cuda3std3__45__cpo4cendE
	.align		8
        /*0020*/ 	.dword	_ZN39_INTERNAL_5ce5ca6f_4_k_cu_88798b01_32824cuda3std3__441_GLOBAL__N__5ce5ca6f_4_k_cu_88798b01_32826ignoreE
	.align		8
        /*0028*/ 	.dword	_ZN39_INTERNAL_5ce5ca6f_4_k_cu_88798b01_32824cuda3std3__419piecewise_constructE
	.align		8
        /*0030*/ 	.dword	_ZN39_INTERNAL_5ce5ca6f_4_k_cu_88798b01_32824cuda3std3__48in_placeE
	.align		8
        /*0038*/ 	.dword	_ZN39_INTERNAL_5ce5ca6f_4_k_cu_88798b01_32824cuda3std6ranges3__45__cpo4swapE
	.align		8
        /*0040*/ 	.dword	_ZN39_INTERNAL_5ce5ca6f_4_k_cu_88798b01_32824cuda3std6ranges3__45__cpo9iter_moveE
	.align		8
        /*0048*/ 	.dword	_ZN39_INTERNAL_5ce5ca6f_4_k_cu_88798b01_32824cute7productE
	.align		8
        /*0050*/ 	.dword	_ZN39_INTERNAL_5ce5ca6f_4_k_cu_88798b01_32824cute1_E


//--------------------- .text._ZN7cutlass13device_kernelINS_4gemm6kernel13GemmUniversalIN4cute5tupleIJiiiiEEENS1_10collective13CollectiveMmaINS1_37MainloopSm90TmaGmmaWarpSpecializedFP8ILi2ENS5_IJNS4_1CILi1EEESB_SB_EEENS1_35KernelTmaWarpSpecializedCooperativeEEENS5_IJNSA_ILi512EEENSA_ILi96EEENSA_ILi128EEEEEENS_12float_e4m3_tENS5_IJlSB_lEEESJ_SK_NS4_8TiledMMAINS4_8MMA_AtomIJNS4_4SM904GMMA30MMA_64x96x32_F32E4M3E4M3_SS_TNILNSO_7ScaleInE1ELSQ_1EEEEEENS4_6LayoutINS5_IJNSA_ILi2EEESB_SB_EEENS5_IJSB_NSA_ILi0EEESW_EEEEENS5_IJNS4_10UnderscoreESZ_SZ_EEEEENS4_13SM90_TMA_LOADENS4_14ComposedLayoutINS4_7SwizzleILi3ELi4ELi3EEENS4_18smem_ptr_flag_bitsILi8EEENST_INS5_IJNSA_ILi8EEESH_EEENS5_IJSH_SB_EEEEEEEvNS4_8identityES12_S1C_vS1D_EENS_8epilogue10collective6detail29Sm90TmaWarpSpecializedAdapterINS1G_15DefaultEpilogueISJ_SK_SK_NS1F_6thread17LinearCombinationISJ_Li1EffLNS1K_9ScaleType4KindE0ELNS_15FloatRoundStyleE2ESJ_EENS1_15EpilogueDefaultEEEEEvvEEEEvNT_6ParamsE --------------------------
	.section	.text._ZN7cutlass13device_kernelINS_4gemm6kernel13GemmUniversalIN4cute5tupleIJiiiiEEENS1_10collective13CollectiveMmaINS1_37MainloopSm90TmaGmmaWarpSpecializedFP8ILi2ENS5_IJNS4_1CILi1EEESB_SB_EEENS1_35KernelTmaWarpSpecializedCooperativeEEENS5_IJNSA_ILi512EEENSA_ILi96EEENSA_ILi128EEEEEENS_12float_e4m3_tENS5_IJlSB_lEEESJ_SK_NS4_8TiledMMAINS4_8MMA_AtomIJNS4_4SM904GMMA30MMA_64x96x32_F32E4M3E4M3_SS_TNILNSO_7ScaleInE1ELSQ_1EEEEEENS4_6LayoutINS5_IJNSA_ILi2EEESB_SB_EEENS5_IJSB_NSA_ILi0EEESW_EEEEENS5_IJNS4_10UnderscoreESZ_SZ_EEEEENS4_13SM90_TMA_LOADENS4_14ComposedLayoutINS4_7SwizzleILi3ELi4ELi3EEENS4_18smem_ptr_flag_bitsILi8EEENST_INS5_IJNSA_ILi8EEESH_EEENS5_IJSH_SB_EEEEEEEvNS4_8identityES12_S1C_vS1D_EENS_8epilogue10collective6detail29Sm90TmaWarpSpecializedAdapterINS1G_15DefaultEpilogueISJ_SK_SK_NS1F_6thread17LinearCombinationISJ_Li1EffLNS1K_9ScaleType4KindE0ELNS_15FloatRoundStyleE2ESJ_EENS1_15EpilogueDefaultEEEEEvvEEEEvNT_6ParamsE,"ax",@progbits
	.align	128
.text._ZN7cutlass13device_kernelINS_4gemm6kernel13GemmUniversalIN4cute5tupleIJiiiiEEENS1_10collective13CollectiveMmaINS1_37MainloopSm90TmaGmmaWarpSpecializedFP8ILi2ENS5_IJNS4_1CILi1EEESB_SB_EEENS1_35KernelTmaWarpSpecializedCooperativeEEENS5_IJNSA_ILi512EEENSA_ILi96EEENSA_ILi128EEEEEENS_12float_e4m3_tENS5_IJlSB_lEEESJ_SK_NS4_8TiledMMAINS4_8MMA_AtomIJNS4_4SM904GMMA30MMA_64x96x32_F32E4M3E4M3_SS_TNILNSO_7ScaleInE1ELSQ_1EEEEEENS4_6LayoutINS5_IJNSA_ILi2EEESB_SB_EEENS5_IJSB_NSA_ILi0EEESW_EEEEENS5_IJNS4_10UnderscoreESZ_SZ_EEEEENS4_13SM90_TMA_LOADENS4_14ComposedLayoutINS4_7SwizzleILi3ELi4ELi3EEENS4_18smem_ptr_flag_bitsILi8EEENST_INS5_IJNSA_ILi8EEESH_EEENS5_IJSH_SB_EEEEEEEvNS4_8identityES12_S1C_vS1D_EENS_8epilogue10collective6detail29Sm90TmaWarpSpecializedAdapterINS1G_15DefaultEpilogueISJ_SK_SK_NS1F_6thread17LinearCombinationISJ_Li1EffLNS1K_9ScaleType4KindE0ELNS_15FloatRoundStyleE2ESJ_EENS1_15EpilogueDefaultEEEEEvvEEEEvNT_6ParamsE:
        .type           _ZN7cutlass13device_kernelINS_4gemm6kernel13GemmUniversalIN4cute5tupleIJiiiiEEENS1_10collective13CollectiveMmaINS1_37MainloopSm90TmaGmmaWarpSpecializedFP8ILi2ENS5_IJNS4_1CILi1EEESB_SB_EEENS1_35KernelTmaWarpSpecializedCooperativeEEENS5_IJNSA_ILi512EEENSA_ILi96EEENSA_ILi128EEEEEENS_12float_e4m3_tENS5_IJlSB_lEEESJ_SK_NS4_8TiledMMAINS4_8MMA_AtomIJNS4_4SM904GMMA30MMA_64x96x32_F32E4M3E4M3_SS_TNILNSO_7ScaleInE1ELSQ_1EEEEEENS4_6LayoutINS5_IJNSA_ILi2EEESB_SB_EEENS5_IJSB_NSA_ILi0EEESW_EEEEENS5_IJNS4_10UnderscoreESZ_SZ_EEEEENS4_13SM90_TMA_LOADENS4_14ComposedLayoutINS4_7SwizzleILi3ELi4ELi3EEENS4_18smem_ptr_flag_bitsILi8EEENST_INS5_IJNSA_ILi8EEESH_EEENS5_IJSH_SB_EEEEEEEvNS4_8identityES12_S1C_vS1D_EENS_8epilogue10collective6detail29Sm90TmaWarpSpecializedAdapterINS1G_15DefaultEpilogueISJ_SK_SK_NS1F_6thread17LinearCombinationISJ_Li1EffLNS1K_9ScaleType4KindE0ELNS_15FloatRoundStyleE2ESJ_EENS1_15EpilogueDefaultEEEEEvvEEEEvNT_6ParamsE,@function
        .size           _ZN7cutlass13device_kernelINS_4gemm6kernel13GemmUniversalIN4cute5tupleIJiiiiEEENS1_10collective13CollectiveMmaINS1_37MainloopSm90TmaGmmaWarpSpecializedFP8ILi2ENS5_IJNS4_1CILi1EEESB_SB_EEENS1_35KernelTmaWarpSpecializedCooperativeEEENS5_IJNSA_ILi512EEENSA_ILi96EEENSA_ILi128EEEEEENS_12float_e4m3_tENS5_IJlSB_lEEESJ_SK_NS4_8TiledMMAINS4_8MMA_AtomIJNS4_4SM904GMMA30MMA_64x96x32_F32E4M3E4M3_SS_TNILNSO_7ScaleInE1ELSQ_1EEEEEENS4_6LayoutINS5_IJNSA_ILi2EEESB_SB_EEENS5_IJSB_NSA_ILi0EEESW_EEEEENS5_IJNS4_10UnderscoreESZ_SZ_EEEEENS4_13SM90_TMA_LOADENS4_14ComposedLayoutINS4_7SwizzleILi3ELi4ELi3EEENS4_18smem_ptr_flag_bitsILi8EEENST_INS5_IJNSA_ILi8EEESH_EEENS5_IJSH_SB_EEEEEEEvNS4_8identityES12_S1C_vS1D_EENS_8epilogue10collective6detail29Sm90TmaWarpSpecializedAdapterINS1G_15DefaultEpilogueISJ_SK_SK_NS1F_6thread17LinearCombinationISJ_Li1EffLNS1K_9ScaleType4KindE0ELNS_15FloatRoundStyleE2ESJ_EENS1_15EpilogueDefaultEEEEEvvEEEEvNT_6ParamsE,(.L_x_117 - _ZN7cutlass13device_kernelINS_4gemm6kernel13GemmUniversalIN4cute5tupleIJiiiiEEENS1_10collective13CollectiveMmaINS1_37MainloopSm90TmaGmmaWarpSpecializedFP8ILi2ENS5_IJNS4_1CILi1EEESB_SB_EEENS1_35KernelTmaWarpSpecializedCooperativeEEENS5_IJNSA_ILi512EEENSA_ILi96EEENSA_ILi128EEEEEENS_12float_e4m3_tENS5_IJlSB_lEEESJ_SK_NS4_8TiledMMAINS4_8MMA_AtomIJNS4_4SM904GMMA30MMA_64x96x32_F32E4M3E4M3_SS_TNILNSO_7ScaleInE1ELSQ_1EEEEEENS4_6LayoutINS5_IJNSA_ILi2EEESB_SB_EEENS5_IJSB_NSA_ILi0EEESW_EEEEENS5_IJNS4_10UnderscoreESZ_SZ_EEEEENS4_13SM90_TMA_LOADENS4_14ComposedLayoutINS4_7SwizzleILi3ELi4ELi3EEENS4_18smem_ptr_flag_bitsILi8EEENST_INS5_IJNSA_ILi8EEESH_EEENS5_IJSH_SB_EEEEEEEvNS4_8identityES12_S1C_vS1D_EENS_8epilogue10collective6detail29Sm90TmaWarpSpecializedAdapterINS1G_15DefaultEpilogueISJ_SK_SK_NS1F_6thread17LinearCombinationISJ_Li1EffLNS1K_9ScaleType4KindE0ELNS_15FloatRoundStyleE2ESJ_EENS1_15EpilogueDefaultEEEEEvvEEEEvNT_6ParamsE)
        .other          _ZN7cutlass13device_kernelINS_4gemm6kernel13GemmUniversalIN4cute5tupleIJiiiiEEENS1_10collective13CollectiveMmaINS1_37MainloopSm90TmaGmmaWarpSpecializedFP8ILi2ENS5_IJNS4_1CILi1EEESB_SB_EEENS1_35KernelTmaWarpSpecializedCooperativeEEENS5_IJNSA_ILi512EEENSA_ILi96EEENSA_ILi128EEEEEENS_12float_e4m3_tENS5_IJlSB_lEEESJ_SK_NS4_8TiledMMAINS4_8MMA_AtomIJNS4_4SM904GMMA30MMA_64x96x32_F32E4M3E4M3_SS_TNILNSO_7ScaleInE1ELSQ_1EEEEEENS4_6LayoutINS5_IJNSA_ILi2EEESB_SB_EEENS5_IJSB_NSA_ILi0EEESW_EEEEENS5_IJNS4_10UnderscoreESZ_SZ_EEEEENS4_13SM90_TMA_LOADENS4_14ComposedLayoutINS4_7SwizzleILi3ELi4ELi3EEENS4_18smem_ptr_flag_bitsILi8EEENST_INS5_IJNSA_ILi8EEESH_EEENS5_IJSH_SB_EEEEEEEvNS4_8identityES12_S1C_vS1D_EENS_8epilogue10collective6detail29Sm90TmaWarpSpecializedAdapterINS1G_15DefaultEpilogueISJ_SK_SK_NS1F_6thread17LinearCombinationISJ_Li1EffLNS1K_9ScaleType4KindE0ELNS_15FloatRoundStyleE2ESJ_EENS1_15EpilogueDefaultEEEEEvvEEEEvNT_6ParamsE,@"STO_CUDA_ENTRY STV_DEFAULT"
_ZN7cutlass13device_kernelINS_4gemm6kernel13GemmUniversalIN4cute5tupleIJiiiiEEENS1_10collective13CollectiveMmaINS1_37MainloopSm90TmaGmmaWarpSpecializedFP8ILi2ENS5_IJNS4_1CILi1EEESB_SB_EEENS1_35KernelTmaWarpSpecializedCooperativeEEENS5_IJNSA_ILi512EEENSA_ILi96EEENSA_ILi128EEEEEENS_12float_e4m3_tENS5_IJlSB_lEEESJ_SK_NS4_8TiledMMAINS4_8MMA_AtomIJNS4_4SM904GMMA30MMA_64x96x32_F32E4M3E4M3_SS_TNILNSO_7ScaleInE1ELSQ_1EEEEEENS4_6LayoutINS5_IJNSA_ILi2EEESB_SB_EEENS5_IJSB_NSA_ILi0EEESW_EEEEENS5_IJNS4_10UnderscoreESZ_SZ_EEEEENS4_13SM90_TMA_LOADENS4_14ComposedLayoutINS4_7SwizzleILi3ELi4ELi3EEENS4_18smem_ptr_flag_bitsILi8EEENST_INS5_IJNSA_ILi8EEESH_EEENS5_IJSH_SB_EEEEEEEvNS4_8identityES12_S1C_vS1D_EENS_8epilogue10collective6detail29Sm90TmaWarpSpecializedAdapterINS1G_15DefaultEpilogueISJ_SK_SK_NS1F_6thread17LinearCombinationISJ_Li1EffLNS1K_9ScaleType4KindE0ELNS_15FloatRoundStyleE2ESJ_EENS1_15EpilogueDefaultEEEEEvvEEEEvNT_6ParamsE:
[----:B------:R-:W0:Y:S02]  /*0000*/  LDC R1, c[0x0][0x28] ;  /* 0x00000a00ff017b82 */ /* 0x000e240000000800 */
[----:B0-----:R-:W-:Y:S01]  /*0010*/  VIADD R1, R1, 0xfffffcf8 ;  /* 0xfffffcf801017836 */ /* 0x001fe20000000000 */
[----:B------:R-:W0:Y:S01]  /*0020*/  S2R R2, SR_TID.X ;  /* 0x0000000000027919 */ /* 0x000e220000002100 */
[----:B------:R-:W-:Y:S01]  /*0030*/  ELECT P0, URZ, PT ;  /* 0x00000000003f782f */ /* 0x000fe20003800000 */
[----:B------:R-:W-:Y:S01]  /*0040*/  BSSY B0, `(.L_x_0) ;  /* 0x0000015000007945 */ /* 0x000fe20003800000 */
[--C-:B0-----:R-:W-:Y:S02]  /*0050*/  SHF.R.U32.HI R0, RZ, 0x5, R2.reuse ;  /* 0x00000005ff007819 */ /* 0x101fe40000011602 */
[----:B------:R-:W-:-:S03]  /*0060*/  SHF.R.U32.HI R2, RZ, 0x7, R2 ;  /* 0x00000007ff027819 */ /* 0x000fc60000011602 */
[----:B------:R-:W0:Y:S04]  /*0070*/  SHFL.IDX PT, R3, R0, RZ, 0x1f ;  /* 0x00001fff00037589 */ /* 0x000e2800000e0000 */
[----:B------:R-:W1:Y:S01]  /*0080*/  SHFL.IDX PT, R2, R2, RZ, 0x1f ;  /* 0x00001fff02027589 */ /* 0x000e6200000e0000 */
[----:B0-----:R-:W-:Y:S02]  /*0090*/  R2UR UR4, R3 ;  /* 0x00000000030472ca */ /* 0x001fe400000e0000 */
[----:B-1----:R-:W-:-:S11]  /*00a0*/  R2UR UR8, R2 ;  /* 0x00000000020872ca */ /* 0x002fd600000e0000 */
[----:B------:R-:W-:Y:S02]  /*00b0*/  USHF.R.S32.HI UR5, URZ, 0x1f, UR4 ;  /* 0x0000001f3f057899 */ /* 0x000fe40008011404 */
[----:B------:R-:W-:Y:S02]  /*00c0*/  ISETP.NE.OR P0, PT, RZ, UR4, !P0 ;  /* 0x00000004ff007c0c */ /* 0x000fe4000c705670 */
[----:B------:R-:W-:-:S04]  /*00d0*/  ULEA.HI UR5, UR5, UR4, URZ, 0x2 ;  /* 0x0000000405057291 */ /* 0x000fc8000f8f103f */
[----:B------:R-:W-:-:S04]  /*00e0*/  ULOP3.LUT UR5, UR5, 0xfffffffc, URZ, 0xc0, !UPT ;  /* 0xfffffffc05057892 */ /* 0x000fc8000f8ec03f */
[----:B------:R-:W-:-:S03]  /*00f0*/  UIADD3 UR7, UR4, -UR5, URZ ;  /* 0x8000000504077290 */ /* 0x000fc6000fffe03f */
[----:B------:R-:W-:Y:S09]  /*0100*/  @P0 BRA `(.L_x_1) ;  /* 0x0000000000200947 */ /* 0x000ff20003800000 */
[----:B------:R-:W-:Y:S02]  /*0110*/  ULDC.64 UR4, c[0x0][0x198] ;  /* 0x0000660000047ab9 */ /* 0x000fe40000000a00 */
[----:B------:R-:W-:Y:S02]  /*0120*/  UIADD3 UR10, UP0, UR4, 0xf0, URZ ;  /* 0x000000f0040a7890 */ /* 0x000fe4000ff1e03f */
[----:B------:R-:W-:Y:S02]  /*0130*/  UIADD3 UR4, UP1, UR4, 0x1f0, URZ ;  /* 0x000001f004047890 */ /* 0x000fe4000ff3e03f */
[----:B------:R-:W-:Y:S02]  /*0140*/  UIADD3.X UR11, URZ, UR5, URZ, UP0, !UPT ;  /* 0x000000053f0b7290 */ /* 0x000fe400087fe43f */
[----:B------:R-:W-:-:S07]  /*0150*/  UIADD3.X UR5, URZ, UR5, URZ, UP1, !UPT ;  /* 0x000000053f057290 */ /* 0x000fce0008ffe43f */
[----:B------:R0:W-:Y:S02]  /*0160*/  UTMACCTL.PF [UR10] ;  /* 0x000000000a0079b9 */ /* 0x0001e40008040000 */
[----:B------:R0:W-:Y:S02]  /*0170*/  UTMACCTL.PF [UR4] ;  /* 0x00000000040079b9 */ /* 0x0001e40008040000 */
[----:B0-----:R-:W-:Y:S01]  /*0180*/  NOP ;  /* 0x0000000000007918 */ /* 0x001fe20000000000 */
.L_x_1:
[----:B------:R-:W-:Y:S05]  /*0190*/  BSYNC B0 ;  /* 0x0000000000007941 */ /* 0x000fea0003800000 */
.L_x_0:
[----:B------:R-:W0:Y:S01]  /*01a0*/  SHFL.IDX PT, R2, R0, RZ, 0x1f ;  /* 0x00001fff00027589 */ /* 0x000e2200000e0000 */
[----:B------:R-:W-:Y:S01]  /*01b0*/  UISETP.NE.AND UP0, UPT, UR7, 0x3, UPT ;  /* 0x000000030700788c */ /* 0x000fe2000bf05270 */
[----:B------:R-:W-:Y:S01]  /*01c0*/  ISETP.NE.AND P1, PT, RZ, UR8, PT ;  /* 0x00000008ff007c0c */ /* 0x000fe2000bf25270 */
[----:B------:R-:W-:Y:S02]  /*01d0*/  UIADD3 UR11, UR8, -0x1, URZ ;  /* 0xffffffff080b7890 */ /* 0x000fe4000fffe03f */
[----:B------:R-:W-:Y:S02]  /*01e0*/  UISETP.EQ.OR UP0, UPT, UR7, URZ, !UP0 ;  /* 0x0000003f0700728c */ /* 0x000fe4000c702670 */
[----:B------:R-:W-:Y:S02]  /*01f0*/  UISETP.GE.U32.AND UP1, UPT, UR11, 0x2, UPT ;  /* 0x000000020b00788c */ /* 0x000fe4000bf26070 */
[----:B------:R-:W-:-:S04]  /*0200*/  UISETP.EQ.AND UP0, UPT, UR8, URZ, UP0 ;  /* 0x0000003f0800728c */ /* 0x000fc80008702270 */
[----:B------:R-:W-:-:S04]  /*0210*/  USEL UR6, URZ, 0x1, !UP0 ;  /* 0x000000013f067887 */ /* 0x000fc8000c000000 */
[----:B------:R-:W-:Y:S01]  /*0220*/  USEL UR6, UR6, 0x2, UP1 ;  /* 0x0000000206067887 */ /* 0x000fe20008800000 */
[----:B0-----:R-:W-:-:S13]  /*0230*/  ISETP.NE.AND P0, PT, R2, RZ, PT ;  /* 0x000000ff0200720c */ /* 0x001fda0003f05270 */
[----:B------:R-:W-:Y:S05]  /*0240*/  @P0 BRA `(.L_x_2) ;  /* 0x0000000000480947 */ /* 0x000fea0003800000 */
[----:B------:R-:W0:Y:S01]  /*0250*/  S2UR UR10, SR_CgaCtaId ;  /* 0x00000000000a79c3 */ /* 0x000e220000008800 */
[----:B------:R-:W-:Y:S01]  /*0260*/  UMOV UR4, 0x400 ;  /* 0x0000040000047882 */ /* 0x000fe20000000000 */
[----:B------:R-:W-:Y:S01]  /*0270*/  UMOV UR5, 0x1 ;  /* 0x0000000100057882 */ /* 0x000fe20000000000 */
[----:B------:R-:W-:Y:S01]  /*0280*/  UMOV UR8, 0x100 ;  /* 0x0000010000087882 */ /* 0x000fe20000000000 */
[----:B------:R-:W-:Y:S01]  /*0290*/  ELECT P0, URZ, PT ;  /* 0x00000000003f782f */ /* 0x000fe20003800000 */
[----:B------:R-:W-:-:S04]  /*02a0*/  UIADD3 UR8, -UR8, 0x100000, URZ ;  /* 0x0010000008087890 */ /* 0x000fc8000fffe13f */
[----:B------:R-:W-:Y:S02]  /*02b0*/  USHF.L.U32 UR9, UR8, 0xb, URZ ;  /* 0x0000000b08097899 */ /* 0x000fe4000800063f */
[----:B------:R-:W-:Y:S02]  /*02c0*/  USHF.L.U32 UR8, UR8, 0x1, URZ ;  /* 0x0000000108087899 */ /* 0x000fe4000800063f */
[----:B0-----:R-:W-:Y:S02]  /*02d0*/  ULEA UR10, UR10, UR4, 0x18 ;  /* 0x000000040a0a7291 */ /* 0x001fe4000f8ec03f */
[----:B------:R-:W-:-:S04]  /*02e0*/  UIADD3 UR4, -UR5, 0x100000, URZ ;  /* 0x0010000005047890 */ /* 0x000fc8000fffe13f */
[----:B------:R-:W-:Y:S02]  /*02f0*/  USHF.L.U32 UR5, UR4, 0xb, URZ ;  /* 0x0000000b04057899 */ /* 0x000fe4000800063f */
[----:B------:R-:W-:Y:S01]  /*0300*/  USHF.L.U32 UR4, UR4, 0x1, URZ ;  /* 0x0000000104047899 */ /* 0x000fe2000800063f */
[----:B------:R-:W0:Y:S11]  /*0310*/  FENCE.VIEW.ASYNC.S ;  /* 0x00000000000073c6 */ /* 0x000e360000000000 */
[----:B0-----:R0:W1:Y:S01]  /*0320*/  SYNCS.EXCH.64 URZ, [UR10], UR4 ;  /* 0x000000040a3f75b2 */ /* 0x0010620008000100 */
[----:B------:R0:W2:Y:S01]  /*0330*/  SYNCS.EXCH.64 URZ, [UR10+0x10], UR8 ;  /* 0x000010080a3f75b2 */ /* 0x0000a20008000100 */
[----:B------:R0:W3:Y:S01]  /*0340*/  SYNCS.EXCH.64 URZ, [UR10+0x8], UR4 ;  /* 0x000008040a3f75b2 */ /* 0x0000e20008000100 */
[----:B------:R0:W4:Y:S01]  /*0350*/  SYNCS.EXCH.64 URZ, [UR10+0x18], UR8 ;  /* 0x000018080a3f75b2 */ /* 0x0001220008000100 */
[----:B------:R-:W-:Y:S01]  /*0360*/  NOP ;  /* 0x0000000000007918 */ /* 0x000fe20000000000 */
.L_x_2:
[----:B------:R-:W5:Y:S01]  /*0370*/  LDC R5, c[0x0][0x65c] ;  /* 0x00019700ff057b82 */ /* 0x000f620000000800 */
[----:B------:R0:W1:Y:S01]  /*0380*/  SHFL.IDX PT, R2, R0, RZ, 0x1f ;  /* 0x00001fff00027589 */ /* 0x00006200000e0000 */
[----:B------:R-:W-:Y:S01]  /*0390*/  ELECT P0, URZ, PT ;  /* 0x00000000003f782f */ /* 0x000fe20003800000 */
[----:B------:R-:W-:Y:S01]  /*03a0*/  IMAD.MOV.U32 R3, RZ, RZ, RZ ;  /* 0x000000ffff037224 */ /* 0x000fe200078e00ff */
[----:B0-----:R-:W-:Y:S01]  /*03b0*/  UMOV UR4, 0x20 ;  /* 0x0000002000047882 */ /* 0x001fe20000000000 */
[----:B------:R-:W0:Y:S01]  /*03c0*/  S2R R4, SR_CTAID.Y ;  /* 0x0000000000047919 */ /* 0x000e220000002600 */
[----:B------:R-:W-:Y:S01]  /*03d0*/  NOP ;  /* 0x0000000000007918 */ /* 0x000fe20000000000 */
[----:B------:R-:W-:Y:S01]  /*03e0*/  NOP ;  /* 0x0000000000007918 */ /* 0x000fe20000000000 */
[----:B------:R-:W-:Y:S02]  /*03f0*/  LOP3.LUT R0, R0, 0xefffffff, RZ, 0xc0, !PT ;  /* 0xefffffff00007812 */ /* 0x000fe400078ec0ff */
[----:B-----5:R-:W-:-:S02]  /*0400*/  ISETP.NE.AND P2, PT, R5, 0x1, PT ;  /* 0x000000010500780c */ /* 0x020fc40003f45270 */
[----:B-1----:R-:W-:Y:S02]  /*0410*/  ISETP.NE.OR P0, PT, R2, RZ, !P0 ;  /* 0x000000ff0200720c */ /* 0x002fe40004705670 */
[----:B------:R-:W1:Y:S09]  /*0420*/  S2R R2, SR_CTAID.X ;  /* 0x0000000000027919 */ /* 0x000e720000002500 */
[----:B------:R-:W1:Y:S01]  /*0430*/  @P2 LDC R9, c[0x0][0x10] ;  /* 0x00000400ff092b82 */ /* 0x000e620000000800 */
[----:B0-----:R-:W-:Y:S01]  /*0440*/  @P2 IMAD.MOV.U32 R6, RZ, RZ, R4 ;  /* 0x000000ffff062224 */ /* 0x001fe200078e0004 */
[----:B------:R-:W-:Y:S01]  /*0450*/  VOTEU.ALL UP0, P0 ;  /* 0x00000000003f7886 */ /* 0x000fe20000000000 */
[----:B------:R-:W-:Y:S01]  /*0460*/  @P2 IMAD.MOV.U32 R7, RZ, RZ, RZ ;  /* 0x000000ffff072224 */ /* 0x000fe200078e00ff */
[----:B------:R-:W-:Y:S01]  /*0470*/  VOTEU.ALL UP1, P0 ;  /* 0x00000000003f7886 */ /* 0x000fe20000020000 */
[----:B------:R-:W-:Y:S01]  /*0480*/  @P2 IMAD.MOV.U32 R11, RZ, RZ, RZ ;  /* 0x000000ffff0b2224 */ /* 0x000fe200078e00ff */
[----:B------:R-:W-:Y:S01]  /*0490*/  @P2 LOP3.LUT R0, R0, 0x10000000, RZ, 0xfc, !PT ;  /* 0x1000000000002812 */ /* 0x000fe200078efcff */
[----:B------:R-:W-:Y:S01]  /*04a0*/  @!UP0 UMOV UR8, 0x400 ;  /* 0x0000040000088882 */ /* 0x000fe20000000000 */
[----:B------:R-:W0:Y:S01]  /*04b0*/  @!P2 LDC R5, c[0x0][0xc] ;  /* 0x00000300ff05ab82 */ /* 0x000e220000000800 */
[----:B------:R-:W-:-:S04]  /*04c0*/  @!UP0 UIADD3 UR4, -UR4, 0x100000, URZ ;  /* 0x0010000004048890 */ /* 0x000fc8000fffe13f */
[----:B------:R-:W-:Y:S02]  /*04d0*/  @!UP0 USHF.L.U32 UR5, UR4, 0xb, URZ ;  /* 0x0000000b04058899 */ /* 0x000fe4000800063f */
[----:B------:R-:W-:Y:S01]  /*04e0*/  @!UP0 USHF.L.U32 UR4, UR4, 0x1, URZ ;  /* 0x0000000104048899 */ /* 0x000fe2000800063f */
[----:B------:R-:W5:Y:S01]  /*04f0*/  @!UP0 S2UR UR9, SR_CgaCtaId ;  /* 0x00000000000989c3 */ /* 0x000f620000008800 */
[----:B-1----:R-:W-:-:S04]  /*0500*/  @P2 IMAD.WIDE.U32 R8, R2, R9, R6 ;  /* 0x0000000902082225 */ /* 0x002fc800078e0006 */
[----:B------:R-:W-:Y:S02]  /*0510*/  @P2 IMAD.MOV.U32 R14, RZ, RZ, R8 ;  /* 0x000000ffff0e2224 */ /* 0x000fe400078e0008 */
[----:B------:R-:W-:Y:S02]  /*0520*/  @P2 IMAD.IADD R15, R9, 0x1, R11 ;  /* 0x00000001090f2824 */ /* 0x000fe400078e020b */
[----:B0-----:R-:W-:-:S04]  /*0530*/  @!P2 IMAD.WIDE.U32 R6, R5, R4, R2 ;  /* 0x000000040506a225 */ /* 0x001fc800078e0002 */
[----:B------:R-:W-:Y:S02]  /*0540*/  @!P2 IMAD.MOV.U32 R14, RZ, RZ, R6 ;  /* 0x000000ffff0ea224 */ /* 0x000fe400078e0006 */
[----:B------:R-:W-:Y:S01]  /*0550*/  @!P2 IMAD.MOV.U32 R15, RZ, RZ, R7 ;  /* 0x000000ffff0fa224 */ /* 0x000fe200078e0007 */
[----:B-----5:R-:W-:Y:S02]  /*0560*/  @!UP0 ULEA UR8, UR9, UR8, 0x18 ;  /* 0x0000000809088291 */ /* 0x020fe4000f8ec03f */
[----:B------:R0:W-:Y:S01]  /*0570*/  STL [R1+0x27c], R14 ;  /* 0x00027c0e01007387 */ /* 0x0001e20000100800 */
[----:B------:R-:W-:-:S03]  /*0580*/  VOTEU.ALL UP0, P0 ;  /* 0x00000000003f7886 */ /* 0x000fc60000000000 */
[----:B------:R0:W-:Y:S04]  /*0590*/  STL [R1+0x278], R15 ;  /* 0x0002780f01007387 */ /* 0x0001e80000100800 */
[----:B------:R-:W1:Y:S02]  /*05a0*/  FENCE.VIEW.ASYNC.S ;  /* 0x00000000000073c6 */ /* 0x000e640000000000 */
[----:B-1----:R0:W2:Y:S01]  /*05b0*/  @!UP0 SYNCS.EXCH.64 URZ, [UR8+0x30], UR4 ;  /* 0x00003004083f85b2 */ /* 0x0020a20008000100 */
[----:B------:R0:W2:Y:S01]  /*05c0*/  @!UP1 SYNCS.EXCH.64 URZ, [UR8+0x38], UR4 ;  /* 0x00003804083f95b2 */ /* 0x0000a20008000100 */
[----:B------:R-:W-:Y:S01]  /*05d0*/  NOP ;  /* 0x0000000000007918 */ /* 0x000fe20000000000 */
[----:B--234-:R-:W-:Y:S06]  /*05e0*/  BAR.SYNC.DEFER_BLOCKING 0x0 ;  /* 0x0000000000007b1d */ /* 0x01cfec0000010000 */
[----:B0-----:R-:W-:Y:S05]  /*05f0*/  @!P1 BRA `(.L_x_3) ;  /* 0x000001f000c09947 */ /* 0x001fea0003800000 */
[----:B------:R-:W-:-:S06]  /*0600*/  UISETP.GT.U32.AND UP0, UPT, UR11, 0x1, UPT ;  /* 0x000000010b00788c */ /* 0x000fcc000bf04070 */
[----:B------:R-:W-:-:S13]  /*0610*/  PLOP3.LUT P0, PT, PT, PT, UP0, 0x80, 0x0 ;  /* 0x000000000000781c */ /* 0x000fda0003f0f008 */
[----:B------:R-:W-:Y:S05]  /*0620*/  @P0 EXIT ;  /* 0x000000000000094d */ /* 0x000fea0003800000 */
[----:B------:R-:W-:Y:S01]  /*0630*/  IMAD.MOV.U32 R7, RZ, RZ, -0x1 ;  /* 0xffffffffff077424 */ /* 0x000fe200078e00ff */
[----:B------:R-:W-:Y:S01]  /*0640*/  ULDC.64 UR4, c[0x0][0x650] ;  /* 0x0001940000047ab9 */ /* 0x000fe20000000a00 */
[----:B------:R-:W-:Y:S01]  /*0650*/  IMAD.MOV.U32 R6, RZ, RZ, -0x1 ;  /* 0xffffffffff067424 */ /* 0x000fe200078e00ff */
[----:B------:R-:W-:Y:S01]  /*0660*/  ISETP.GE.U32.AND P0, PT, R14, UR4, PT ;  /* 0x000000040e007c0c */ /* 0x000fe2000bf06070 */
[----:B------:R-:W-:Y:S01]  /*0670*/  UMOV UR19, 0xffffffff ;  /* 0xffffffff00137882 */ /* 0x000fe20000000000 */
[----:B------:R0:W-:Y:S01]  /*0680*/  STL [R1+0x284], R7 ;  /* 0x0002840701007387 */ /* 0x0001e20000100800 */
[----:B------:R-:W-:Y:S02]  /*0690*/  PRMT R5, RZ, 0x7610, R5 ;  /* 0x00007610ff057816 */ /* 0x000fe40000000005 */
[----:B------:R-:W-:Y:S01]  /*06a0*/  ISETP.GE.U32.AND.EX P0, PT, R15, UR5, PT, P0 ;  /* 0x000000050f007c0c */ /* 0x000fe2000bf06100 */
[----:B------:R0:W-:-:S12]  /*06b0*/  STL [R1+0x280], R6 ;  /* 0x0002800601007387 */ /* 0x0001d80000100800 */
[----:B0-----:R-:W-:Y:S05]  /*06c0*/  @P0 BRA `(.L_x_4) ;  /* 0x00000004006c0947 */ /* 0x001fea0003800000 */
[----:B------:R-:W-:Y:S01]  /*06d0*/  ULDC.64 UR14, c[0x0][0x628] ;  /* 0x00018a00000e7ab9 */ /* 0x000fe20000000a00 */
[----:B------:R-:W0:Y:S01]  /*06e0*/  LDC.64 R12, c[0x0][0x620] ;  /* 0x00018800ff0c7b82 */ /* 0x000e220000000a00 */
[----:B------:R-:W-:Y:S01]  /*06f0*/  ISETP.NE.U32.AND P0, PT, RZ, UR14, PT ;  /* 0x0000000eff007c0c */ /* 0x000fe2000bf05070 */
[----:B------:R-:W-:Y:S01]  /*0700*/  ULDC UR13, c[0x0][0x630] ;  /* 0x00018c00000d7ab9 */ /* 0x000fe20000000800 */
[----:B------:R-:W-:Y:S02]  /*0710*/  R2UR UR4, R14 ;  /* 0x000000000e0472ca */ /* 0x000fe400000e0000 */
[----:B------:R-:W-:Y:S02]  /*0720*/  ISETP.NE.AND.EX P0, PT, RZ, UR15, PT, P0 ;  /* 0x0000000fff007c0c */ /* 0x000fe4000bf05300 */
[----:B------:R-:W-:-:S11]  /*0730*/  R2UR UR5, R15 ;  /* 0x000000000f0572ca */ /* 0x000fd600000e0000 */
[----:B------:R-:W-:Y:S05]  /*0740*/  @!P0 BRA `(.L_x_5) ;  /* 0x0000000000308947 */ /* 0x000fea0003800000 */
[----:B------:R-:W-:Y:S01]  /*0750*/  R2UR UR4, R14 ;  /* 0x000000000e0472ca */ /* 0x000fe200000e0000 */
[----:B------:R-:W-:Y:S01]  /*0760*/  ULDC UR7, c[0x0][0x634] ;  /* 0x00018d0000077ab9 */ /* 0x000fe20000000800 */
[----:B------:R-:W-:-:S11]  /*0770*/  R2UR UR12, R15 ;  /* 0x000000000f0c72ca */ /* 0x000fd600000e0000 */
[----:B------:R-:W-:-:S04]  /*0780*/  UIADD3 UR7, UP0, UR4, UR7, URZ ;  /* 0x0000000704077290 */ /* 0x000fc8000ff1e03f */
[----:B------:R-:W-:-:S04]  /*0790*/  UIADD3.X UR12, URZ, UR12, URZ, UP0, !UPT ;  /* 0x0000000c3f0c7290 */ /* 0x000fc800087fe43f */
[----:B------:R-:W-:-:S04]  /*07a0*/  UIMAD.WIDE.U32 UR4, UR12, UR14, URZ ;  /* 0x0000000e0c0472a5 */ /* 0x000fc8000f8e003f */
[----:B------:R-:W-:Y:S02]  /*07b0*/  UIMAD.WIDE.U32 UR8, UP0, UR7, UR15, UR4 ;  /* 0x0000000f070872a5 */ /* 0x000fe4000f800004 */
[----:B------:R-:W-:Y:S02]  /*07c0*/  UIMAD.WIDE.U32 UR4, UR7, UR14, URZ ;  /* 0x0000000e070472a5 */ /* 0x000fe4000f8e003f */
[----:B------:R-:W-:Y:S02]  /*07d0*/  UIADD3.X UR11, URZ, URZ, URZ, UP0, !UPT ;  /* 0x0000003f3f0b7290 */ /* 0x000fe400087fe43f */
[----:B------:R-:W-:Y:S01]  /*07e0*/  UIADD3 URZ, UP0, UR5, UR8, URZ ;  /* 0x00000008053f7290 */ /* 0x000fe2000ff1e03f */
[----:B------:R-:W-:-:S03]  /*07f0*/  UMOV UR10, UR9 ;  /* 0x00000009000a7c82 */ /* 0x000fc60008000000 */
[----:B------:R-:W-:-:S12]  /*0800*/  UIMAD.WIDE.U32.X UR4, UR12, UR15, UR10, UP0 ;  /* 0x0000000f0c0472a5 */ /* 0x000fd800080e040a */
.L_x_5:
[----:B------:R-:W-:Y:S01]  /*0810*/  USHF.R.U64 UR19, UR4, UR13, UR5 ;  /* 0x0000000d04137299 */ /* 0x000fe20008001205 */
[----:B------:R-:W1:Y:S01]  /*0820*/  LDC R10, c[0x0][0x618] ;  /* 0x00018600ff0a7b82 */ /* 0x000e620000000800 */
[----:B------:R-:W-:Y:S01]  /*0830*/  USHF.R.U32.HI UR4, URZ, UR13, UR5 ;  /* 0x0000000d3f047299 */ /* 0x000fe20008011605 */
[----:B------:R-:W-:Y:S01]  /*0840*/  I2FP.F32.U32 R3, R2 ;  /* 0x0000000200037245 */ /* 0x000fe20000201000 */
[----:B------:R-:W-:Y:S01]  /*0850*/  IMAD.MOV.U32 R6, RZ, RZ, R14 ;  /* 0x000000ffff067224 */ /* 0x000fe200078e000e */
[----:B------:R-:W-:Y:S01]  /*0860*/  ULDC UR5, c[0x0][0x150] ;  /* 0x0000540000057ab9 */ /* 0x000fe20000000800 */
[----:B------:R-:W-:Y:S01]  /*0870*/  IADD3 R9, P0, RZ, -UR19, RZ ;  /* 0x80000013ff097c10 */ /* 0x000fe2000ff1e0ff */
[----:B------:R-:W-:Y:S02]  /*0880*/  IMAD.MOV.U32 R7, RZ, RZ, R15 ;  /* 0x000000ffff077224 */ /* 0x000fe400078e000f */
[----:B------:R-:W-:Y:S01]  /*0890*/  FMUL R3, R3, UR5 ;  /* 0x0000000503037c20 */ /* 0x000fe20008400000 */
[----:B------:R-:W2:Y:S01]  /*08a0*/  LDC.64 R20, c[0x0][0x640] ;  /* 0x00019000ff147b82 */ /* 0x000ea20000000a00 */
[----:B------:R-:W-:Y:S01]  /*08b0*/  IMAD.X R11, RZ, RZ, ~UR4, P0 ;  /* 0x80000004ff0b7e24 */ /* 0x000fe200080e06ff */
[----:B------:R-:W-:Y:S01]  /*08c0*/  ULDC UR4, c[0x0][0x154] ;  /* 0x0000550000047ab9 */ /* 0x000fe20000000800 */
[----:B0-----:R-:W-:-:S02]  /*08d0*/  IMAD.WIDE.U32 R6, R9, R12, R6 ;  /* 0x0000000c09067225 */ /* 0x001fc400078e0006 */
[----:B------:R-:W0:Y:S02]  /*08e0*/  F2I.U32.TRUNC.NTZ R3, R3 ;  /* 0x0000000300037305 */ /* 0x000e24000020f000 */
[----:B------:R-:W-:Y:S01]  /*08f0*/  IMAD R8, R11, R12, RZ ;  /* 0x0000000c0b087224 */ /* 0x000fe200078e02ff */
[----:B------:R-:W3:Y:S03]  /*0900*/  LDC R5, c[0x0][0x144] ;  /* 0x00005100ff057b82 */ /* 0x000ee60000000800 */
[----:B------:R-:W-:-:S04]  /*0910*/  IMAD R9, R9, R13, R8 ;  /* 0x0000000d09097224 */ /* 0x000fc800078e0208 */
[----:B------:R-:W-:Y:S01]  /*0920*/  IMAD.IADD R7, R7, 0x1, R9 ;  /* 0x0000000107077824 */ /* 0x000fe200078e0209 */
[----:B------:R-:W4:Y:S01]  /*0930*/  LDC R12, c[0x0][0x608] ;  /* 0x00018200ff0c7b82 */ /* 0x000f220000000800 */
[----:B------:R-:W-:Y:S02]  /*0940*/  IMAD.MOV.U32 R9, RZ, RZ, -0x1 ;  /* 0xffffffffff097424 */ /* 0x000fe400078e00ff */
[----:B0-----:R-:W-:Y:S01]  /*0950*/  IMAD.MOV R8, RZ, RZ, -R3 ;  /* 0x000000ffff087224 */ /* 0x001fe200078e0a03 */
[----:B-1----:R-:W-:Y:S02]  /*0960*/  SHF.R.U64 R14, R6, R10, R7 ;  /* 0x0000000a060e7219 */ /* 0x002fe40000001207 */
[----:B------:R-:W-:Y:S02]  /*0970*/  I2FP.F32.U32 R6, R4 ;  /* 0x0000000400067245 */ /* 0x000fe40000201000 */
[----:B------:R-:W0:Y:S01]  /*0980*/  LDC R18, c[0x0][0x658] ;  /* 0x00019600ff127b82 */ /* 0x000e220000000800 */
[----:B--2---:R-:W-:-:S02]  /*0990*/  ISETP.NE.U32.AND P0, PT, R20, RZ, PT ;  /* 0x000000ff1400720c */ /* 0x004fc40003f05070 */
[----:B------:R-:W-:Y:S01]  /*09a0*/  SHF.R.U32.HI R3, RZ, R10, R7 ;  /* 0x0000000aff037219 */ /* 0x000fe20000011607 */
[----:B------:R-:W-:Y:S01]  /*09b0*/  FMUL R6, R6, UR4 ;  /* 0x0000000406067c20 */ /* 0x000fe20008400000 */
[----:B------:R-:W-:Y:S01]  /*09c0*/  ISETP.NE.AND.EX P0, PT, R21, RZ, PT, P0 ;  /* 0x000000ff1500720c */ /* 0x000fe20003f05300 */
[----:B------:R-:W-:Y:S02]  /*09d0*/  IMAD.MOV.U32 R7, RZ, RZ, 0x1 ;  /* 0x00000001ff077424 */ /* 0x000fe400078e00ff */
[----:B------:R-:W1:Y:S01]  /*09e0*/  LDC R13, c[0x0][0x148] ;  /* 0x00005200ff0d7b82 */ /* 0x000e620000000800 */
[----:B---3--:R-:W-:-:S07]  /*09f0*/  IMAD R5, R5, R8, R2 ;  /* 0x0000000805057224 */ /* 0x008fce00078e0202 */
[----:B------:R-:W2:Y:S01]  /*0a00*/  LDC R16, c[0x0][0x600] ;  /* 0x00018000ff107b82 */ /* 0x000ea20000000800 */
[-CC-:B----4-:R-:W-:Y:S02]  /*0a10*/  SHF.R.U64 R24, R14, R12.reuse, R3.reuse ;  /* 0x0000000c0e187219 */ /* 0x190fe40000001203 */
[----:B------:R-:W-:Y:S02]  /*0a20*/  SHF.R.U32.HI R3, RZ, R12, R3 ;  /* 0x0000000cff037219 */ /* 0x000fe40000011603 */
[----:B------:R3:W4:Y:S03]  /*0a30*/  F2I.U32.TRUNC.NTZ R12, R6 ;  /* 0x00000006000c7305 */ /* 0x000726000020f000 */
[----:B------:R-:W1:Y:S01]  /*0a40*/  LDC R17, c[0x0][0x648] ;  /* 0x00019200ff117b82 */ /* 0x000e620000000800 */
[-C--:B0-----:R-:W-:Y:S02]  /*0a50*/  SHF.L.U32 R2, R9, R18.reuse, RZ ;  /* 0x0000001209027219 */ /* 0x081fe400000006ff */
[----:B------:R-:W-:-:S02]  /*0a60*/  SHF.R.U64 R26, R24, R18, R3 ;  /* 0x00000012181a7219 */ /* 0x000fc40000001203 */
[----:B------:R-:W-:Y:S02]  /*0a70*/  LOP3.LUT R11, RZ, R2, RZ, 0x33, !PT ;  /* 0x00000002ff0b7212 */ /* 0x000fe400078e33ff */
[-C--:B------:R-:W-:Y:S01]  /*0a80*/  SHF.R.U32.HI R3, RZ, R18.reuse, R3 ;  /* 0x00000012ff037219 */ /* 0x080fe20000011603 */
[----:B------:R-:W0:Y:S01]  /*0a90*/  LDC R19, c[0x0][0x638] ;  /* 0x00018e00ff137b82 */ /* 0x000e220000000800 */
[----:B------:R-:W-:Y:S01]  /*0aa0*/  SHF.L.U32 R10, R7, R18, RZ ;  /* 0x00000012070a7219 */ /* 0x000fe200000006ff */
[----:B------:R-:W-:-:S06]  /*0ab0*/  IMAD.MOV.U32 R2, RZ, RZ, R26 ;  /* 0x000000ffff027224 */ /* 0x000fcc00078e001a */
[----:B------:R-:W0:Y:S01]  /*0ac0*/  LDC R22, c[0x0][0x610] ;  /* 0x00018400ff167b82 */ /* 0x000e220000000800 */
[----:B---34-:R-:W-:Y:S05]  /*0ad0*/  @!P0 BRA `(.L_x_6) ;  /* 0x0000000000288947 */ /* 0x018fea0003800000 */
[----:B------:R-:W3:Y:S02]  /*0ae0*/  LDC R9, c[0x0][0x64c] ;  /* 0x00019300ff097b82 */ /* 0x000ee40000000800 */
[----:B---3--:R-:W-:-:S05]  /*0af0*/  IADD3 R9, P0, R26, R9, RZ ;  /* 0x000000091a097210 */ /* 0x008fca0007f1e0ff */
[----:B------:R-:W-:-:S04]  /*0b00*/  IMAD.X R15, RZ, RZ, R3, P0 ;  /* 0x000000ffff0f7224 */ /* 0x000fc800000e0603 */
[----:B------:R-:W-:-:S04]  /*0b10*/  IMAD.WIDE.U32 R2, R15, R20, RZ ;  /* 0x000000140f027225 */ /* 0x000fc800078e00ff */
[----:B------:R-:W-:-:S04]  /*0b20*/  IMAD.WIDE.U32 R6, P0, R9, R21, R2 ;  /* 0x0000001509067225 */ /* 0x000fc80007800002 */
[----:B------:R-:W-:-:S04]  /*0b30*/  IMAD.WIDE.U32 R2, R9, R20, RZ ;  /* 0x0000001409027225 */ /* 0x000fc800078e00ff */
[----:B------:R-:W-:Y:S01]  /*0b40*/  IMAD.X R9, RZ, RZ, RZ, P0 ;  /* 0x000000ffff097224 */ /* 0x000fe200000e06ff */
[----:B------:R-:W-:Y:S01]  /*0b50*/  IADD3 RZ, P0, R3, R6, RZ ;  /* 0x0000000603ff7210 */ /* 0x000fe20007f1e0ff */
[----:B------:R-:W-:-:S04]  /*0b60*/  IMAD.MOV.U32 R8, RZ, RZ, R7 ;  /* 0x000000ffff087224 */ /* 0x000fc800078e0007 */
[----:B------:R-:W-:-:S08]  /*0b70*/  IMAD.WIDE.U32.X R2, R15, R21, R8, P0 ;  /* 0x000000150f027225 */ /* 0x000fd000000e0408 */
.L_x_6:
[----:B-1----:R-:W-:Y:S01]  /*0b80*/  SHF.R.U64 R2, R2, R17, R3 ;  /* 0x0000001102027219 */ /* 0x002fe20000001203 */
[----:B--2---:R-:W-:Y:S01]  /*0b90*/  VIADD R3, R16, 0xffffffff ;  /* 0xffffffff10037836 */ /* 0x004fe20000000000 */
[----:B------:R-:W-:Y:S01]  /*0ba0*/  LOP3.LUT R11, R24, R11, RZ, 0xc0, !PT ;  /* 0x0000000b180b7212 */ /* 0x000fe200078ec0ff */
[----:B------:R-:W-:Y:S02]  /*0bb0*/  IMAD.MOV R12, RZ, RZ, -R12 ;  /* 0x000000ffff0c7224 */ /* 0x000fe400078e0a0c */
[----:B------:R-:W-:Y:S01]  /*0bc0*/  IMAD.MOV R6, RZ, RZ, -R2 ;  /* 0x000000ffff067224 */ /* 0x000fe200078e0a02 */
[----:B------:R-:W-:Y:S01]  /*0bd0*/  LOP3.LUT R14, R14, R3, RZ, 0xc0, !PT ;  /* 0x000000030e0e7212 */ /* 0x000fe200078ec0ff */
[----:B------:R-:W-:Y:S02]  /*0be0*/  @P2 IMAD R5, R13, R12, R4 ;  /* 0x0000000c0d052224 */ /* 0x000fe400078e0204 */
[----:B------:R-:W-:Y:S02]  /*0bf0*/  IMAD R2, R10, R2, R11 ;  /* 0x000000020a027224 */ /* 0x000fe400078e020b */
[----:B0-----:R-:W-:-:S02]  /*0c00*/  IMAD R3, R6, R19, R26 ;  /* 0x0000001306037224 */ /* 0x001fc400078e021a */
[----:B------:R-:W-:Y:S02]  /*0c10*/  IMAD R2, R2, R22, R5 ;  /* 0x0000001602027224 */ /* 0x000fe400078e0205 */
[----:B------:R-:W-:Y:S02]  /*0c20*/  IMAD R3, R3, R16, R14 ;  /* 0x0000001003037224 */ /* 0x000fe400078e020e */
[----:B------:R-:W-:-:S03]  /*0c30*/  IMAD.MOV.U32 R5, RZ, RZ, 0x1 ;  /* 0x00000001ff057424 */ /* 0x000fc600078e00ff */
[----:B------:R-:W-:Y:S02]  /*0c40*/  SEL R4, R3, R2, !P2 ;  /* 0x0000000203047207 */ /* 0x000fe40005000000 */
[----:B------:R-:W-:-:S03]  /*0c50*/  SEL R2, R2, R3, !P2 ;  /* 0x0000000302027207 */ /* 0x000fc60005000000 */
[----:B------:R0:W-:Y:S04]  /*0c60*/  STL [R1+0x280], R4 ;  /* 0x0002800401007387 */ /* 0x0001e80000100800 */
[----:B------:R0:W-:Y:S02]  /*0c70*/  STL [R1+0x284], R2 ;  /* 0x0002840201007387 */ /* 0x0001e40000100800 */
.L_x_4:
[----:B------:R-:W-:-:S08]  /*0c80*/  NOP ;  /* 0x0000000000007918 */ /* 0x000fd00000000000 */
[----:B------:R-:W1:Y:S02]  /*0c90*/  USETMAXREG.TRY_ALLOC.CTAPOOL UP0, 0xe8 ;  /* 0x000000e8000079c8 */ /* 0x000e640008000600 */
[----:B-1----:R-:W-:-:S13]  /*0ca0*/  PLOP3.LUT P0, PT, PT, PT, UP0, 0x80, 0x0 ;  /* 0x000000000000781c */ /* 0x002fda0003f0f008 */
[----:B------:R-:W-:Y:S05]  /*0cb0*/  @!P0 BRA `(.L_x_4) ;  /* 0xfffffffc00f08947 */ /* 0x000fea000383ffff */
[----:B------:R-:W-:Y:S01]  /*0cc0*/  ULDC.64 UR4, c[0x0][0x598] ;  /* 0x0001660000047ab9 */ /* 0x000fe20000000a00 */
[----:B------:R-:W-:Y:S01]  /*0cd0*/  ULDC.64 UR30, c[0x0][0x208] ;  /* 0x00008200001e7ab9 */ /* 0x000fe20000000a00 */
[----:B------:R-:W-:-:S04]  /*0ce0*/  ISETP.NE.U32.AND P0, PT, RZ, UR4, PT ;  /* 0x00000004ff007c0c */ /* 0x000fc8000bf05070 */
[----:B------:R-:W-:-:S13]  /*0cf0*/  ISETP.NE.AND.EX P0, PT, RZ, UR5, PT, P0 ;  /* 0x00000005ff007c0c */ /* 0x000fda000bf05300 */
[----:B------:R-:W-:Y:S05]  /*0d00*/  @!P0 BRA `(.L_x_7) ;  /* 0x0000000000208947 */ /* 0x000fea0003800000 */
[----:B0-----:R-:W0:Y:S02]  /*0d10*/  LDC.64 R2, c[0x0][0x598] ;  /* 0x00016600ff027b82 */ /* 0x001e240000000a00 */
[----:B0-----:R-:W2:Y:S02]  /*0d20*/  LDG.E.64 R2, desc[UR30][R2.64] ;  /* 0x0000001e02027981 */ /* 0x001ea4000c1e1b00 */
[----:B--2---:R-:W-:-:S04]  /*0d30*/  ISETP.NE.U32.AND P0, PT, R2, RZ, PT ;  /* 0x000000ff0200720c */ /* 0x004fc80003f05070 */
[----:B------:R-:W-:-:S13]  /*0d40*/  ISETP.NE.AND.EX P0, PT, R3, RZ, PT, P0 ;  /* 0x000000ff0300720c */ /* 0x000fda0003f05300 */
[----:B------:R-:W-:Y:S05]  /*0d50*/  @!P0 BRA `(.L_x_7) ;  /* 0x00000000000c8947 */ /* 0x000fea0003800000 */
[----:B------:R-:W2:Y:S02]  /*0d60*/  LD.E R2, desc[UR30][R2.64] ;  /* 0x0000001e02027980 */ /* 0x000ea4000c101900 */
[----:B--2---:R-:W-:Y:S01]  /*0d70*/  R2UR UR18, R2 ;  /* 0x00000000021272ca */ /* 0x004fe200000e0000 */
[----:B------:R-:W-:-:S14]  /*0d80*/  BRA `(.L_x_8) ;  /* 0x0000000000247947 */ /* 0x000fdc0003800000 */
.L_x_7:
[----:B------:R-:W-:Y:S02]  /*0d90*/  ULDC.64 UR4, c[0x0][0x588] ;  /* 0x0001620000047ab9 */ /* 0x000fe40000000a00 */
[----:B------:R-:W-:-:S04]  /*0da0*/  ISETP.NE.U32.AND P0, PT, RZ, UR4, PT ;  /* 0x00000004ff007c0c */ /* 0x000fc8000bf05070 */
[----:B------:R-:W-:-:S13]  /*0db0*/  ISETP.NE.AND.EX P0, PT, RZ, UR5, PT, P0 ;  /* 0x00000005ff007c0c */ /* 0x000fda000bf05300 */
[----:B------:R-:W-:Y:S05]  /*0dc0*/  @!P0 BRA `(.L_x_9) ;  /* 0x0000000000108947 */ /* 0x000fea0003800000 */
[----:B0-----:R-:W0:Y:S02]  /*0dd0*/  LDC.64 R2, c[0x0][0x588] ;  /* 0x00016200ff027b82 */ /* 0x001e240000000a00 */
[----:B0-----:R-:W2:Y:S02]  /*0de0*/  LDG.E R2, desc[UR30][R2.64] ;  /* 0x0000001e02027981 */ /* 0x001ea4000c1e1900 */
[----:B--2---:R-:W-:Y:S01]  /*0df0*/  R2UR UR18, R2 ;  /* 0x00000000021272ca */ /* 0x004fe200000e0000 */
[----:B------:R-:W-:-:S14]  /*0e00*/  BRA `(.L_x_8) ;  /* 0x0000000000047947 */ /* 0x000fdc0003800000 */
.L_x_9:
[----:B------:R-:W-:-:S05]  /*0e10*/  ULDC UR18, c[0x0][0x580] ;  /* 0x0001600000127ab9 */ /* 0x000fca0000000800 */
.L_x_8:
[----:B------:R-:W-:Y:S02]  /*0e20*/  ULDC.64 UR4, c[0x0][0x5a0] ;  /* 0x0001680000047ab9 */ /* 0x000fe40000000a00 */
        /* <DEDUP_REMOVED lines=11> */
.L_x_10:
        /* <DEDUP_REMOVED lines=8> */
.L_x_12:
[----:B------:R-:W-:-:S05]  /*0f60*/  ULDC UR17, c[0x0][0x584] ;  /* 0x0001610000117ab9 */ /* 0x000fca0000000800 */
.L_x_11:
[----:B------:R-:W-:-:S13]  /*0f70*/  LOP3.LUT P0, RZ, R5, 0xff, RZ, 0xc0, !PT ;  /* 0x000000ff05ff7812 */ /* 0x000fda000780c0ff */
[----:B------:R-:W-:Y:S05]  /*0f80*/  @!P0 EXIT ;  /* 0x000000000000894d */ /* 0x000fea0003800000 */
[----:B------:R-:W-:Y:S01]  /*0f90*/  ULDC UR4, c[0x0][0x28c] ;  /* 0x0000a30000047ab9 */ /* 0x000fe20000000800 */
[----:B------:R-:W-:Y:S01]  /*0fa0*/  ULDC.64 UR12, c[0x0][0x5c8] ;  /* 0x00017200000c7ab9 */ /* 0x000fe20000000a00 */
[----:B------:R-:W-:Y:S02]  /*0fb0*/  UIADD3 UR4, UR4, 0x7f, URZ ;  /* 0x0000007f04047890 */ /* 0x000fe4000fffe03f */
[----:B------:R-:W-:Y:S02]  /*0fc0*/  USHF.L.U64.HI UR7, UR12, 0x7, UR13 ;  /* 0x000000070c077899 */ /* 0x000fe4000801020d */
[----:B------:R-:W-:Y:S02]  /*0fd0*/  USHF.R.S32.HI UR5, URZ, 0x1f, UR4 ;  /* 0x0000001f3f057899 */ /* 0x000fe40008011404 */
[----:B------:R-:W-:Y:S02]  /*0fe0*/  USHF.L.U32 UR8, UR12, 0x7, URZ ;  /* 0x000000070c087899 */ /* 0x000fe4000800063f */
[----:B------:R-:W-:-:S02]  /*0ff0*/  ULEA.HI UR5, UR5, UR4, URZ, 0x7 ;  /* 0x0000000405057291 */ /* 0x000fc4000f8f383f */
[----:B------:R-:W-:Y:S02]  /*1000*/  USHF.L.U64.HI UR9, UR12, 0x3, UR13 ;  /* 0x000000030c097899 */ /* 0x000fe4000801020d */
[----:B------:R-:W-:Y:S02]  /*1010*/  USHF.L.U32 UR10, UR12, 0x3, URZ ;  /* 0x000000030c0a7899 */ /* 0x000fe4000800063f */
[----:B------:R-:W-:Y:S02]  /*1020*/  USHF.L.U64.HI UR11, UR12, 0x8, UR13 ;  /* 0x000000080c0b7899 */ /* 0x000fe4000801020d */
[----:B------:R-:W-:Y:S02]  /*1030*/  USHF.R.S32.HI UR14, URZ, 0x7, UR5 ;  /* 0x000000073f0e7899 */ /* 0x000fe40008011405 */
[----:B------:R-:W-:Y:S02]  /*1040*/  USHF.L.U32 UR12, UR12, 0x8, URZ ;  /* 0x000000080c0c7899 */ /* 0x000fe4000800063f */
[----:B------:R-:W-:Y:S01]  /*1050*/  ULOP3.LUT UR13, UR6, 0x1, URZ, 0xfc, !UPT ;  /* 0x00000001060d7892 */ /* 0x000fe2000f8efc3f */
[----:B------:R-:W-:Y:S01]  /*1060*/  UMOV UR4, URZ ;  /* 0x0000003f00047c82 */ /* 0x000fe20008000000 */
[----:B------:R-:W-:-:S10]  /*1070*/  UMOV UR5, URZ ;  /* 0x0000003f00057c82 */ /* 0x000fd40008000000 */
.L_x_85:
[----:B------:R-:W-:Y:S01]  /*1080*/  STL [R1+0x274], RZ ;  /* 0x000274ff01007387 */ /* 0x000fe20000100800 */
[----:B-1----:R-:W1:Y:S01]  /*1090*/  S2UR UR25, SR_CgaCtaId ;  /* 0x00000000001979c3 */ /* 0x002e620000008800 */
[----:B------:R-:W-:Y:S01]  /*10a0*/  UMOV UR23, 0x400 ;  /* 0x0000040000177882 */ /* 0x000fe20000000000 */
[----:B------:R-:W-:Y:S01]  /*10b0*/  UMOV UR24, URZ ;  /* 0x0000003f00187c82 */ /* 0x000fe20008000000 */
[----:B------:R-:W-:Y:S01]  /*10c0*/  STL [R1+0x270], RZ ;  /* 0x000270ff01007387 */ /* 0x000fe20000100800 */
[----:B------:R-:W-:Y:S01]  /*10d0*/  UMOV UR20, URZ ;  /* 0x0000003f00147c82 */ /* 0x000fe20008000000 */
[----:B------:R-:W-:Y:S01]  /*10e0*/  UMOV UR21, URZ ;  /* 0x0000003f00157c82 */ /* 0x000fe20008000000 */
[----:B------:R-:W-:Y:S01]  /*10f0*/  UMOV UR28, UR5 ;  /* 0x00000005001c7c82 */ /* 0x000fe20008000000 */
[----:B------:R-:W-:Y:S01]  /*1100*/  STL [R1+0x26c], RZ ;  /* 0x00026cff01007387 */ /* 0x000fe20000100800 */
[----:B------:R-:W2:Y:S01]  /*1110*/  LDC R3, c[0x0][0x28c] ;  /* 0x0000a300ff037b82 */ /* 0x000ea20000000800 */
[----:B0-----:R-:W-:-:S02]  /*1120*/  CS2R R4, SRZ ;  /* 0x0000000000047805 */ /* 0x001fc4000001ff00 */
[----:B------:R-:W-:Y:S01]  /*1130*/  CS2R R6, SRZ ;  /* 0x0000000000067805 */ /* 0x000fe2000001ff00 */
[----:B------:R-:W-:Y:S01]  /*1140*/  STL [R1+0x268], RZ ;  /* 0x000268ff01007387 */ /* 0x000fe20000100800 */
[----:B------:R-:W-:Y:S02]  /*1150*/  CS2R R8, SRZ ;  /* 0x0000000000087805 */ /* 0x000fe4000001ff00 */
[----:B------:R-:W-:Y:S02]  /*1160*/  CS2R R10, SRZ ;  /* 0x00000000000a7805 */ /* 0x000fe4000001ff00 */
[----:B------:R-:W-:Y:S01]  /*1170*/  CS2R R12, SRZ ;  /* 0x00000000000c7805 */ /* 0x000fe2000001ff00 */
[----:B------:R-:W-:Y:S01]  /*1180*/  STL [R1+0x264], RZ ;  /* 0x000264ff01007387 */ /* 0x000fe20000100800 */
[----:B------:R-:W-:Y:S02]  /*1190*/  CS2R R14, SRZ ;  /* 0x00000000000e7805 */ /* 0x000fe4000001ff00 */
[----:B------:R-:W-:-:S02]  /*11a0*/  CS2R R16, SRZ ;  /* 0x0000000000107805 */ /* 0x000fc4000001ff00 */
        /* <DEDUP_REMOVED lines=11> */
[----:B------:R-:W-:Y:S01]  /*1260*/  CS2R R226, SRZ ;  /* 0x0000000000e27805 */ /* 0x000fe2000001ff00 */
[----:B------:R-:W-:Y:S01]  /*1270*/  IMAD.U32 R228, RZ, RZ, UR4 ;  /* 0x00000004ffe47e24 */ /* 0x000fe2000f8e00ff */
[----:B------:R-:W-:Y:S01]  /*1280*/  STL [R1+0x254], RZ ;  /* 0x000254ff01007387 */ /* 0x000fe20000100800 */
[----:B--2---:R-:W-:Y:S02]  /*1290*/  ISETP.GE.AND P0, PT, R3, 0x1, PT ;  /* 0x000000010300780c */ /* 0x004fe40003f06270 */
[----:B------:R-:W-:Y:S02]  /*12a0*/  CS2R R168, SRZ ;  /* 0x0000000000a87805 */ /* 0x000fe4000001ff00 */
[----:B------:R-:W-:Y:S01]  /*12b0*/  CS2R R170, SRZ ;  /* 0x0000000000aa7805 */ /* 0x000fe2000001ff00 */
[----:B------:R-:W-:Y:S01]  /*12c0*/  STL [R1+0x250], RZ ;  /* 0x000250ff01007387 */ /* 0x000fe20000100800 */
[----:B------:R-:W-:-:S02]  /*12d0*/  CS2R R172, SRZ ;  /* 0x0000000000ac7805 */ /* 0x000fc4000001ff00 */
[----:B------:R-:W-:Y:S02]  /*12e0*/  CS2R R174, SRZ ;  /* 0x0000000000ae7805 */ /* 0x000fe4000001ff00 */
[----:B------:R-:W-:Y:S01]  /*12f0*/  CS2R R176, SRZ ;  /* 0x0000000000b07805 */ /* 0x000fe2000001ff00 */
[----:B------:R-:W-:Y:S01]  /*1300*/  STL [R1+0x24c], RZ ;  /* 0x00024cff01007387 */ /* 0x000fe20000100800 */
[----:B------:R-:W-:Y:S02]  /*1310*/  CS2R R178, SRZ ;  /* 0x0000000000b27805 */ /* 0x000fe4000001ff00 */
        /* <DEDUP_REMOVED lines=119> */
[----:B------:R-:W-:-:S03]  /*1a90*/  CS2R R70, SRZ ;  /* 0x0000000000467805 */ /* 0x000fc6000001ff00 */
[----:B------:R-:W-:Y:S04]  /*1aa0*/  STL [R1+0x1d0], RZ ;  /* 0x0001d0ff01007387 */ /* 0x000fe80000100800 */
        /* <DEDUP_REMOVED lines=28> */
[----:B------:R-:W-:Y:S01]  /*1c70*/  STL [R1+0x15c], RZ ;  /* 0x00015cff01007387 */ /* 0x000fe20000100800 */
[----:B------:R-:W0:Y:S03]  /*1c80*/  S2R R2, SR_TID.X ;  /* 0x0000000000027919 */ /* 0x000e260000002100 */
        /* <DEDUP_REMOVED lines=8> */
[----:B0-----:R-:W-:-:S03]  /*1d10*/  LOP3.LUT R2, R2, 0x80, RZ, 0xc0, !PT ;  /* 0x0000008002027812 */ /* 0x001fc600078ec0ff */
[----:B------:R-:W-:Y:S01]  /*1d20*/  STL [R1+0x138], RZ ;  /* 0x000138ff01007387 */ /* 0x000fe20000100800 */
[----:B------:R-:W-:-:S03]  /*1d30*/  SHF.R.U32.HI R2, RZ, 0x7, R2 ;  /* 0x00000007ff027819 */ /* 0x000fc60000011602 */
        /* <DEDUP_REMOVED lines=33> */
[----:B------:R-:W0:Y:S04]  /*1f50*/  SHFL.IDX PT, R2, R2, RZ, 0x1f ;  /* 0x00001fff02027589 */ /* 0x000e2800000e0000 */
[----:B------:R2:W-:Y:S04]  /*1f60*/  STL [R1+0xb0], RZ ;  /* 0x0000b0ff01007387 */ /* 0x0005e80000100800 */
[----:B------:R2:W-:Y:S04]  /*1f70*/  STL [R1+0xac], RZ ;  /* 0x0000acff01007387 */ /* 0x0005e80000100800 */
[----:B------:R2:W-:Y:S04]  /*1f80*/  STL [R1+0xa8], RZ ;  /* 0x0000a8ff01007387 */ /* 0x0005e80000100800 */
[----:B------:R2:W-:Y:S04]  /*1f90*/  STL [R1+0xa4], RZ ;  /* 0x0000a4ff01007387 */ /* 0x0005e80000100800 */
[----:B------:R2:W-:Y:S04]  /*1fa0*/  STL [R1+0xa0], RZ ;  /* 0x0000a0ff01007387 */ /* 0x0005e80000100800 */
[----:B------:R2:W-:Y:S01]  /*1fb0*/  STL [R1+0x9c], RZ ;  /* 0x00009cff01007387 */ /* 0x0005e20000100800 */
[----:B0-----:R-:W-:-:S02]  /*1fc0*/  R2UR UR15, R2 ;  /* 0x00000000020f72ca */ /* 0x001fc400000e0000 */
[----:B------:R-:W-:Y:S01]  /*1fd0*/  CS2R R2, SRZ ;  /* 0x0000000000027805 */ /* 0x000fe2000001ff00 */
[----:B------:R2:W-:Y:S04]  /*1fe0*/  STL [R1+0x98], RZ ;  /* 0x000098ff01007387 */ /* 0x0005e80000100800 */
[----:B------:R2:W-:Y:S04]  /*1ff0*/  STL [R1+0x94], RZ ;  /* 0x000094ff01007387 */ /* 0x0005e80000100800 */
[----:B------:R2:W-:Y:S02]  /*2000*/  STL [R1+0x90], RZ ;  /* 0x000090ff01007387 */ /* 0x0005e40000100800 */
[----:B------:R-:W-:-:S02]  /*2010*/  ULEA.HI UR16, UR15, UR15, URZ, 0x1 ;  /* 0x0000000f0f107291 */ /* 0x000fc4000f8f083f */
[----:B------:R2:W-:Y:S02]  /*2020*/  STL [R1+0x8c], RZ ;  /* 0x00008cff01007387 */ /* 0x0005e40000100800 */
[----:B------:R-:W-:Y:S02]  /*2030*/  ULOP3.LUT UR22, UR16, 0x7fffe, URZ, 0xc0, !UPT ;  /* 0x0007fffe10167892 */ /* 0x000fe4000f8ec03f */
[----:B------:R2:W-:Y:S01]  /*2040*/  STL [R1+0x88], RZ ;  /* 0x000088ff01007387 */ /* 0x0005e20000100800 */
[----:B-1----:R-:W-:Y:S02]  /*2050*/  ULEA UR16, UR25, UR23, 0x18 ;  /* 0x0000001719107291 */ /* 0x002fe4000f8ec03f */
[----:B------:R-:W-:Y:S01]  /*2060*/  UIADD3 UR22, UR15, -UR22, URZ ;  /* 0x800000160f167290 */ /* 0x000fe2000fffe03f */
[----:B------:R2:W-:Y:S03]  /*2070*/  STL [R1+0x84], RZ ;  /* 0x000084ff01007387 */ /* 0x0005e60000100800 */
[----:B------:R-:W-:Y:S01]  /*2080*/  ULEA UR22, UR22, UR16, 0xd ;  /* 0x0000001016167291 */ /* 0x000fe2000f8e683f */
[----:B------:R2:W-:Y:S03]  /*2090*/  STL [R1+0x80], RZ ;  /* 0x000080ff01007387 */ /* 0x0005e60000100800 */
[----:B------:R-:W-:Y:S01]  /*20a0*/  UIADD3 UR22, UR22, 0x100, URZ ;  /* 0x0000010016167890 */ /* 0x000fe2000fffe03f */
[----:B------:R2:W-:Y:S03]  /*20b0*/  STL [R1+0x7c], RZ ;  /* 0x00007cff01007387 */ /* 0x0005e60000100800 */
[----:B------:R-:W-:Y:S01]  /*20c0*/  USHF.R.U32.HI UR15, URZ, 0x4, UR22 ;  /* 0x000000043f0f7899 */ /* 0x000fe20008011616 */
[----:B------:R2:W-:Y:S03]  /*20d0*/  STL [R1+0x78], RZ ;  /* 0x000078ff01007387 */ /* 0x0005e60000100800 */
[----:B------:R-:W-:Y:S01]  /*20e0*/  ULOP3.LUT UR15, UR15, 0x3fff, URZ, 0xc0, !UPT ;  /* 0x00003fff0f0f7892 */ /* 0x000fe2000f8ec03f */
[----:B------:R2:W-:Y:S04]  /*20f0*/  STL [R1+0x74], RZ ;  /* 0x000074ff01007387 */ /* 0x0005e80000100800 */
        /* <DEDUP_REMOVED lines=28> */
[----:B------:R2:W-:Y:S01]  /*22c0*/  STL [R1], RZ ;  /* 0x000000ff01007387 */ /* 0x0005e20000100800 */
[----:B----4-:R-:W-:Y:S05]  /*22d0*/  @!P0 BRA `(.L_x_13) ;  /* 0x0000002400ac8947 */ /* 0x010fea0003800000 */
[----:B------:R-:W-:-:S06]  /*22e0*/  UISETP.NE.AND UP0, UPT, UR13, 0x3, UPT ;  /* 0x000000030d00788c */ /* 0x000fcc000bf05270 */
[----:B------:R-:W-:-:S13]  /*22f0*/  PLOP3.LUT P1, PT, PT, PT, UP0, 0x80, 0x0 ;  /* 0x000000000000781c */ /* 0x000fda0003f2f008 */
[----:B------:R-:W-:Y:S05]  /*2300*/  @!P1 BRA `(.L_x_14) ;  /* 0x0000000000049947 */ /* 0x000fea0003800000 */
[----:B------:R-:W-:Y:S01]  /*2310*/  BPT.TRAP 0x1 ;  /* 0x000000040000795c */ /* 0x000fe20000300000 */
.L_x_14:
[----:B------:R-:W-:Y:S01]  /*2320*/  ULEA UR20, UR5, UR16, 0x3 ;  /* 0x0000001005147291 */ /* 0x000fe2000f8e183f */
[----:B------:R-:W-:-:S05]  /*2330*/  IMAD.U32 R2, RZ, RZ, UR4 ;  /* 0x00000004ff027e24 */ /* 0x000fca000f8e00ff */
[----:B------:R-:W-:-:S04]  /*2340*/  SHF.L.U32 R2, R2, 0x1f, RZ ;  /* 0x0000001f02027819 */ /* 0x000fc800000006ff */
[----:B------:R0:W1:Y:S01]  /*2350*/  SYNCS.PHASECHK.TRANS64.TRYWAIT P0, [UR20], R2 ;  /* 0x00000002ff0075a7 */ /* 0x0000620008000154 */
[----:B------:R-:W-:Y:S05]  /*2360*/  @!P1 BRA `(.L_x_15) ;  /* 0x0000000000049947 */ /* 0x000fea0003800000 */
[----:B------:R-:W-:Y:S01]  /*2370*/  BPT.TRAP 0x1 ;  /* 0x000000040000795c */ /* 0x000fe20000300000 */
.L_x_15:
[----:B-1----:R-:W-:Y:S05]  /*2380*/  @P0 BRA `(.L_x_16) ;  /* 0x0000000000080947 */ /* 0x002fea0003800000 */
[----:B------:R-:W1:Y:S02]  /*2390*/  SYNCS.PHASECHK.TRANS64.TRYWAIT P0, [UR20], R2 ;  /* 0x00000002ff0075a7 */ /* 0x000e640008000154 */
[----:B-1----:R-:W-:Y:S05]  /*23a0*/  @!P0 BRA `(.L_x_17) ;  /* 0x000001e800dc8947 */ /* 0x002fea0003800000 */
.L_x_16:
[----:B------:R-:W-:Y:S01]  /*23b0*/  UIADD3 UR20, UR16, 0x20100, URZ ;  /* 0x0002010010147890 */ /* 0x000fe2000fffe03f */
[----:B------:R-:W-:Y:S01]  /*23c0*/  WARPGROUP.ARRIVE ;  /* 0x00000000000079c5 */ /* 0x000fe20000000000 */
[----:B------:R-:W-:Y:S01]  /*23d0*/  ULOP3.LUT UR25, UR15, 0x10000, URZ, 0xfc, !UPT ;  /* 0x000100000f197892 */ /* 0x000fe2000f8efc3f */
[----:B------:R3:W-:Y:S01]  /*23e0*/  STL [R1+0x274], RZ ;  /* 0x000274ff01007387 */ /* 0x0007e20000100800 */
[----:B------:R-:W-:Y:S01]  /*23f0*/  USHF.R.U32.HI UR20, URZ, 0x4, UR20 ;  /* 0x000000043f147899 */ /* 0x000fe20008011614 */
[----:B01----:R-:W-:Y:S01]  /*2400*/  CS2R R2, SRZ ;  /* 0x0000000000027805 */ /* 0x003fe2000001ff00 */
[----:B------:R-:W-:Y:S01]  /*2410*/  ULEA UR25, UR5, UR25, 0xc ;  /* 0x0000001905197291 */ /* 0x000fe2000f8e603f */
[----:B------:R3:W-:Y:S01]  /*2420*/  STL [R1+0x270], RZ ;  /* 0x000270ff01007387 */ /* 0x0007e20000100800 */
[----:B------:R-:W-:Y:S01]  /*2430*/  ULOP3.LUT UR20, UR20, 0x3fff, URZ, 0xc0, !UPT ;  /* 0x00003fff14147892 */ /* 0x000fe2000f8ec03f */
[----:B------:R-:W-:Y:S01]  /*2440*/  CS2R R4, SRZ ;  /* 0x0000000000047805 */ /* 0x000fe2000001ff00 */
[----:B------:R-:W-:Y:S01]  /*2450*/  UMOV UR21, 0x40000040 ;  /* 0x4000004000157882 */ /* 0x000fe20000000000 */
[----:B------:R-:W-:Y:S01]  /*2460*/  UMOV UR23, 0x40000040 ;  /* 0x4000004000177882 */ /* 0x000fe20000000000 */
[----:B------:R-:W-:Y:S01]  /*2470*/  ULOP3.LUT UR20, UR20, 0x10000, URZ, 0xfc, !UPT ;  /* 0x0001000014147892 */ /* 0x000fe2000f8efc3f */
[----:B------:R3:W-:Y:S01]  /*2480*/  STL [R1+0x26c], RZ ;  /* 0x00026cff01007387 */ /* 0x0007e20000100800 */
[----:B------:R-:W-:Y:S01]  /*2490*/  UMOV UR24, 0x4 ;  /* 0x0000000400187882 */ /* 0x000fe20000000000 */
[----:B------:R-:W-:Y:S01]  /*24a0*/  CS2R R6, SRZ ;  /* 0x0000000000067805 */ /* 0x000fe2000001ff00 */
[----:B------:R-:W-:Y:S01]  /*24b0*/  UIMAD UR26, UR5, 0x300, UR20 ;  /* 0x00000300051a78a4 */ /* 0x000fe2000f8e0214 */
[----:B------:R3:W-:Y:S01]  /*24c0*/  STL [R1+0x268], RZ ;  /* 0x000268ff01007387 */ /* 0x0007e20000100800 */
[----:B------:R-:W-:Y:S01]  /*24d0*/  CS2R R8, SRZ ;  /* 0x0000000000087805 */ /* 0x000fe2000001ff00 */
[----:B------:R-:W-:Y:S01]  /*24e0*/  UMOV UR20, UR25 ;  /* 0x0000001900147c82 */ /* 0x000fe20008000000 */
[----:B------:R-:W-:Y:S01]  /*24f0*/  CS2R R10, SRZ ;  /* 0x00000000000a7805 */ /* 0x000fe2000001ff00 */
[----:B------:R3:W-:Y:S01]  /*2500*/  STL [R1+0x264], RZ ;  /* 0x000264ff01007387 */ /* 0x0007e20000100800 */
[----:B------:R-:W-:Y:S01]  /*2510*/  CS2R R12, SRZ ;  /* 0x00000000000c7805 */ /* 0x000fe2000001ff00 */
[----:B------:R-:W-:Y:S01]  /*2520*/  UMOV UR22, UR26 ;  /* 0x0000001a00167c82 */ /* 0x000fe20008000000 */
[----:B------:R-:W-:Y:S01]  /*2530*/  CS2R R14, SRZ ;  /* 0x00000000000e7805 */ /* 0x000fe2000001ff00 */
[----:B------:R-:W-:Y:S01]  /*2540*/  QGMMA.64x96x32.F32.E4M3.E4M3 R168, gdesc[UR20], RZ, !UPT ;  /* 0x0160000014a879f3 */ /* 0x000fe2000c7008ff */
[----:B------:R-:W-:Y:S01]  /*2550*/  UIADD3 UR20, UR25, 0x400, URZ ;  /* 0x0000040019147890 */ /* 0x000fe2000fffe03f */
[----:B------:R3:W-:Y:S01]  /*2560*/  STL [R1+0x260], RZ ;  /* 0x000260ff01007387 */ /* 0x0007e20000100800 */
[----:B------:R-:W-:Y:S01]  /*2570*/  UMOV UR21, 0x40000040 ;  /* 0x4000004000157882 */ /* 0x000fe20000000000 */
[----:B------:R-:W-:-:S02]  /*2580*/  CS2R R16, SRZ ;  /* 0x0000000000107805 */ /* 0x000fc4000001ff00 */
[----:B------:R-:W-:Y:S01]  /*2590*/  CS2R R18, SRZ ;  /* 0x0000000000127805 */ /* 0x000fe2000001ff00 */
[----:B------:R3:W-:Y:S01]  /*25a0*/  STL [R1+0x25c], RZ ;  /* 0x00025cff01007387 */ /* 0x0007e20000100800 */
[----:B------:R-:W-:Y:S02]  /*25b0*/  CS2R R20, SRZ ;  /* 0x0000000000147805 */ /* 0x000fe4000001ff00 */
[----:B------:R-:W-:Y:S02]  /*25c0*/  CS2R R22, SRZ ;  /* 0x0000000000167805 */ /* 0x000fe4000001ff00 */
        /* <DEDUP_REMOVED lines=14> */
[----:B------:R-:W-:-:S03]  /*26b0*/  UMOV UR21, 0x40000040 ;  /* 0x4000004000157882 */ /* 0x000fc60000000000 */
[----:B------:R3:W-:Y:S04]  /*26c0*/  STL [R1+0x24c], RZ ;  /* 0x00024cff01007387 */ /* 0x0007e80000100800 */
[----:B------:R-:W-:Y:S01]  /*26d0*/  QGMMA.64x96x32.F32.E4M3.E4M3 R24, gdesc[UR20], RZ, !UPT ;  /* 0x01600000141879f3 */ /* 0x000fe2000c7008ff */
[----:B------:R-:W-:Y:S01]  /*26e0*/  UIADD3 UR20, UR25, 0x2, URZ ;  /* 0x0000000219147890 */ /* 0x000fe2000fffe03f */
[----:B------:R3:W-:Y:S01]  /*26f0*/  STL [R1+0x248], RZ ;  /* 0x000248ff01007387 */ /* 0x0007e20000100800 */
[----:B------:R-:W-:Y:S01]  /*2700*/  UIADD3 UR22, UR26, 0x2, URZ ;  /* 0x000000021a167890 */ /* 0x000fe2000fffe03f */
[----:B------:R-:W-:Y:S01]  /*2710*/  UMOV UR21, 0x40000040 ;  /* 0x4000004000157882 */ /* 0x000fe20000000000 */
[----:B------:R-:W-:Y:S01]  /*2720*/  UMOV UR23, 0x40000040 ;  /* 0x4000004000177882 */ /* 0x000fe20000000000 */
        /* <DEDUP_REMOVED lines=13> */
[----:B------:R3:W-:Y:S01]  /*2800*/  STL [R1+0x210], RZ ;  /* 0x000210ff01007387 */ /* 0x0007e20000100800 */
[----:B------:R-:W-:Y:S01]  /*2810*/  QGMMA.64x96x32.F32.E4M3.E4M3 R168, gdesc[UR20], R168 ;  /* 0x0160000014a879f3 */ /* 0x000fe200087008a8 */
[----:B------:R-:W-:-:S02]  /*2820*/  UIADD3 UR20, UR25, 0x402, URZ ;  /* 0x0000040219147890 */ /* 0x000fc4000fffe03f */
[----:B------:R3:W-:Y:S01]  /*2830*/  STL [R1+0x20c], RZ ;  /* 0x00020cff01007387 */ /* 0x0007e20000100800 */
[----:B------:R-:W-:-:S03]  /*2840*/  UMOV UR21, 0x40000040 ;  /* 0x4000004000157882 */ /* 0x000fc60000000000 */
[----:B------:R3:W-:Y:S03]  /*2850*/  STL [R1+0x208], RZ ;  /* 0x000208ff01007387 */ /* 0x0007e60000100800 */
[----:B------:R-:W-:Y:S01]  /*2860*/  QGMMA.64x96x32.F32.E4M3.E4M3 R120, gdesc[UR20], R120 ;  /* 0x01600000147879f3 */ /* 0x000fe20008700878 */
[----:B------:R-:W-:Y:S01]  /*2870*/  UIADD3 UR20, UR25, 0x802, URZ ;  /* 0x0000080219147890 */ /* 0x000fe2000fffe03f */
[----:B------:R3:W-:Y:S01]  /*2880*/  STL [R1+0x204], RZ ;  /* 0x000204ff01007387 */ /* 0x0007e20000100800 */
[----:B------:R-:W-:-:S03]  /*2890*/  UMOV UR21, 0x40000040 ;  /* 0x4000004000157882 */ /* 0x000fc60000000000 */
[----:B------:R3:W-:Y:S04]  /*28a0*/  STL [R1+0x200], RZ ;  /* 0x000200ff01007387 */ /* 0x0007e80000100800 */
        /* <DEDUP_REMOVED lines=40> */
[----:B------:R3:W-:Y:S01]  /*2b30*/  STL [R1+0x1a0], RZ ;  /* 0x0001a0ff01007387 */ /* 0x0007e20000100800 */
[----:B------:R-:W-:Y:S01]  /*2b40*/  QGMMA.64x96x32.F32.E4M3.E4M3 R24, gdesc[UR20], R24 ;  /* 0x01600000141879f3 */ /* 0x000fe20008700818 */
[----:B------:R-:W-:Y:S02]  /*2b50*/  UIADD3 UR20, UR25, 0x6, URZ ;  /* 0x0000000619147890 */ /* 0x000fe4000fffe03f */
[----:B------:R3:W-:Y:S01]  /*2b60*/  STL [R1+0x19c], RZ ;  /* 0x00019cff01007387 */ /* 0x0007e20000100800 */
[----:B------:R-:W-:Y:S01]  /*2b70*/  UIADD3 UR22, UR26, 0x6, URZ ;  /* 0x000000061a167890 */ /* 0x000fe2000fffe03f */
[----:B------:R-:W-:-:S02]  /*2b80*/  UMOV UR21, 0x40000040 ;  /* 0x4000004000157882 */ /* 0x000fc40000000000 */
[----:B------:R3:W-:Y:S01]  /*2b90*/  STL [R1+0x198], RZ ;  /* 0x000198ff01007387 */ /* 0x0007e20000100800 */
[----:B------:R-:W-:-:S03]  /*2ba0*/  UMOV UR23, 0x40000040 ;  /* 0x4000004000177882 */ /* 0x000fc60000000000 */
        /* <DEDUP_REMOVED lines=17> */
[----:B------:R3:W-:Y:S04]  /*2cc0*/  STL [R1+0x15c], RZ ;  /* 0x00015cff01007387 */ /* 0x0007e80000100800 */
[----:B------:R3:W-:Y:S01]  /*2cd0*/  STL [R1+0x158], RZ ;  /* 0x000158ff01007387 */ /* 0x0007e20000100800 */
[----:B------:R-:W-:Y:S01]  /*2ce0*/  QGMMA.64x96x32.F32.E4M3.E4M3 R120, gdesc[UR20], R120 ;  /* 0x01600000147879f3 */ /* 0x000fe20008700878 */
[----:B------:R-:W-:Y:S02]  /*2cf0*/  UIADD3 UR20, UR25, 0x806, URZ ;  /* 0x0000080619147890 */ /* 0x000fe4000fffe03f */
[----:B------:R3:W-:Y:S01]  /*2d00*/  STL [R1+0x154], RZ ;  /* 0x000154ff01007387 */ /* 0x0007e20000100800 */
[----:B------:R-:W-:-:S03]  /*2d10*/  UMOV UR21, 0x40000040 ;  /* 0x4000004000157882 */ /* 0x000fc60000000000 */
[----:B------:R3:W-:Y:S03]  /*2d20*/  STL [R1+0x150], RZ ;  /* 0x000150ff01007387 */ /* 0x0007e60000100800 */
[----:B------:R-:W-:Y:S01]  /*2d30*/  QGMMA.64x96x32.F32.E4M3.E4M3 R72, gdesc[UR20], R72 ;  /* 0x01600000144879f3 */ /* 0x000fe20008700848 */
[----:B------:R3:W-:Y:S01]  /*2d40*/  STL [R1+0x14c], RZ ;  /* 0x00014cff01007387 */ /* 0x0007e20000100800 */
[----:B------:R-:W-:Y:S01]  /*2d50*/  UIADD3 UR20, UR25, 0xc06, URZ ;  /* 0x00000c0619147890 */ /* 0x000fe2000fffe03f */
[----:B------:R-:W-:Y:S02]  /*2d60*/  UMOV UR21, 0x40000040 ;  /* 0x4000004000157882 */ /* 0x000fe40000000000 */
[----:B------:R3:W-:Y:S04]  /*2d70*/  STL [R1+0x148], RZ ;  /* 0x000148ff01007387 */ /* 0x0007e80000100800 */
[----:B------:R3:W-:Y:S02]  /*2d80*/  STL [R1+0x144], RZ ;  /* 0x000144ff01007387 */ /* 0x0007e40000100800 */
[----:B------:R-:W-:Y:S01]  /*2d90*/  QGMMA.64x96x32.F32.E4M3.E4M3 R24, gdesc[UR20], R24, gsb0 ;  /* 0x01600000141879f3 */ /* 0x000fe20008000818 */
[----:B------:R-:W-:Y:S01]  /*2da0*/  ULDC UR20, c[0x0][0x50c] ;  /* 0x0001430000147ab9 */ /* 0x000fe20000000800 */
[----:B------:R3:W-:Y:S01]  /*2db0*/  STL [R1+0x140], RZ ;  /* 0x000140ff01007387 */ /* 0x0007e20000100800 */
[----:B------:R-:W-:-:S03]  /*2dc0*/  UISETP.NE.AND UP0, UPT, UR20, 0x4, UPT ;  /* 0x000000041400788c */ /* 0x000fc6000bf05270 */
[----:B------:R3:W-:Y:S01]  /*2dd0*/  STL [R1+0x13c], RZ ;  /* 0x00013cff01007387 */ /* 0x0007e20000100800 */
[----:B------:R-:W-:-:S03]  /*2de0*/  USEL UR20, URZ, 0x1, UP0 ;  /* 0x000000013f147887 */ /* 0x000fc60008000000 */
[----:B------:R3:W-:Y:S03]  /*2df0*/  STL [R1+0x138], RZ ;  /* 0x000138ff01007387 */ /* 0x0007e60000100800 */
[----:B------:R-:W-:Y:S01]  /*2e00*/  ISETP.NE.AND P0, PT, RZ, UR20, PT ;  /* 0x00000014ff007c0c */ /* 0x000fe2000bf05270 */
        /* <DEDUP_REMOVED lines=78> */
[----:B------:R-:W-:Y:S05]  /*32f0*/  @!P0 BRA `(.L_x_18) ;  /* 0x0000001400888947 */ /* 0x000fea0003800000 */
[----:B------:R0:W-:Y:S01]  /*3300*/  STL [R1+0x288], R0 ;  /* 0x0002880001007387 */ /* 0x0001e20000100800 */
[----:B------:R-:W-:Y:S02]  /*3310*/  WARPGROUP.DEPBAR.LE gsb0, 0x0 ;  /* 0x00008000000079c5 */ /* 0x000fe40000010000 */
[----:B------:R-:W-:Y:S01]  /*3320*/  FADD R227, RZ, R168 ;  /* 0x000000a8ffe37221 */ /* 0x000fe20000000000 */
[----:B------:R-:W-:-:S01]  /*3330*/  FADD R226, RZ, R169 ;  /* 0x000000a9ffe27221 */ /* 0x000fc20000000000 */
[----:B------:R-:W-:Y:S01]  /*3340*/  FADD R225, RZ, R170 ;  /* 0x000000aaffe17221 */ /* 0x000fe20000000000 */
[----:B------:R-:W-:-:S01]  /*3350*/  FADD R224, RZ, R171 ;  /* 0x000000abffe07221 */ /* 0x000fc20000000000 */
[----:B------:R-:W-:Y:S01]  /*3360*/  FADD R223, RZ, R172 ;  /* 0x000000acffdf7221 */ /* 0x000fe20000000000 */
[----:B------:R-:W-:-:S01]  /*3370*/  FADD R222, RZ, R173 ;  /* 0x000000adffde7221 */ /* 0x000fc20000000000 */
[----:B------:R-:W-:Y:S01]  /*3380*/  FADD R221, RZ, R174 ;  /* 0x000000aeffdd7221 */ /* 0x000fe20000000000 */
[----:B0-----:R-:W-:-:S01]  /*3390*/  FADD R0, RZ, R202 ;  /* 0x000000caff007221 */ /* 0x001fc20000000000 */
[----:B------:R-:W-:Y:S01]  /*33a0*/  FADD R220, RZ, R175 ;  /* 0x000000afffdc7221 */ /* 0x000fe20000000000 */
[----:B------:R-:W-:-:S01]  /*33b0*/  FADD R219, RZ, R176 ;  /* 0x000000b0ffdb7221 */ /* 0x000fc20000000000 */
[----:B------:R-:W-:Y:S01]  /*33c0*/  FADD R218, RZ, R177 ;  /* 0x000000b1ffda7221 */ /* 0x000fe20000000000 */
[----:B------:R-:W-:-:S01]  /*33d0*/  FADD R217, RZ, R178 ;  /* 0x000000b2ffd97221 */ /* 0x000fc20000000000 */
[----:B------:R0:W-:Y:S01]  /*33e0*/  STL [R1], R0 ;  /* 0x0000000001007387 */ /* 0x0001e20000100800 */
[----:B------:R-:W-:-:S01]  /*33f0*/  FADD R216, RZ, R179 ;  /* 0x000000b3ffd87221 */ /* 0x000fc20000000000 */
[----:B------:R-:W-:Y:S01]  /*3400*/  FADD R23, RZ, R180 ;  /* 0x000000b4ff177221 */ /* 0x000fe20000000000 */
[----:B------:R-:W-:-:S01]  /*3410*/  FADD R22, RZ, R181 ;  /* 0x000000b5ff167221 */ /* 0x000fc20000000000 */
[----:B------:R-:W-:Y:S01]  /*3420*/  FADD R21, RZ, R182 ;  /* 0x000000b6ff157221 */ /* 0x000fe20000000000 */
[----:B------:R-:W-:-:S01]  /*3430*/  FADD R20, RZ, R183 ;  /* 0x000000b7ff147221 */ /* 0x000fc20000000000 */
[----:B------:R-:W-:Y:S01]  /*3440*/  FADD R19, RZ, R184 ;  /* 0x000000b8ff137221 */ /* 0x000fe20000000000 */
[----:B------:R-:W-:-:S01]  /*3450*/  FADD R18, RZ, R185 ;  /* 0x000000b9ff127221 */ /* 0x000fc20000000000 */
[----:B------:R-:W-:Y:S01]  /*3460*/  FADD R17, RZ, R186 ;  /* 0x000000baff117221 */ /* 0x000fe20000000000 */
[----:B------:R-:W-:-:S01]  /*3470*/  FADD R16, RZ, R187 ;  /* 0x000000bbff107221 */ /* 0x000fc20000000000 */
[----:B0-----:R-:W-:Y:S01]  /*3480*/  FADD R0, RZ, R203 ;  /* 0x000000cbff007221 */ /* 0x001fe20000000000 */
[----:B------:R-:W-:-:S01]  /*3490*/  FADD R15, RZ, R188 ;  /* 0x000000bcff0f7221 */ /* 0x000fc20000000000 */
[----:B------:R-:W-:Y:S01]  /*34a0*/  FADD R14, RZ, R189 ;  /* 0x000000bdff0e7221 */ /* 0x000fe20000000000 */
[----:B------:R-:W-:-:S01]  /*34b0*/  FADD R13, RZ, R190 ;  /* 0x000000beff0d7221 */ /* 0x000fc20000000000 */
[----:B------:R-:W-:Y:S01]  /*34c0*/  FADD R12, RZ, R191 ;  /* 0x000000bfff0c7221 */ /* 0x000fe20000000000 */
[----:B------:R0:W-:Y:S01]  /*34d0*/  STL [R1+0x4], R0 ;  /* 0x0000040001007387 */ /* 0x0001e20000100800 */
        /* <DEDUP_REMOVED lines=10> */
[----:B------:R-:W-:-:S04]  /*3580*/  FADD R2, RZ, R201 ;  /* 0x000000c9ff027221 */ /* 0x000fc80000000000 */
[----:B------:R0:W-:Y:S02]  /*3590*/  STL [R1+0x8], R0 ;  /* 0x0000080001007387 */ /* 0x0001e40000100800 */
[----:B0-----:R-:W-:-:S05]  /*35a0*/  FADD R0, RZ, R205 ;  /* 0x000000cdff007221 */ /* 0x001fca0000000000 */
        /* <DEDUP_REMOVED lines=308> */
[----:B------:R0:W-:Y:S04]  /*48f0*/  STL [R1+0x274], R0 ;  /* 0x0002740001007387 */ /* 0x0001e80000100800 */
[----:B0-----:R0:W5:Y:S01]  /*4900*/  LDL.LU R0, [R1+0x288] ;  /* 0x0002880001007983 */ /* 0x0011620000300800 */
[----:B------:R-:W-:-:S05]  /*4910*/  UMOV UR24, URZ ;  /* 0x0000003f00187c82 */ /* 0x000fca0008000000 */
.L_x_18:
[----:B------:R-:W-:-:S04]  /*4920*/  UIADD3 UR28, UR5, 0x1, URZ ;  /* 0x00000001051c7890 */ /* 0x000fc8000fffe03f */
[----:B------:R-:W-:-:S04]  /*4930*/  UISETP.NE.AND UP0, UPT, UR28, 0x2, UPT ;  /* 0x000000021c00788c */ /* 0x000fc8000bf05270 */
[----:B------:R-:W-:Y:S02]  /*4940*/  USEL UR21, URZ, 0x1, UP0 ;  /* 0x000000013f157887 */ /* 0x000fe40008000000 */
[----:B------:R-:W-:Y:S02]  /*4950*/  USEL UR28, UR28, URZ, UP0 ;  /* 0x0000003f1c1c7287 */ /* 0x000fe40008000000 */
[----:B------:R-:W-:-:S06]  /*4960*/  ULOP3.LUT UR21, UR4, UR21, URZ, 0x3c, !UPT ;  /* 0x0000001504157292 */ /* 0x000fcc000f8e3c3f */
[----:B------:R-:W-:Y:S01]  /*4970*/  IMAD.U32 R228, RZ, RZ, UR21 ;  /* 0x00000015ffe47e24 */ /* 0x000fe2000f8e00ff */
[----:B------:R-:W-:-:S06]  /*4980*/  UMOV UR21, 0x1 ;  /* 0x0000000100157882 */ /* 0x000fcc0000000000 */
.L_x_13:
[----:B------:R-:W-:-:S04]  /*4990*/  UISETP.LT.AND UP0, UPT, UR14, 0x1, UPT ;  /* 0x000000010e00788c */ /* 0x000fc8000bf01270 */
[----:B------:R-:W-:-:S04]  /*49a0*/  USEL UR22, UR14, 0x1, UP0 ;  /* 0x000000010e167887 */ /* 0x000fc80008000000 */
[----:B------:R-:W-:-:S04]  /*49b0*/  UIADD3 UR27, UR14, -UR22, URZ ;  /* 0x800000160e1b7290 */ /* 0x000fc8000fffe03f */
[----:B------:R-:W-:-:S06]  /*49c0*/  UISETP.GE.AND UP0, UPT, UR27, 0x1, UPT ;  /* 0x000000011b00788c */ /* 0x000fcc000bf06270 */
[----:B------:R-:W-:-:S13]  /*49d0*/  PLOP3.LUT P0, PT, PT, PT, UP0, 0x80, 0x0 ;  /* 0x000000000000781c */ /* 0x000fda0003f0f008 */
[----:B------:R-:W-:Y:S05]  /*49e0*/  @!P0 BRA `(.L_x_19) ;  /* 0x0000002800448947 */ /* 0x000fea0003800000 */
[----:B------:R-:W-:Y:S01]  /*49f0*/  UMOV UR26, UR5 ;  /* 0x00000005001a7c82 */ /* 0x000fe20008000000 */
[----:B------:R-:W-:-:S05]  /*4a00*/  ULDC UR25, c[0x0][0x50c] ;  /* 0x0001430000197ab9 */ /* 0x000fca0000000800 */
.L_x_27:
[----:B------:R-:W-:-:S06]  /*4a10*/  UISETP.NE.AND UP0, UPT, UR13, 0x3, UPT ;  /* 0x000000030d00788c */ /* 0x000fcc000bf05270 */
[----:B------:R-:W-:-:S13]  /*4a20*/  PLOP3.LUT P1, PT, PT, PT, UP0, 0x80, 0x0 ;  /* 0x000000000000781c */ /* 0x000fda0003f2f008 */
[----:B-1--45:R-:W-:Y:S05]  /*4a30*/  @!P1 BRA `(.L_x_20) ;  /* 0x0000000000049947 */ /* 0x032fea0003800000 */
[----:B------:R-:W-:Y:S01]  /*4a40*/  BPT.TRAP 0x1 ;  /* 0x000000040000795c */ /* 0x000fe20000300000 */
.L_x_20:
[----:B------:R-:W1:Y:S01]  /*4a50*/  S2UR UR22, SR_CgaCtaId ;  /* 0x00000000001679c3 */ /* 0x000e620000008800 */
[----:B------:R-:W-:Y:S01]  /*4a60*/  UMOV UR16, 0x400 ;  /* 0x0000040000107882 */ /* 0x000fe20000000000 */
[----:B------:R-:W-:Y:S01]  /*4a70*/  SHF.L.U32 R229, R228, 0x1f, RZ ;  /* 0x0000001fe4e57819 */ /* 0x000fe200000006ff */
[----:B-1----:R-:W-:-:S04]  /*4a80*/  ULEA UR16, UR22, UR16, 0x18 ;  /* 0x0000001016107291 */ /* 0x002fc8000f8ec03f */
[----:B------:R-:W-:-:S09]  /*4a90*/  ULEA UR22, UR28, UR16, 0x3 ;  /* 0x000000101c167291 */ /* 0x000fd2000f8e183f */
[----:B------:R1:W4:Y:S01]  /*4aa0*/  SYNCS.PHASECHK.TRANS64.TRYWAIT P0, [UR22], R229 ;  /* 0x000000e5ff0075a7 */ /* 0x0003220008000156 */
[----:B------:R-:W-:Y:S05]  /*4ab0*/  @!P1 BRA `(.L_x_21) ;  /* 0x0000000000049947 */ /* 0x000fea0003800000 */
[----:B------:R-:W-:Y:S01]  /*4ac0*/  BPT.TRAP 0x1 ;  /* 0x000000040000795c */ /* 0x000fe20000300000 */
.L_x_21:
[----:B----4-:R-:W-:Y:S05]  /*4ad0*/  @P0 BRA `(.L_x_22) ;  /* 0x0000000000080947 */ /* 0x010fea0003800000 */
[----:B------:R-:W4:Y:S02]  /*4ae0*/  SYNCS.PHASECHK.TRANS64.TRYWAIT P0, [UR22], R229 ;  /* 0x000000e5ff0075a7 */ /* 0x000f240008000156 */
[----:B----4-:R-:W-:Y:S05]  /*4af0*/  @!P0 BRA `(.L_x_23) ;  /* 0x000001c400208947 */ /* 0x010fea0003800000 */
.L_x_22:
[----:B------:R-:W-:Y:S01]  /*4b00*/  UIADD3 UR22, UR16, 0x20100, URZ ;  /* 0x0002010010167890 */ /* 0x000fe2000fffe03f */
[----:B------:R-:W-:Y:S01]  /*4b10*/  WARPGROUP.ARRIVE ;  /* 0x00000000000079c5 */ /* 0x000fe20000000000 */
[----:B------:R-:W-:Y:S02]  /*4b20*/  UISETP.NE.AND UP0, UPT, UR20, URZ, UPT ;  /* 0x0000003f1400728c */ /* 0x000fe4000bf05270 */
[----:B------:R-:W-:Y:S02]  /*4b30*/  USHF.R.U32.HI UR22, URZ, 0x4, UR22 ;  /* 0x000000043f167899 */ /* 0x000fe40008011616 */
[----:B------:R-:W-:Y:S02]  /*4b40*/  USEL UR21, UR21, URZ, !UP0 ;  /* 0x0000003f15157287 */ /* 0x000fe4000c000000 */
[----:B------:R-:W-:Y:S02]  /*4b50*/  ULOP3.LUT UR22, UR22, 0x3fff, URZ, 0xc0, !UPT ;  /* 0x00003fff16167892 */ /* 0x000fe4000f8ec03f */
[----:B------:R-:W-:-:S02]  /*4b60*/  ULOP3.LUT UR29, UR15, 0x10000, URZ, 0xfc, !UPT ;  /* 0x000100000f1d7892 */ /* 0x000fc4000f8efc3f */
[----:B------:R-:W-:Y:S02]  /*4b70*/  ULOP3.LUT UR22, UR22, 0x10000, URZ, 0xfc, !UPT ;  /* 0x0001000016167892 */ /* 0x000fe4000f8efc3f */
[----:B------:R-:W-:Y:S02]  /*4b80*/  UISETP.NE.U32.AND UP0, UPT, UR21, URZ, UPT ;  /* 0x0000003f1500728c */ /* 0x000fe4000bf05070 */
[----:B------:R-:W-:Y:S02]  /*4b90*/  ULEA UR29, UR28, UR29, 0xc ;  /* 0x0000001d1c1d7291 */ /* 0x000fe4000f8e603f */
[----:B------:R-:W-:Y:S01]  /*4ba0*/  UIMAD UR32, UR28, 0x300, UR22 ;  /* 0x000003001c2078a4 */ /* 0x000fe2000f8e0216 */
[----:B------:R-:W-:Y:S01]  /*4bb0*/  UMOV UR21, 0x40000040 ;  /* 0x4000004000157882 */ /* 0x000fe20000000000 */
[----:B------:R-:W-:Y:S01]  /*4bc0*/  UMOV UR23, 0x40000040 ;  /* 0x4000004000177882 */ /* 0x000fe20000000000 */
[----:B------:R-:W-:Y:S02]  /*4bd0*/  UIADD3 UR24, UR24, 0x4, URZ ;  /* 0x0000000418187890 */ /* 0x000fe4000fffe03f */
[----:B------:R-:W-:-:S02]  /*4be0*/  UMOV UR20, UR29 ;  /* 0x0000001d00147c82 */ /* 0x000fc40008000000 */
[----:B------:R-:W-:Y:S02]  /*4bf0*/  UMOV UR22, UR32 ;  /* 0x0000002000167c82 */ /* 0x000fe40008000000 */
[----:B------:R-:W-:Y:S01]  /*4c00*/  QGMMA.64x96x32.F32.E4M3.E4M3 R168, gdesc[UR20], R168, UP0 ;  /* 0x0160000014a879f3 */ /* 0x000fe2000bf008a8 */
[----:B------:R-:W-:Y:S01]  /*4c10*/  UIADD3 UR20, UR29, 0x400, URZ ;  /* 0x000004001d147890 */ /* 0x000fe2000fffe03f */
[----:B------:R-:W-:-:S08]  /*4c20*/  UMOV UR21, 0x40000040 ;  /* 0x4000004000157882 */ /* 0x000fd00000000000 */
[----:B------:R-:W-:Y:S01]  /*4c30*/  QGMMA.64x96x32.F32.E4M3.E4M3 R120, gdesc[UR20], R120, UP0 ;  /* 0x01600000147879f3 */ /* 0x000fe2000bf00878 */
[----:B------:R-:W-:Y:S01]  /*4c40*/  UIADD3 UR20, UR29, 0x800, URZ ;  /* 0x000008001d147890 */ /* 0x000fe2000fffe03f */
[----:B------:R-:W-:-:S08]  /*4c50*/  UMOV UR21, 0x40000040 ;  /* 0x4000004000157882 */ /* 0x000fd00000000000 */
[----:B------:R-:W-:Y:S01]  /*4c60*/  QGMMA.64x96x32.F32.E4M3.E4M3 R72, gdesc[UR20], R72, UP0 ;  /* 0x01600000144879f3 */ /* 0x000fe2000bf00848 */
[----:B------:R-:W-:Y:S01]  /*4c70*/  UIADD3 UR20, UR29, 0xc00, URZ ;  /* 0x00000c001d147890 */ /* 0x000fe2000fffe03f */
[----:B------:R-:W-:-:S08]  /*4c80*/  UMOV UR21, 0x40000040 ;  /* 0x4000004000157882 */ /* 0x000fd00000000000 */
[----:B------:R-:W-:Y:S01]  /*4c90*/  QGMMA.64x96x32.F32.E4M3.E4M3 R24, gdesc[UR20], R24, UP0 ;  /* 0x01600000141879f3 */ /* 0x000fe2000bf00818 */
[----:B------:R-:W-:Y:S02]  /*4ca0*/  UIADD3 UR20, UR29, 0x2, URZ ;  /* 0x000000021d147890 */ /* 0x000fe4000fffe03f */
[----:B------:R-:W-:Y:S01]  /*4cb0*/  UIADD3 UR22, UR32, 0x2, URZ ;  /* 0x0000000220167890 */ /* 0x000fe2000fffe03f */
[----:B------:R-:W-:Y:S01]  /*4cc0*/  UMOV UR21, 0x40000040 ;  /* 0x4000004000157882 */ /* 0x000fe20000000000 */
[----:B------:R-:W-:Y:S01]  /*4cd0*/  UMOV UR23, 0x40000040 ;  /* 0x4000004000177882 */ /* 0x000fe20000000000 */
[----:B------:R-:W-:-:S06]  /*4ce0*/  UISETP.NE.AND UP0, UPT, UR24, UR25, UPT ;  /* 0x000000191800728c */ /* 0x000fcc000bf05270 */
[----:B------:R-:W-:Y:S01]  /*4cf0*/  QGMMA.64x96x32.F32.E4M3.E4M3 R168, gdesc[UR20], R168 ;  /* 0x0160000014a879f3 */ /* 0x000fe200087008a8 */
[----:B------:R-:W-:Y:S01]  /*4d00*/  UIADD3 UR20, UR29, 0x402, URZ ;  /* 0x000004021d147890 */ /* 0x000fe2000fffe03f */
[----:B------:R-:W-:-:S08]  /*4d10*/  UMOV UR21, 0x40000040 ;  /* 0x4000004000157882 */ /* 0x000fd00000000000 */
[----:B------:R-:W-:Y:S01]  /*4d20*/  QGMMA.64x96x32.F32.E4M3.E4M3 R120, gdesc[UR20], R120 ;  /* 0x01600000147879f3 */ /* 0x000fe20008700878 */
[----:B------:R-:W-:Y:S01]  /*4d30*/  UIADD3 UR20, UR29, 0x802, URZ ;  /* 0x000008021d147890 */ /* 0x000fe2000fffe03f */
[----:B------:R-:W-:-:S08]  /*4d40*/  UMOV UR21, 0x40000040 ;  /* 0x4000004000157882 */ /* 0x000fd00000000000 */
[----:B------:R-:W-:Y:S01]  /*4d50*/  QGMMA.64x96x32.F32.E4M3.E4M3 R72, gdesc[UR20], R72 ;  /* 0x01600000144879f3 */ /* 0x000fe20008700848 */
[----:B------:R-:W-:Y:S01]  /*4d60*/  UIADD3 UR20, UR29, 0xc02, URZ ;  /* 0x00000c021d147890 */ /* 0x000fe2000fffe03f */
[----:B------:R-:W-:-:S08]  /*4d70*/  UMOV UR21, 0x40000040 ;  /* 0x4000004000157882 */ /* 0x000fd00000000000 */
[----:B------:R-:W-:Y:S01]  /*4d80*/  QGMMA.64x96x32.F32.E4M3.E4M3 R24, gdesc[UR20], R24 ;  /* 0x01600000141879f3 */ /* 0x000fe20008700818 */
[----:B------:R-:W-:Y:S02]  /*4d90*/  UIADD3 UR20, UR29, 0x4, URZ ;  /* 0x000000041d147890 */ /* 0x000fe4000fffe03f */
[----:B------:R-:W-:Y:S01]  /*4da0*/  UIADD3 UR22, UR32, 0x4, URZ ;  /* 0x0000000420167890 */ /* 0x000fe2000fffe03f */
[----:B------:R-:W-:Y:S01]  /*4db0*/  UMOV UR21, 0x40000040 ;  /* 0x4000004000157882 */ /* 0x000fe20000000000 */
[----:B------:R-:W-:-:S07]  /*4dc0*/  UMOV UR23, 0x40000040 ;  /* 0x4000004000177882 */ /* 0x000fce0000000000 */
        /* <DEDUP_REMOVED lines=23> */
[----:B------:R-:W-:Y:S01]  /*4f40*/  QGMMA.64x96x32.F32.E4M3.E4M3 R24, gdesc[UR20], R24, gsb0 ;  /* 0x01600000141879f3 */ /* 0x000fe20008000818 */
[----:B------:R-:W-:-:S06]  /*4f50*/  USEL UR20, URZ, 0x1, UP0 ;  /* 0x000000013f147887 */ /* 0x000fcc0008000000 */
[----:B------:R-:W-:Y:S01]  /*4f60*/  ISETP.NE.AND P0, PT, RZ, UR20, PT ;  /* 0x00000014ff007c0c */ /* 0x000fe2000bf05270 */
[----:B------:R-:W-:-:S12]  /*4f70*/  WARPGROUP.DEPBAR.LE gsb0, 0x1 ;  /* 0x00008000000079c5 */ /* 0x000fd80000010100 */
[----:B------:R-:W-:Y:S05]  /*4f80*/  @!P0 BRA `(.L_x_24) ;  /* 0x0000002000808947 */ /* 0x000fea0003800000 */
[----:B------:R-:W-:Y:S02]  /*4f90*/  WARPGROUP.DEPBAR.LE gsb0, 0x0 ;  /* 0x00008000000079c5 */ /* 0x000fe40000010000 */
[----:B------:R-:W-:-:S01]  /*4fa0*/  FADD R227, R168, R227 ;  /* 0x000000e3a8e37221 */ /* 0x000fc20000000000 */
[----:B------:R-:W-:Y:S01]  /*4fb0*/  FADD R226, R169, R226 ;  /* 0x000000e2a9e27221 */ /* 0x000fe20000000000 */
[----:B-----5:R4:W-:Y:S01]  /*4fc0*/  STL [R1+0x288], R0 ;  /* 0x0002880001007387 */ /* 0x0209e20000100800 */
[----:B------:R-:W-:-:S01]  /*4fd0*/  FADD R225, R170, R225 ;  /* 0x000000e1aae17221 */ /* 0x000fc20000000000 */
[----:B------:R-:W-:Y:S02]  /*4fe0*/  FADD R224, R171, R224 ;  /* 0x000000e0abe07221 */ /* 0x000fe40000000000 */
[----:B----4-:R-:W4:Y:S04]  /*4ff0*/  LDL.LU R0, [R1+0x10] ;  /* 0x0000100001007983 */ /* 0x010f280000300800 */
[----:B------:R0:W-:Y:S04]  /*5000*/  STL [R1+0x28c], R227 ;  /* 0x00028ce301007387 */ /* 0x0001e80000100800 */
[----:B0-----:R-:W2:Y:S04]  /*5010*/  LDL.LU R227, [R1+0xc] ;  /* 0x00000c0001e37983 */ /* 0x001ea80000300800 */
[----:B------:R0:W-:Y:S04]  /*5020*/  STL [R1+0x290], R226 ;  /* 0x000290e201007387 */ /* 0x0001e80000100800 */
[----:B0-----:R-:W3:Y:S04]  /*5030*/  LDL.LU R226, [R1+0x8] ;  /* 0x0000080001e27983 */ /* 0x001ee80000300800 */
[----:B------:R0:W-:Y:S04]  /*5040*/  STL [R1+0x294], R225 ;  /* 0x000294e101007387 */ /* 0x0001e80000100800 */
[----:B0-----:R-:W3:Y:S04]  /*5050*/  LDL.LU R225, [R1+0x4] ;  /* 0x0000040001e17983 */ /* 0x001ee80000300800 */
[----:B------:R0:W-:Y:S04]  /*5060*/  STL [R1+0x298], R224 ;  /* 0x000298e001007387 */ /* 0x0001e80000100800 */
[----:B0-----:R-:W3:Y:S01]  /*5070*/  LDL.LU R224, [R1] ;  /* 0x0000000001e07983 */ /* 0x001ee20000300800 */
[----:B------:R-:W-:-:S01]  /*5080*/  FADD R223, R172, R223 ;  /* 0x000000dfacdf7221 */ /* 0x000fc20000000000 */
[----:B------:R-:W-:Y:S01]  /*5090*/  FADD R222, R173, R222 ;  /* 0x000000deadde7221 */ /* 0x000fe20000000000 */
[----:B------:R-:W-:-:S01]  /*50a0*/  FADD R221, R174, R221 ;  /* 0x000000ddaedd7221 */ /* 0x000fc20000000000 */
[----:B------:R-:W-:Y:S01]  /*50b0*/  FADD R220, R175, R220 ;  /* 0x000000dcafdc7221 */ /* 0x000fe20000000000 */
[----:B------:R-:W-:-:S01]  /*50c0*/  FADD R219, R176, R219 ;  /* 0x000000dbb0db7221 */ /* 0x000fc20000000000 */
[----:B------:R-:W-:Y:S01]  /*50d0*/  STL [R1+0x29c], R223 ;  /* 0x00029cdf01007387 */ /* 0x000fe20000100800 */
        /* <DEDUP_REMOVED lines=32> */
[----:B------:R-:W-:-:S03]  /*52e0*/  FADD R2, R201, R2 ;  /* 0x00000002c9027221 */ /* 0x000fc60000000000 */
[----:B------:R-:W-:Y:S04]  /*52f0*/  STL [R1+0x2c0], R22 ;  /* 0x0002c01601007387 */ /* 0x000fe80000100800 */
[----:B------:R-:W-:Y:S04]  /*5300*/  STL [R1+0x2c4], R21 ;  /* 0x0002c41501007387 */ /* 0x000fe80000100800 */
[----:B------:R-:W-:Y:S01]  /*5310*/  STL [R1+0x2c8], R20 ;  /* 0x0002c81401007387 */ /* 0x000fe20000100800 */
[----:B----4-:R-:W-:-:S01]  /*5320*/  FADD R0, R206, R0 ;  /* 0x00000000ce007221 */ /* 0x010fc20000000000 */
[----:B--2---:R-:W-:Y:S01]  /*5330*/  FADD R227, R205, R227 ;  /* 0x000000e3cde37221 */ /* 0x004fe20000000000 */
[----:B---3--:R-:W-:-:S01]  /*5340*/  FADD R226, R204, R226 ;  /* 0x000000e2cce27221 */ /* 0x008fc20000000000 */
[----:B------:R-:W-:Y:S01]  /*5350*/  FADD R225, R203, R225 ;  /* 0x000000e1cbe17221 */ /* 0x000fe20000000000 */
[----:B------:R-:W-:-:S05]  /*5360*/  FADD R224, R202, R224 ;  /* 0x000000e0cae07221 */ /* 0x000fca0000000000 */
[----:B------:R-:W-:Y:S04]  /*5370*/  STL [R1], R224 ;  /* 0x000000e001007387 */ /* 0x000fe80000100800 */
[----:B------:R-:W-:Y:S04]  /*5380*/  STL [R1+0x4], R225 ;  /* 0x000004e101007387 */ /* 0x000fe80000100800 */
[----:B------:R0:W-:Y:S04]  /*5390*/  STL [R1+0xc], R227 ;  /* 0x00000ce301007387 */ /* 0x0001e80000100800 */
[----:B------:R2:W-:Y:S04]  /*53a0*/  STL [R1+0x8], R226 ;  /* 0x000008e201007387 */ /* 0x0005e80000100800 */
[----:B0-----:R-:W3:Y:S04]  /*53b0*/  LDL.LU R227, [R1+0x14] ;  /* 0x0000140001e37983 */ /* 0x001ee80000300800 */
[----:B--2---:R-:W2:Y:S04]  /*53c0*/  LDL.LU R226, [R1+0x18] ;  /* 0x0000180001e27983 */ /* 0x004ea80000300800 */
[----:B------:R-:W4:Y:S04]  /*53d0*/  LDL.LU R225, [R1+0x1c] ;  /* 0x00001c0001e17983 */ /* 0x000f280000300800 */
[----:B------:R0:W-:Y:S04]  /*53e0*/  STL [R1+0x10], R0 ;  /* 0x0000100001007387 */ /* 0x0001e80000100800 */
[----:B------:R-:W4:Y:S04]  /*53f0*/  LDL.LU R224, [R1+0x20] ;  /* 0x0000200001e07983 */ /* 0x000f280000300800 */
        /* <DEDUP_REMOVED lines=12> */
[----:B0-----:R-:W4:Y:S01]  /*54c0*/  LDL.LU R0, [R1+0x54] ;  /* 0x0000540001007983 */ /* 0x001f220000300800 */
[----:B---3--:R-:W-:-:S01]  /*54d0*/  FADD R227, R207, R227 ;  /* 0x000000e3cfe37221 */ /* 0x008fc20000000000 */
[----:B--2---:R-:W-:-:S04]  /*54e0*/  FADD R226, R208, R226 ;  /* 0x000000e2d0e27221 */ /* 0x004fc80000000000 */
[----:B------:R0:W-:Y:S01]  /*54f0*/  STL [R1+0x14], R227 ;  /* 0x000014e301007387 */ /* 0x0001e20000100800 */
[----:B----4-:R-:W-:-:S03]  /*5500*/  FADD R225, R209, R225 ;  /* 0x000000e1d1e17221 */ /* 0x010fc60000000000 */
[----:B------:R2:W-:Y:S04]  /*5510*/  STL [R1+0x18], R226 ;  /* 0x000018e201007387 */ /* 0x0005e80000100800 */
[----:B------:R3:W-:Y:S01]  /*5520*/  STL [R1+0x1c], R225 ;  /* 0x00001ce101007387 */ /* 0x0007e20000100800 */
[----:B------:R-:W-:-:S01]  /*5530*/  FADD R224, R210, R224 ;  /* 0x000000e0d2e07221 */ /* 0x000fc20000000000 */
[----:B------:R-:W-:-:S04]  /*5540*/  FADD R223, R211, R223 ;  /* 0x000000dfd3df7221 */ /* 0x000fc80000000000 */
[----:B------:R4:W-:Y:S01]  /*5550*/  STL [R1+0x20], R224 ;  /* 0x000020e001007387 */ /* 0x0009e20000100800 */
[----:B------:R-:W-:-:S03]  /*5560*/  FADD R222, R212, R222 ;  /* 0x000000ded4de7221 */ /* 0x000fc60000000000 */
        /* <DEDUP_REMOVED lines=20> */
[----:B0-----:R-:W4:Y:S01]  /*56b0*/  LDL.LU R227, [R1+0x58] ;  /* 0x0000580001e37983 */ /* 0x001f220000300800 */
[----:B------:R-:W-:-:S03]  /*56c0*/  FADD R0, R127, R0 ;  /* 0x000000007f007221 */ /* 0x000fc60000000000 */
[----:B------:R0:W-:Y:S04]  /*56d0*/  STL [R1+0x4c], R21 ;  /* 0x00004c1501007387 */ /* 0x0001e80000100800 */
[----:B--2---:R-:W2:Y:S04]  /*56e0*/  LDL.LU R226, [R1+0x5c] ;  /* 0x00005c0001e27983 */ /* 0x004ea80000300800 */
[----:B------:R0:W-:Y:S04]  /*56f0*/  STL [R1+0x50], R20 ;  /* 0x0000501401007387 */ /* 0x0001e80000100800 */
[----:B---3--:R-:W3:Y:S04]  /*5700*/  LDL.LU R225, [R1+0x60] ;  /* 0x0000600001e17983 */ /* 0x008ee80000300800 */
[----:B------:R0:W-:Y:S04]  /*5710*/  STL [R1+0x54], R0 ;  /* 0x0000540001007387 */ /* 0x0001e80000100800 */
[----:B----4-:R-:W4:Y:S04]  /*5720*/  LDL.LU R224, [R1+0x64] ;  /* 0x0000640001e07983 */ /* 0x010f280000300800 */
[----:B-1----:R-:W4:Y:S04]  /*5730*/  LDL.LU R223, [R1+0x68] ;  /* 0x0000680001df7983 */ /* 0x002f280000300800 */
        /* <DEDUP_REMOVED lines=9> */
[----:B0-----:R-:W4:Y:S04]  /*57d0*/  LDL.LU R21, [R1+0x90] ;  /* 0x0000900001157983 */ /* 0x001f280000300800 */
[----:B------:R-:W4:Y:S04]  /*57e0*/  LDL.LU R20, [R1+0x94] ;  /* 0x0000940001147983 */ /* 0x000f280000300800 */
[----:B------:R-:W4:Y:S01]  /*57f0*/  LDL.LU R0, [R1+0x98] ;  /* 0x0000980001007983 */ /* 0x000f220000300800 */
[----:B------:R-:W-:-:S01]  /*5800*/  FADD R227, R128, R227 ;  /* 0x000000e380e37221 */ /* 0x000fc20000000000 */
[----:B--2---:R-:W-:-:S04]  /*5810*/  FADD R226, R129, R226 ;  /* 0x000000e281e27221 */ /* 0x004fc80000000000 */
[----:B------:R0:W-:Y:S01]  /*5820*/  STL [R1+0x58], R227 ;  /* 0x000058e301007387 */ /* 0x0001e20000100800 */
[----:B---3--:R-:W-:-:S03]  /*5830*/  FADD R225, R130, R225 ;  /* 0x000000e182e17221 */ /* 0x008fc60000000000 */
[----:B------:R1:W-:Y:S01]  /*5840*/  STL [R1+0x5c], R226 ;  /* 0x00005ce201007387 */ /* 0x0003e20000100800 */
[----:B----4-:R-:W-:-:S03]  /*5850*/  FADD R224, R131, R224 ;  /* 0x000000e083e07221 */ /* 0x010fc60000000000 */
        /* <DEDUP_REMOVED lines=27> */
[----:B-1----:R-:W4:Y:S04]  /*5a10*/  LDL.LU R226, [R1+0xa0] ;  /* 0x0000a00001e27983 */ /* 0x002f280000300800 */
[----:B------:R1:W-:Y:S04]  /*5a20*/  STL [R1+0x94], R20 ;  /* 0x0000941401007387 */ /* 0x0003e80000100800 */
[----:B--2---:R-:W2:Y:S04]  /*5a30*/  LDL.LU R225, [R1+0xa4] ;  /* 0x0000a40001e17983 */ /* 0x004ea80000300800 */
[----:B------:R1:W-:Y:S04]  /*5a40*/  STL [R1+0x98], R0 ;  /* 0x0000980001007387 */ /* 0x0003e80000100800 */
[----:B---3--:R-:W3:Y:S04]  /*5a50*/  LDL.LU R224, [R1+0xa8] ;  /* 0x0000a80001e07983 */ /* 0x008ee80000300800 */
[----:B----4-:R-:W4:Y:S04]  /*5a60*/  LDL.LU R223, [R1+0xac] ;  /* 0x0000ac0001df7983 */ /* 0x010f280000300800 */
        /* <DEDUP_REMOVED lines=10> */
[----:B-1----:R-:W4:Y:S04]  /*5b10*/  LDL.LU R20, [R1+0xd8] ;  /* 0x0000d80001147983 */ /* 0x002f280000300800 */
[----:B------:R-:W4:Y:S01]  /*5b20*/  LDL.LU R0, [R1+0xdc] ;  /* 0x0000dc0001007983 */ /* 0x000f220000300800 */
[----:B------:R-:W-:-:S01]  /*5b30*/  FADD R227, R145, R227 ;  /* 0x000000e391e37221 */ /* 0x000fc20000000000 */
[----:B------:R-:W-:-:S04]  /*5b40*/  FADD R226, R146, R226 ;  /* 0x000000e292e27221 */ /* 0x000fc80000000000 */
[----:B------:R0:W-:Y:S01]  /*5b50*/  STL [R1+0x9c], R227 ;  /* 0x00009ce301007387 */ /* 0x0001e20000100800 */
[----:B--2---:R-:W-:-:S03]  /*5b60*/  FADD R225, R147, R225 ;  /* 0x000000e193e17221 */ /* 0x004fc60000000000 */
        /* <DEDUP_REMOVED lines=253> */
[----:B------:R-:W-:Y:S01]  /*6b40*/  STL [R1+0x1f0], R227 ;  /* 0x0001f0e301007387 */ /* 0x000fe20000100800 */
[----:B--2---:R-:W-:-:S03]  /*6b50*/  FADD R225, R40, R225 ;  /* 0x000000e128e17221 */ /* 0x004fc60000000000 */
[----:B------:R-:W-:Y:S01]  /*6b60*/  STL [R1+0x1f4], R226 ;  /* 0x0001f4e201007387 */ /* 0x000fe20000100800 */
[----:B---3--:R-:W-:-:S03]  /*6b70*/  FADD R224, R41, R224 ;  /* 0x000000e029e07221 */ /* 0x008fc60000000000 */
[----:B------:R-:W-:Y:S01]  /*6b80*/  STL [R1+0x1f8], R225 ;  /* 0x0001f8e101007387 */ /* 0x000fe20000100800 */
[----:B----4-:R-:W-:-:S03]  /*6b90*/  FADD R223, R42, R223 ;  /* 0x000000df2adf7221 */ /* 0x010fc60000000000 */
[----:B------:R-:W-:Y:S01]  /*6ba0*/  STL [R1+0x1fc], R224 ;  /* 0x0001fce001007387 */ /* 0x000fe20000100800 */
[----:B------:R-:W-:-:S03]  /*6bb0*/  FADD R222, R43, R222 ;  /* 0x000000de2bde7221 */ /* 0x000fc60000000000 */
        /* <DEDUP_REMOVED lines=17> */
[----:B------:R-:W-:-:S01]  /*6cd0*/  FADD R21, R52, R21 ;  /* 0x0000001534157221 */ /* 0x000fc20000000000 */
[----:B------:R-:W-:Y:S02]  /*6ce0*/  FADD R20, R53, R20 ;  /* 0x0000001435147221 */ /* 0x000fe40000000000 */
[----:B------:R-:W-:Y:S04]  /*6cf0*/  STL [R1+0x224], R22 ;  /* 0x0002241601007387 */ /* 0x000fe80000100800 */
[----:B------:R0:W-:Y:S01]  /*6d00*/  STL [R1+0x22c], R20 ;  /* 0x00022c1401007387 */ /* 0x0001e20000100800 */
[----:B------:R-:W-:-:S03]  /*6d10*/  FADD R0, R54, R0 ;  /* 0x0000000036007221 */ /* 0x000fc60000000000 */
[----:B------:R1:W-:Y:S04]  /*6d20*/  STL [R1+0x228], R21 ;  /* 0x0002281501007387 */ /* 0x0003e80000100800 */
[----:B0-----:R-:W2:Y:S04]  /*6d30*/  LDL.LU R20, [R1+0x234] ;  /* 0x0002340001147983 */ /* 0x001ea80000300800 */
[----:B-1----:R-:W3:Y:S04]  /*6d40*/  LDL.LU R21, [R1+0x238] ;  /* 0x0002380001157983 */ /* 0x002ee80000300800 */
        /* <DEDUP_REMOVED lines=16> */
[----:B--2---:R-:W-:-:S01]  /*6e50*/  FADD R20, R55, R20 ;  /* 0x0000001437147221 */ /* 0x004fc20000000000 */
[----:B---3--:R-:W-:-:S04]  /*6e60*/  FADD R21, R56, R21 ;  /* 0x0000001538157221 */ /* 0x008fc80000000000 */
[----:B------:R0:W-:Y:S01]  /*6e70*/  STL [R1+0x234], R20 ;  /* 0x0002341401007387 */ /* 0x0001e20000100800 */
[----:B----4-:R-:W-:-:S03]  /*6e80*/  FADD R22, R57, R22 ;  /* 0x0000001639167221 */ /* 0x010fc60000000000 */
[----:B0-----:R4:W5:Y:S01]  /*6e90*/  LDL.LU R20, [R1+0x2c8] ;  /* 0x0002c80001147983 */ /* 0x0019620000300800 */
[----:B------:R-:W-:-:S03]  /*6ea0*/  FADD R23, R58, R23 ;  /* 0x000000173a177221 */ /* 0x000fc60000000000 */
[----:B------:R0:W-:Y:S01]  /*6eb0*/  STL [R1+0x238], R21 ;  /* 0x0002381501007387 */ /* 0x0001e20000100800 */
[----:B------:R-:W-:-:S01]  /*6ec0*/  FADD R216, R59, R216 ;  /* 0x000000d83bd87221 */ /* 0x000fc20000000000 */
[----:B------:R-:W-:Y:S02]  /*6ed0*/  FADD R217, R60, R217 ;  /* 0x000000d93cd97221 */ /* 0x000fe40000000000 */
[----:B0-----:R4:W5:Y:S01]  /*6ee0*/  LDL.LU R21, [R1+0x2c4] ;  /* 0x0002c40001157983 */ /* 0x0019620000300800 */
[----:B------:R-:W-:-:S03]  /*6ef0*/  FADD R218, R61, R218 ;  /* 0x000000da3dda7221 */ /* 0x000fc60000000000 */
[----:B------:R0:W-:Y:S01]  /*6f00*/  STL [R1+0x23c], R22 ;  /* 0x00023c1601007387 */ /* 0x0001e20000100800 */
[----:B------:R-:W-:-:S01]  /*6f10*/  FADD R219, R62, R219 ;  /* 0x000000db3edb7221 */ /* 0x000fc20000000000 */
[----:B------:R-:W-:Y:S02]  /*6f20*/  FADD R220, R63, R220 ;  /* 0x000000dc3fdc7221 */ /* 0x000fe40000000000 */
[----:B0-----:R4:W5:Y:S04]  /*6f30*/  LDL.LU R22, [R1+0x2c0] ;  /* 0x0002c00001167983 */ /* 0x0019680000300800 */
[----:B------:R0:W-:Y:S01]  /*6f40*/  STL [R1+0x240], R23 ;  /* 0x0002401701007387 */ /* 0x0001e20000100800 */
[----:B------:R-:W-:-:S01]  /*6f50*/  FADD R221, R64, R221 ;  /* 0x000000dd40dd7221 */ /* 0x000fc20000000000 */
[----:B------:R-:W-:-:S02]  /*6f60*/  FADD R222, R65, R222 ;  /* 0x000000de41de7221 */ /* 0x000fc40000000000 */
[----:B0-----:R4:W5:Y:S04]  /*6f70*/  LDL.LU R23, [R1+0x2bc] ;  /* 0x0002bc0001177983 */ /* 0x0019680000300800 */
[----:B------:R0:W-:Y:S01]  /*6f80*/  STL [R1+0x244], R216 ;  /* 0x000244d801007387 */ /* 0x0001e20000100800 */
[----:B------:R-:W-:-:S03]  /*6f90*/  FADD R223, R66, R223 ;  /* 0x000000df42df7221 */ /* 0x000fc60000000000 */
        /* <DEDUP_REMOVED lines=16> */
[----:B------:R0:W-:Y:S04]  /*70a0*/  STL [R1+0x25c], R222 ;  /* 0x00025cde01007387 */ /* 0x0001e80000100800 */
        /* <DEDUP_REMOVED lines=12> */
[----:B0-----:R4:W5:Y:S01]  /*7170*/  LDL.LU R0, [R1+0x288] ;  /* 0x0002880001007983 */ /* 0x0019620000300800 */
[----:B------:R-:W-:-:S05]  /*7180*/  UMOV UR24, URZ ;  /* 0x0000003f00187c82 */ /* 0x000fca0008000000 */
.L_x_24:
[----:B------:R-:W-:Y:S05]  /*7190*/  @!P1 BRA `(.L_x_25) ;  /* 0x0000000000049947 */ /* 0x000fea0003800000 */
[----:B------:R-:W-:Y:S01]  /*71a0*/  BPT.TRAP 0x1 ;  /* 0x000000040000795c */ /* 0x000fe20000300000 */
.L_x_25:
[----:B------:R-:W-:Y:S02]  /*71b0*/  UISETP.GT.U32.AND UP0, UPT, UR6, 0x1, UPT ;  /* 0x000000010600788c */ /* 0x000fe4000bf04070 */
[----:B------:R-:W-:-:S04]  /*71c0*/  ULEA UR21, UR26, UR16, 0x3 ;  /* 0x000000101a157291 */ /* 0x000fc8000f8e183f */
[----:B------:R-:W-:Y:S01]  /*71d0*/  UIADD3 UR21, UR21, 0x10, URZ ;  /* 0x0000001015157890 */ /* 0x000fe2000fffe03f */
[----:B------:R-:W-:-:S03]  /*71e0*/  PLOP3.LUT P0, PT, PT, PT, UP0, 0x80, 0x0 ;  /* 0x000000000000781c */ /* 0x000fc60003f0f008 */
[----:B------:R-:W-:-:S09]  /*71f0*/  UPRMT UR21, URZ, 0x654, UR21 ;  /* 0x000006543f157896 */ /* 0x000fd20008000015 */
[----:B------:R-:W-:Y:S01]  /*7200*/  SYNCS.ARRIVE.TRANS64.RED.A1T0 RZ, [UR21], RZ ;  /* 0x000000ffffff79a7 */ /* 0x000fe20008100415 */
[----:B------:R-:W-:Y:S05]  /*7210*/  @P0 BRA `(.L_x_26) ;  /* 0x0000000000040947 */ /* 0x000fea0003800000 */
[----:B------:R-:W-:Y:S01]  /*7220*/  BPT.TRAP 0x1 ;  /* 0x000000040000795c */ /* 0x000fe20000300000 */
.L_x_26:
[----:B------:R-:W-:Y:S02]  /*7230*/  UISETP.GT.AND UP2, UPT, UR27, 0x1, UPT ;  /* 0x000000011b00788c */ /* 0x000fe4000bf44270 */
[----:B------:R-:W-:Y:S02]  /*7240*/  UIADD3 UR28, UR28, 0x1, URZ ;  /* 0x000000011c1c7890 */ /* 0x000fe4000fffe03f */
[----:B------:R-:W-:Y:S02]  /*7250*/  UIADD3 UR26, UR26, 0x1, URZ ;  /* 0x000000011a1a7890 */ /* 0x000fe4000fffe03f */
[----:B------:R-:W-:Y:S01]  /*7260*/  PLOP3.LUT P0, PT, PT, PT, UP2, 0x80, 0x0 ;  /* 0x000000000000781c */ /* 0x000fe20003f0f028 */
[----:B------:R-:W-:Y:S02]  /*7270*/  UISETP.NE.AND UP0, UPT, UR28, 0x2, UPT ;  /* 0x000000021c00788c */ /* 0x000fe4000bf05270 */
[----:B------:R-:W-:Y:S02]  /*7280*/  UISETP.NE.AND UP1, UPT, UR26, 0x2, UPT ;  /* 0x000000021a00788c */ /* 0x000fe4000bf25270 */
[----:B------:R-:W-:-:S02]  /*7290*/  USEL UR21, URZ, 0x1, UP0 ;  /* 0x000000013f157887 */ /* 0x000fc40008000000 */
[----:B------:R-:W-:Y:S02]  /*72a0*/  UIADD3 UR27, UR27, -0x1, URZ ;  /* 0xffffffff1b1b7890 */ /* 0x000fe4000fffe03f */
[----:B------:R-:W-:Y:S02]  /*72b0*/  USEL UR28, UR28, URZ, UP0 ;  /* 0x0000003f1c1c7287 */ /* 0x000fe40008000000 */
[----:B------:R-:W-:Y:S01]  /*72c0*/  LOP3.LUT R228, R228, UR21, RZ, 0x3c, !PT ;  /* 0x00000015e4e47c12 */ /* 0x000fe2000f8e3cff */
[----:B------:R-:W-:Y:S01]  /*72d0*/  USEL UR26, UR26, URZ, UP1 ;  /* 0x0000003f1a1a7287 */ /* 0x000fe20008800000 */
[----:B------:R-:W-:Y:S01]  /*72e0*/  UMOV UR21, 0x1 ;  /* 0x0000000100157882 */ /* 0x000fe20000000000 */
[----:B------:R-:W-:Y:S10]  /*72f0*/  @P0 BRA `(.L_x_27) ;  /* 0xffffffd400c40947 */ /* 0x000ff4000383ffff */
.L_x_19:
[----:B------:R-:W-:-:S04]  /*7300*/  UISETP.NE.AND UP0, UPT, UR24, URZ, UPT ;  /* 0x0000003f1800728c */ /* 0x000fc8000bf05270 */
[----:B------:R-:W-:-:S06]  /*7310*/  USEL UR15, URZ, 0x1, !UP0 ;  /* 0x000000013f0f7887 */ /* 0x000fcc000c000000 */
[----:B------:R-:W-:-:S13]  /*7320*/  ISETP.NE.AND P0, PT, RZ, UR15, PT ;  /* 0x0000000fff007c0c */ /* 0x000fda000bf05270 */
[----:B------:R-:W-:Y:S05]  /*7330*/  @!P0 BRA `(.L_x_28) ;  /* 0x0000002000ec8947 */ /* 0x000fea0003800000 */
[----:B------:R-:W-:Y:S02]  /*7340*/  WARPGROUP.DEPBAR.LE gsb0, 0x0 ;  /* 0x00008000000079c5 */ /* 0x000fe40000010000 */
[----:B-----5:R-:W-:Y:S01]  /*7350*/  FADD R227, R168, R227 ;  /* 0x000000e3a8e37221 */ /* 0x020fe20000000000 */
[----:B------:R-:W-:Y:S01]  /*7360*/  FADD R226, R169, R226 ;  /* 0x000000e2a9e27221 */ /* 0x000fe20000000000 */
[----:B------:R0:W-:Y:S04]  /*7370*/  STL [R1+0x288], R0 ;  /* 0x0002880001007387 */ /* 0x0001e80000100800 */
[----:B0-----:R-:W2:Y:S04]  /*7380*/  LDL.LU R0, [R1+0x8] ;  /* 0x0000080001007983 */ /* 0x001ea80000300800 */
[----:B------:R0:W-:Y:S04]  /*7390*/  STL [R1+0x28c], R227 ;  /* 0x00028ce301007387 */ /* 0x0001e80000100800 */
[----:B0-----:R-:W3:Y:S04]  /*73a0*/  LDL.LU R227, [R1+0x4] ;  /* 0x0000040001e37983 */ /* 0x001ee80000300800 */
[----:B------:R0:W-:Y:S04]  /*73b0*/  STL [R1+0x290], R226 ;  /* 0x000290e201007387 */ /* 0x0001e80000100800 */
[----:B0-----:R-:W4:Y:S01]  /*73c0*/  LDL.LU R226, [R1] ;  /* 0x0000000001e27983 */ /* 0x001f220000300800 */
[----:B------:R-:W-:Y:S01]  /*73d0*/  FADD R225, R170, R225 ;  /* 0x000000e1aae17221 */ /* 0x000fe20000000000 */
[----:B------:R-:W-:Y:S01]  /*73e0*/  FADD R224, R171, R224 ;  /* 0x000000e0abe07221 */ /* 0x000fe20000000000 */
[----:B------:R-:W-:Y:S01]  /*73f0*/  FADD R223, R172, R223 ;  /* 0x000000dfacdf7221 */ /* 0x000fe20000000000 */
[----:B------:R-:W-:Y:S01]  /*7400*/  FADD R222, R173, R222 ;  /* 0x000000deadde7221 */ /* 0x000fe20000000000 */
[----:B------:R-:W-:Y:S01]  /*7410*/  FADD R221, R174, R221 ;  /* 0x000000ddaedd7221 */ /* 0x000fe20000000000 */
[----:B------:R-:W-:Y:S01]  /*7420*/  STL [R1+0x294], R225 ;  /* 0x000294e101007387 */ /* 0x000fe20000100800 */
        /* <DEDUP_REMOVED lines=35> */
[----:B------:R-:W-:Y:S04]  /*7660*/  STL [R1+0x2b8], R216 ;  /* 0x0002b8d801007387 */ /* 0x000fe80000100800 */
        /* <DEDUP_REMOVED lines=17> */
[----:B------:R0:W-:Y:S04]  /*7780*/  STL [R1+0x300], R6 ;  /* 0x0003000601007387 */ /* 0x0001e80000100800 */
[----:B0-----:R-:W4:Y:S01]  /*7790*/  LDL.LU R6, [R1+0xc] ;  /* 0x00000c0001067983 */ /* 0x001f220000300800 */
[----:B--2---:R-:W-:Y:S01]  /*77a0*/  FADD R0, R204, R0 ;  /* 0x00000000cc007221 */ /* 0x004fe20000000000 */
[----:B---3--:R-:W-:Y:S01]  /*77b0*/  FADD R227, R203, R227 ;  /* 0x000000e3cbe37221 */ /* 0x008fe20000000000 */
[----:B----4-:R-:W-:-:S05]  /*77c0*/  FADD R226, R202, R226 ;  /* 0x000000e2cae27221 */ /* 0x010fca0000000000 */
[----:B------:R0:W-:Y:S04]  /*77d0*/  STL [R1], R226 ;  /* 0x000000e201007387 */ /* 0x0001e80000100800 */
[----:B------:R-:W2:Y:S04]  /*77e0*/  LDL.LU R7, [R1+0x10] ;  /* 0x0000100001077983 */ /* 0x000ea80000300800 */
[----:B------:R3:W-:Y:S04]  /*77f0*/  STL [R1+0x4], R227 ;  /* 0x000004e301007387 */ /* 0x0007e80000100800 */
        /* <DEDUP_REMOVED lines=28> */
[----:B---3--:R-:W3:Y:S04]  /*79c0*/  LDL.LU R227, [R1+0x80] ;  /* 0x0000800001e37983 */ /* 0x008ee80000300800 */
[----:B-1----:R-:W3:Y:S01]  /*79d0*/  LDL.LU R0, [R1+0x84] ;  /* 0x0000840001007983 */ /* 0x002ee20000300800 */
[----:B------:R-:W-:-:S05]  /*79e0*/  FADD R6, R205, R6 ;  /* 0x00000006cd067221 */ /* 0x000fca0000000000 */
[----:B------:R0:W-:Y:S01]  /*79f0*/  STL [R1+0xc], R6 ;  /* 0x00000c0601007387 */ /* 0x0001e20000100800 */
[----:B--2---:R-:W-:Y:S01]  /*7a00*/  FADD R7, R206, R7 ;  /* 0x00000007ce077221 */ /* 0x004fe20000000000 */
[----:B----4-:R-:W-:-:S04]  /*7a10*/  FADD R8, R207, R8 ;  /* 0x00000008cf087221 */ /* 0x010fc80000000000 */
        /* <DEDUP_REMOVED lines=53> */
[----:B---3--:R-:W-:-:S03]  /*7d70*/  FADD R227, R138, R227 ;  /* 0x000000e38ae37221 */ /* 0x008fc60000000000 */
[----:B0-----:R-:W3:Y:S01]  /*7d80*/  LDL.LU R6, [R1+0x88] ;  /* 0x0000880001067983 */ /* 0x001ee20000300800 */
[----:B------:R-:W-:-:S03]  /*7d90*/  FADD R0, R139, R0 ;  /* 0x000000008b007221 */ /* 0x000fc60000000000 */
[----:B------:R0:W-:Y:S04]  /*7da0*/  STL [R1+0x7c], R226 ;  /* 0x00007ce201007387 */ /* 0x0001e80000100800 */
[----:B-1----:R-:W3:Y:S04]  /*7db0*/  LDL.LU R7, [R1+0x8c] ;  /* 0x00008c0001077983 */ /* 0x002ee80000300800 */
[----:B------:R1:W-:Y:S04]  /*7dc0*/  STL [R1+0x80], R227 ;  /* 0x000080e301007387 */ /* 0x0003e80000100800 */
[----:B--2---:R-:W2:Y:S04]  /*7dd0*/  LDL.LU R8, [R1+0x90] ;  /* 0x0000900001087983 */ /* 0x004ea80000300800 */
[----:B------:R1:W-:Y:S04]  /*7de0*/  STL [R1+0x84], R0 ;  /* 0x0000840001007387 */ /* 0x0003e80000100800 */
        /* <DEDUP_REMOVED lines=28> */
[----:B---3--:R-:W-:Y:S01]  /*7fb0*/  FADD R6, R140, R6 ;  /* 0x000000068c067221 */ /* 0x008fe20000000000 */
[----:B------:R-:W-:-:S04]  /*7fc0*/  FADD R7, R141, R7 ;  /* 0x000000078d077221 */ /* 0x000fc80000000000 */
[----:B------:R0:W-:Y:S01]  /*7fd0*/  STL [R1+0x88], R6 ;  /* 0x0000880601007387 */ /* 0x0001e20000100800 */
[----:B--2---:R-:W-:-:S03]  /*7fe0*/  FADD R8, R142, R8 ;  /* 0x000000088e087221 */ /* 0x004fc60000000000 */
        /* <DEDUP_REMOVED lines=89> */
[----:B------:R-:W-:Y:S01]  /*8580*/  FADD R6, R75, R6 ;  /* 0x000000064b067221 */ /* 0x000fe20000000000 */
        /* <DEDUP_REMOVED lines=185> */
[----:B------:R-:W-:-:S05]  /*9120*/  FADD R6, R41, R6 ;  /* 0x0000000629067221 */ /* 0x000fca0000000000 */
[----:B------:R0:W-:Y:S01]  /*9130*/  STL [R1+0x1fc], R6 ;  /* 0x0001fc0601007387 */ /* 0x0001e20000100800 */
[----:B------:R-:W-:-:S03]  /*9140*/  FADD R7, R42, R7 ;  /* 0x000000072a077221 */ /* 0x000fc60000000000 */
[----:B0-----:R0:W5:Y:S01]  /*9150*/  LDL.LU R6, [R1+0x300] ;  /* 0x0003000001067983 */ /* 0x0011620000300800 */
[----:B--2---:R-:W-:-:S03]  /*9160*/  FADD R8, R43, R8 ;  /* 0x000000082b087221 */ /* 0x004fc60000000000 */
[----:B------:R1:W-:Y:S01]  /*9170*/  STL [R1+0x200], R7 ;  /* 0x0002000701007387 */ /* 0x0003e20000100800 */
[----:B---3--:R-:W-:Y:S01]  /*9180*/  FADD R9, R44, R9 ;  /* 0x000000092c097221 */ /* 0x008fe20000000000 */
[----:B----4-:R-:W-:Y:S02]  /*9190*/  FADD R10, R45, R10 ;  /* 0x0000000a2d0a7221 */ /* 0x010fe40000000000 */
[----:B-1----:R0:W5:Y:S01]  /*91a0*/  LDL.LU R7, [R1+0x2fc] ;  /* 0x0002fc0001077983 */ /* 0x0021620000300800 */
[----:B------:R-:W-:-:S03]  /*91b0*/  FADD R11, R46, R11 ;  /* 0x0000000b2e0b7221 */ /* 0x000fc60000000000 */
[----:B------:R1:W-:Y:S01]  /*91c0*/  STL [R1+0x204], R8 ;  /* 0x0002040801007387 */ /* 0x0003e20000100800 */
[----:B------:R-:W-:-:S03]  /*91d0*/  FADD R12, R47, R12 ;  /* 0x0000000c2f0c7221 */ /* 0x000fc60000000000 */
[----:B-1----:R0:W5:Y:S01]  /*91e0*/  LDL.LU R8, [R1+0x2f8] ;  /* 0x0002f80001087983 */ /* 0x0021620000300800 */
[----:B------:R-:W-:-:S03]  /*91f0*/  FADD R13, R48, R13 ;  /* 0x0000000d300d7221 */ /* 0x000fc60000000000 */
[----:B------:R1:W-:Y:S01]  /*9200*/  STL [R1+0x208], R9 ;  /* 0x0002080901007387 */ /* 0x0003e20000100800 */
[----:B------:R-:W-:Y:S01]  /*9210*/  FADD R14, R49, R14 ;  /* 0x0000000e310e7221 */ /* 0x000fe20000000000 */
[----:B------:R-:W-:Y:S02]  /*9220*/  FADD R15, R50, R15 ;  /* 0x0000000f320f7221 */ /* 0x000fe40000000000 */
[----:B-1----:R0:W5:Y:S04]  /*9230*/  LDL.LU R9, [R1+0x2f4] ;  /* 0x0002f40001097983 */ /* 0x0021680000300800 */
[----:B------:R1:W-:Y:S01]  /*9240*/  STL [R1+0x20c], R10 ;  /* 0x00020c0a01007387 */ /* 0x0003e20000100800 */
[----:B------:R-:W-:Y:S01]  /*9250*/  FADD R16, R51, R16 ;  /* 0x0000001033107221 */ /* 0x000fe20000000000 */
[----:B------:R-:W-:-:S02]  /*9260*/  FADD R17, R52, R17 ;  /* 0x0000001134117221 */ /* 0x000fc40000000000 */
[----:B-1----:R0:W5:Y:S04]  /*9270*/  LDL.LU R10, [R1+0x2f0] ;  /* 0x0002f000010a7983 */ /* 0x0021680000300800 */
[----:B------:R1:W-:Y:S01]  /*9280*/  STL [R1+0x210], R11 ;  /* 0x0002100b01007387 */ /* 0x0003e20000100800 */
[----:B------:R-:W-:-:S03]  /*9290*/  FADD R18, R53, R18 ;  /* 0x0000001235127221 */ /* 0x000fc60000000000 */
        /* <DEDUP_REMOVED lines=55> */
[----:B------:R1:W-:Y:S04]  /*9610*/  STL [R1+0x25c], R222 ;  /* 0x00025cde01007387 */ /* 0x0003e80000100800 */
        /* <DEDUP_REMOVED lines=12> */
[----:B-1----:R0:W5:Y:S02]  /*96e0*/  LDL.LU R0, [R1+0x288] ;  /* 0x0002880001007983 */ /* 0x0021640000300800 */
.L_x_28:
[----:B------:R-:W-:Y:S02]  /*96f0*/  WARPGROUP.DEPBAR.LE gsb0, 0x0 ;  /* 0x00008000000079c5 */ /* 0x000fe40000010000 */
[----:B------:R-:W1:Y:S02]  /*9700*/  LDC R24, c[0x0][0x28c] ;  /* 0x0000a300ff187b82 */ /* 0x000e640000000800 */
[----:B-1----:R-:W-:-:S13]  /*9710*/  ISETP.GE.AND P0, PT, R24, 0x1, PT ;  /* 0x000000011800780c */ /* 0x002fda0003f06270 */
[----:B------:R-:W-:Y:S05]  /*9720*/  @!P0 BRA `(.L_x_29) ;  /* 0x0000000000408947 */ /* 0x000fea0003800000 */
[----:B------:R-:W-:-:S06]  /*9730*/  UISETP.NE.AND UP0, UPT, UR13, 0x3, UPT ;  /* 0x000000030d00788c */ /* 0x000fcc000bf05270 */
[----:B------:R-:W-:-:S13]  /*9740*/  PLOP3.LUT P0, PT, PT, PT, UP0, 0x80, 0x0 ;  /* 0x000000000000781c */ /* 0x000fda0003f0f008 */
[----:B------:R-:W-:Y:S05]  /*9750*/  @!P0 BRA `(.L_x_30) ;  /* 0x0000000000048947 */ /* 0x000fea0003800000 */
[----:B------:R-:W-:Y:S01]  /*9760*/  BPT.TRAP 0x1 ;  /* 0x000000040000795c */ /* 0x000fe20000300000 */
.L_x_30:
[----:B------:R-:W-:-:S04]  /*9770*/  UISETP.LT.AND UP0, UPT, UR14, 0x1, UPT ;  /* 0x000000010e00788c */ /* 0x000fc8000bf01270 */
[----:B------:R-:W-:Y:S02]  /*9780*/  USEL UR15, UR14, 0x1, UP0 ;  /* 0x000000010e0f7887 */ /* 0x000fe40008000000 */
[----:B------:R-:W-:Y:S02]  /*9790*/  UISETP.GT.U32.AND UP0, UPT, UR6, 0x1, UPT ;  /* 0x000000010600788c */ /* 0x000fe4000bf04070 */
[----:B------:R-:W-:-:S04]  /*97a0*/  UIADD3 UR15, UR5, UR14, -UR15 ;  /* 0x0000000e050f7290 */ /* 0x000fc8000fffe80f */
[----:B------:R-:W-:Y:S01]  /*97b0*/  USHF.L.U32 UR15, UR15, 0x3, URZ ;  /* 0x000000030f0f7899 */ /* 0x000fe2000800063f */
[----:B------:R-:W-:-:S03]  /*97c0*/  PLOP3.LUT P0, PT, PT, PT, UP0, 0x80, 0x0 ;  /* 0x000000000000781c */ /* 0x000fc60003f0f008 */
[----:B------:R-:W-:-:S04]  /*97d0*/  ULOP3.LUT UR15, UR15, 0x8, URZ, 0xc0, !UPT ;  /* 0x000000080f0f7892 */ /* 0x000fc8000f8ec03f */
[----:B------:R-:W-:-:S04]  /*97e0*/  UIADD3 UR15, UR16, 0x10, UR15 ;  /* 0x00000010100f7890 */ /* 0x000fc8000fffe00f */
[----:B------:R-:W-:-:S09]  /*97f0*/  UPRMT UR15, URZ, 0x654, UR15 ;  /* 0x000006543f0f7896 */ /* 0x000fd2000800000f */
[----:B------:R-:W-:Y:S01]  /*9800*/  SYNCS.ARRIVE.TRANS64.RED.A1T0 RZ, [UR15], RZ ;  /* 0x000000ffffff79a7 */ /* 0x000fe2000810040f */
[----:B------:R-:W-:Y:S05]  /*9810*/  @P0 BRA `(.L_x_29) ;  /* 0x0000000000040947 */ /* 0x000fea0003800000 */
[----:B------:R-:W-:Y:S01]  /*9820*/  BPT.TRAP 0x1 ;  /* 0x000000040000795c */ /* 0x000fe20000300000 */
.L_x_29:
[----:B------:R1:W-:Y:S01]  /*9830*/  STL [R1+0x290], R3 ;  /* 0x0002900301007387 */ /* 0x0003e20000100800 */
[----:B------:R-:W0:Y:S01]  /*9840*/  LDC R31, c[0x0][0x288] ;  /* 0x0000a200ff1f7b82 */ /* 0x000e220000000800 */
[----:B------:R-:W-:Y:S01]  /*9850*/  USHF.R.S32.HI UR16, URZ, 0x1f, UR19 ;  /* 0x0000001f3f107899 */ /* 0x000fe20008011413 */
[----:B------:R-:W-:Y:S01]  /*9860*/  ULDC.64 UR20, c[0x0][0x5d0] ;  /* 0x0001740000147ab9 */ /* 0x000fe20000000a00 */
[----:B-1----:R-:W2:Y:S04]  /*9870*/  LDL.LU R3, [R1+0x280] ;  /* 0x0002800001037983 */ /* 0x002ea80000300800 */
[----:B------:R1:W-:Y:S04]  /*9880*/  STL [R1+0x28c], R2 ;  /* 0x00028c0201007387 */ /* 0x0003e80000100800 */
[----:B-----5:R3:W-:Y:S01]  /*9890*/  STL [R1+0x288], R0 ;  /* 0x0002880001007387 */ /* 0x0207e20000100800 */
[----:B-1----:R-:W1:Y:S03]  /*98a0*/  S2R R2, SR_TID.X ;  /* 0x0000000000027919 */ /* 0x002e660000002100 */
[----:B---3--:R-:W3:Y:S01]  /*98b0*/  LDL.LU R0, [R1+0x284] ;  /* 0x0002840001007983 */ /* 0x008ee20000300800 */
[----:B-1----:R-:W-:-:S02]  /*98c0*/  SHF.R.U32.HI R24, RZ, 0x2, R2 ;  /* 0x00000002ff187819 */ /* 0x002fc40000011602 */
[----:B------:R-:W-:Y:S02]  /*98d0*/  SHF.R.U32.HI R27, RZ, 0x7, R2 ;  /* 0x00000007ff1b7819 */ /* 0x000fe40000011602 */
[----:B------:R-:W-:Y:S02]  /*98e0*/  LOP3.LUT R26, R2, 0x60, RZ, 0xc0, !PT ;  /* 0x00000060021a7812 */ /* 0x000fe400078ec0ff */
[----:B------:R-:W-:Y:S02]  /*98f0*/  LOP3.LUT R25, R24, 0x7, RZ, 0xc0, !PT ;  /* 0x0000000718197812 */ /* 0x000fe400078ec0ff */
[----:B------:R-:W-:Y:S02]  /*9900*/  LOP3.LUT R24, R27, 0x1, RZ, 0xc0, !PT ;  /* 0x000000011b187812 */ /* 0x000fe400078ec0ff */
[----:B------:R-:W-:-:S03]  /*9910*/  SHF.R.U32.HI R30, RZ, 0x1, R26 ;  /* 0x00000001ff1e7819 */ /* 0x000fc6000001161a */
[----:B------:R-:W-:Y:S01]  /*9920*/  IMAD.SHL.U32 R26, R24, 0x40, RZ ;  /* 0x00000040181a7824 */ /* 0x000fe200078e00ff */
[----:B------:R-:W-:Y:S01]  /*9930*/  IADD3 R27, RZ, -R30, -R25 ;  /* 0x8000001eff1b7210 */ /* 0x000fe20007ffe819 */
[----:B------:R-:W-:-:S03]  /*9940*/  IMAD.SHL.U32 R28, R2, 0x2, RZ ;  /* 0x00000002021c7824 */ /* 0x000fc600078e00ff */
[----:B------:R-:W-:Y:S01]  /*9950*/  LOP3.LUT R37, R26, 0x40, R25, 0xe2, !PT ;  /* 0x000000401a257812 */ /* 0x000fe200078ee219 */
[----:B------:R-:W-:Y:S01]  /*9960*/  IMAD R36, R24, -0x40, R27 ;  /* 0xffffffc018247824 */ /* 0x000fe200078e021b */
[----:B------:R-:W-:Y:S01]  /*9970*/  LOP3.LUT R24, R2, 0x3, RZ, 0xc0, !PT ;  /* 0x0000000302187812 */ /* 0x000fe200078ec0ff */
[----:B--2---:R-:W-:Y:S02]  /*9980*/  IMAD R35, R3, 0x60, RZ ;  /* 0x0000006003237824 */ /* 0x004fe400078e02ff */
[----:B------:R1:W5:Y:S01]  /*9990*/  LDL.LU R3, [R1+0x290] ;  /* 0x0002900001037983 */ /* 0x0003620000300800 */
[----:B------:R-:W-:Y:S02]  /*99a0*/  UIMAD UR15, UR16, UR20, URZ ;  /* 0x00000014100f72a4 */ /* 0x000fe4000f8e023f */
[----:B------:R-:W-:Y:S02]  /*99b0*/  IMAD.U32 R27, RZ, RZ, UR20 ;  /* 0x00000014ff1b7e24 */ /* 0x000fe4000f8e00ff */
[C---:B---3--:R-:W-:Y:S01]  /*99c0*/  IMAD.SHL.U32 R25, R0.reuse, 0x200, RZ ;  /* 0x0000020000197824 */ /* 0x048fe200078e00ff */
[----:B------:R1:W5:Y:S01]  /*99d0*/  LDL.LU R2, [R1+0x28c] ;  /* 0x00028c0001027983 */ /* 0x0003620000300800 */
[----:B------:R-:W-:Y:S01]  /*99e0*/  IMAD.WIDE R40, R0, 0x200, RZ ;  /* 0x0000020000287825 */ /* 0x000fe200078e02ff */
[C---:B0-----:R-:W-:Y:S01]  /*99f0*/  ISETP.GE.AND P0, PT, R35.reuse, R31, PT ;  /* 0x0000001f2300720c */ /* 0x041fe20003f06270 */
[----:B------:R-:W-:Y:S01]  /*9a00*/  ULDC UR20, c[0x0][0x284] ;  /* 0x0000a10000147ab9 */ /* 0x000fe20000000800 */
[----:B------:R1:W5:Y:S01]  /*9a10*/  LDL.LU R0, [R1+0x288] ;  /* 0x0002880001007983 */ /* 0x0003620000300800 */
[----:B------:R-:W-:Y:S01]  /*9a20*/  LOP3.LUT R28, R35, 0x6, R28, 0xf8, !PT ;  /* 0x00000006231c7812 */ /* 0x000fe200078ef81c */
[----:B------:R-:W-:Y:S01]  /*9a30*/  UIMAD UR15, UR19, UR21, UR15 ;  /* 0x00000015130f72a4 */ /* 0x000fe2000f8e020f */
[----:B------:R-:W-:-:S02]  /*9a40*/  ISETP.GE.OR P0, PT, R25, UR20, P0 ;  /* 0x0000001419007c0c */ /* 0x000fc40008706670 */
[--C-:B------:R-:W-:Y:S01]  /*9a50*/  SHF.R.S32.HI R29, RZ, 0x1f, R28.reuse ;  /* 0x0000001fff1d7819 */ /* 0x100fe2000001141c */
[----:B------:R-:W-:Y:S02]  /*9a60*/  IMAD R24, R24, -0x2, R31 ;  /* 0xfffffffe18187824 */ /* 0x000fe400078e021f */
[----:B------:R-:W-:Y:S01]  /*9a70*/  IMAD.WIDE.U32 R26, R27, UR19, R28 ;  /* 0x000000131b1a7c25 */ /* 0x000fe2000f8e001c */
[----:B------:R-:W-:-:S03]  /*9a80*/  IADD3 R36, -R25, UR20, R36 ;  /* 0x0000001419247c10 */ /* 0x000fc6000fffe124 */
[----:B------:R-:W-:Y:S01]  /*9a90*/  VIADD R27, R27, UR15 ;  /* 0x0000000f1b1b7c36 */ /* 0x000fe20008000000 */
[----:B------:R-:W-:Y:S01]  /*9aa0*/  LOP3.LUT R37, R40, R37, R30, 0xfe, !PT ;  /* 0x0000002528257212 */ /* 0x000fe200078efe1e */
[----:B------:R-:W-:Y:S02]  /*9ab0*/  IMAD.IADD R35, R24, 0x1, -R35 ;  /* 0x0000000118237824 */ /* 0x000fe400078e0a23 */
[----:B------:R-:W-:Y:S01]  /*9ac0*/  IMAD.MOV.U32 R130, RZ, RZ, -0x1 ;  /* 0xffffffffff827424 */ /* 0x000fe200078e00ff */
[----:B-1----:R-:W-:Y:S06]  /*9ad0*/  @P0 BRA `(.L_x_31) ;  /* 0x0000015400840947 */ /* 0x002fec0003800000 */
[----:B------:R-:W0:Y:S01]  /*9ae0*/  LDC.64 R24, c[0x0][0x5c8] ;  /* 0x00017200ff187b82 */ /* 0x000e220000000a00 */
[----:B------:R-:W-:Y:S01]  /*9af0*/  FSETP.NEU.AND P0, PT, RZ, UR17, PT ;  /* 0x00000011ff007c0b */ /* 0x000fe2000bf0d000 */
[----:B------:R-:W-:Y:S01]  /*9b00*/  BSSY B0, `(.L_x_31) ;  /* 0x000155e000007945 */ /* 0x000fe20003800000 */
[-C--:B0-----:R-:W-:Y:S02]  /*9b10*/  IMAD R30, R41, R24.reuse, RZ ;  /* 0x00000018291e7224 */ /* 0x081fe400078e02ff */
[----:B------:R-:W-:-:S04]  /*9b20*/  IMAD.WIDE.U32 R26, R37, R24, R26 ;  /* 0x00000018251a7225 */ /* 0x000fc800078e001a */
[----:B------:R-:W-:-:S04]  /*9b30*/  IMAD R31, R37, R25, R30 ;  /* 0x00000019251f7224 */ /* 0x000fc800078e021e */
[----:B------:R-:W-:Y:S01]  /*9b40*/  IMAD.IADD R34, R27, 0x1, R31 ;  /* 0x000000011b227824 */ /* 0x000fe200078e021f */
[----:B------:R-:W-:Y:S06]  /*9b50*/  @!P0 BRA `(.L_x_32) ;  /* 0x000000c000608947 */ /* 0x000fec0003800000 */
[----:B------:R-:W-:Y:S01]  /*9b60*/  ULDC.64 UR20, c[0x0][0x5b8] ;  /* 0x00016e0000147ab9 */ /* 0x000fe20000000a00 */
[----:B------:R-:W-:Y:S01]  /*9b70*/  ISETP.GE.AND P1, PT, R36, 0x1, PT ;  /* 0x000000012400780c */ /* 0x000fe20003f26270 */
[----:B------:R-:W-:Y:S02]  /*9b80*/  UIMAD UR15, UR16, UR20, URZ ;  /* 0x00000014100f72a4 */ /* 0x000fe4000f8e023f */
[----:B------:R-:W-:Y:S01]  /*9b90*/  IMAD.U32 R31, RZ, RZ, UR20 ;  /* 0x00000014ff1f7e24 */ /* 0x000fe2000f8e00ff */
[----:B------:R-:W-:Y:S01]  /*9ba0*/  ULDC.64 UR22, c[0x0][0x5a8] ;  /* 0x00016a0000167ab9 */ /* 0x000fe20000000a00 */
[----:B------:R-:W-:Y:S01]  /*9bb0*/  ISETP.LT.OR P2, PT, R35, 0x1, !P1 ;  /* 0x000000012300780c */ /* 0x000fe20004f41670 */
[----:B------:R-:W-:Y:S02]  /*9bc0*/  UIMAD UR15, UR19, UR21, UR15 ;  /* 0x00000015130f72a4 */ /* 0x000fe4000f8e020f */
[----:B------:R-:W-:Y:S01]  /*9bd0*/  IMAD.WIDE.U32 R28, R31, UR19, R28 ;  /* 0x000000131f1c7c25 */ /* 0x000fe2000f8e001c */
[----:B------:R-:W-:Y:S01]  /*9be0*/  PRMT R38, RZ, 0x7610, R38 ;  /* 0x00007610ff267816 */ /* 0x000fe20000000026 */
[----:B------:R-:W-:-:S02]  /*9bf0*/  ULDC.64 UR20, c[0x0][0x5b0] ;  /* 0x00016c0000147ab9 */ /* 0x000fc40000000a00 */
[----:B------:R-:W-:Y:S02]  /*9c00*/  IMAD.MOV.U32 R32, RZ, RZ, R28 ;  /* 0x000000ffff207224 */ /* 0x000fe400078e001c */
[----:B------:R-:W-:Y:S02]  /*9c10*/  VIADD R33, R29, UR15 ;  /* 0x0000000f1d217c36 */ /* 0x000fe40008000000 */
[----:B------:R-:W-:Y:S02]  /*9c20*/  IMAD R30, R41, UR20, RZ ;  /* 0x00000014291e7c24 */ /* 0x000fe4000f8e02ff */
[----:B------:R-:W-:-:S04]  /*9c30*/  IMAD.WIDE.U32 R28, R37, UR20, R32 ;  /* 0x00000014251c7c25 */ /* 0x000fc8000f8e0020 */
[----:B------:R-:W-:Y:S01]  /*9c40*/  IMAD R31, R37, UR21, R30 ;  /* 0x00000015251f7c24 */ /* 0x000fe2000f8e021e */
[----:B------:R-:W-:-:S04]  /*9c50*/  IADD3 R28, P0, R28, UR22, RZ ;  /* 0x000000161c1c7c10 */ /* 0x000fc8000ff1e0ff */
[----:B------:R-:W-:Y:S02]  /*9c60*/  IADD3.X R29, R29, UR23, R31, P0, !PT ;  /* 0x000000171d1d7c10 */ /* 0x000fe400087fe41f */
[----:B------:R-:W0:Y:S03]  /*9c70*/  @!P2 LDC.64 R30, c[0x0][0x5c0] ;  /* 0x00017000ff1eab82 */ /* 0x000e260000000a00 */
[----:B------:R-:W2:Y:S01]  /*9c80*/  @!P2 LDG.E.U8 R38, desc[UR30][R28.64] ;  /* 0x0000001e1c26a981 */ /* 0x000ea2000c1e1100 */
[----:B------:R-:W-:Y:S02]  /*9c90*/  ISETP.LT.OR P3, PT, R35, 0x2, !P1 ;  /* 0x000000022300780c */ /* 0x000fe40004f61670 */
[----:B0-----:R-:W-:-:S05]  /*9ca0*/  @!P2 IADD3 R30, P0, R26, R30, RZ ;  /* 0x0000001e1a1ea210 */ /* 0x001fca0007f1e0ff */
[----:B------:R-:W-:Y:S01]  /*9cb0*/  @!P2 IMAD.X R31, R34, 0x1, R31, P0 ;  /* 0x00000001221fa824 */ /* 0x000fe200000e061f */
[----:B--2---:R-:W-:-:S04]  /*9cc0*/  LOP3.LUT R38, R38, 0xff, RZ, 0xc0, !PT ;  /* 0x000000ff26267812 */ /* 0x004fc800078ec0ff */
[----:B------:R-:W-:-:S05]  /*9cd0*/  F2FP.F16.E4M3.UNPACK_B R38, R38 ;  /* 0x00000026ff26723e */ /* 0x000fca00020006ff */
[----:B------:R-:W-:-:S05]  /*9ce0*/  HADD2.F32 R38, -RZ, R38.H0_H0 ;  /* 0x20000026ff267230 */ /* 0x000fca0000004100 */
[----:B------:R-:W-:-:S04]  /*9cf0*/  FMUL R38, R38, UR17 ;  /* 0x0000001126267c20 */ /* 0x000fc80008400000 */
[----:B------:R-:W-:Y:S01]  /*9d00*/  FFMA R38, R227, UR18, R38 ;  /* 0x00000012e3267c23 */ /* 0x000fe20008000026 */
[----:B------:R-:W-:Y:S01]  /*9d10*/  PRMT R40, RZ, 0x7610, R40 ;  /* 0x00007610ff287816 */ /* 0x000fe20000000028 */
[----:B------:R-:W2:Y:S03]  /*9d20*/  LDL.LU R227, [R1] ;  /* 0x0000000001e37983 */ /* 0x000ea60000300800 */
[----:B------:R-:W-:Y:S02]  /*9d30*/  F2FP.SATFINITE.E4M3.F32.PACK_AB_MERGE_C R43, RZ, R38, RZ ;  /* 0x00000026ff2b723e */ /* 0x000fe400048070ff */
[----:B------:R-:W-:-:S03]  /*9d40*/  PRMT R38, RZ, 0x7610, R38 ;  /* 0x00007610ff267816 */ /* 0x000fc60000000026 */
[----:B------:R0:W-:Y:S04]  /*9d50*/  @!P2 STG.E.U8 desc[UR30][R30.64], R43 ;  /* 0x0000002b1e00a986 */ /* 0x0001e8000c10111e */
[----:B------:R-:W3:Y:S01]  /*9d60*/  @!P3 LDG.E.U8 R38, desc[UR30][R28.64+0x1] ;  /* 0x0000011e1c26b981 */ /* 0x000ee2000c1e1100 */
[----:B0-----:R-:W0:Y:S02]  /*9d70*/  @!P3 LDC.64 R30, c[0x0][0x5c0] ;  /* 0x00017000ff1ebb82 */ /* 0x001e240000000a00 */
[----:B0-----:R-:W-:-:S05]  /*9d80*/  @!P3 IADD3 R30, P0, R26, R30, RZ ;  /* 0x0000001e1a1eb210 */ /* 0x001fca0007f1e0ff */
[----:B------:R-:W-:Y:S01]  /*9d90*/  @!P3 IMAD.X R31, R34, 0x1, R31, P0 ;  /* 0x00000001221fb824 */ /* 0x000fe200000e061f */
[----:B---3--:R-:W-:-:S04]  /*9da0*/  LOP3.LUT R38, R38, 0xff, RZ, 0xc0, !PT ;  /* 0x000000ff26267812 */ /* 0x008fc800078ec0ff */
[----:B------:R-:W-:-:S05]  /*9db0*/  F2FP.F16.E4M3.UNPACK_B R38, R38 ;  /* 0x00000026ff26723e */ /* 0x000fca00020006ff */
[----:B------:R-:W-:-:S05]  /*9dc0*/  HADD2.F32 R38, -RZ, R38.H0_H0 ;  /* 0x20000026ff267230 */ /* 0x000fca0000004100 */
[----:B------:R-:W-:-:S04]  /*9dd0*/  FMUL R39, R38, UR17 ;  /* 0x0000001126277c20 */ /* 0x000fc80008400000 */
[----:B------:R-:W-:Y:S02]  /*9de0*/  FFMA R39, R226, UR18, R39 ;  /* 0x00000012e2277c23 */ /* 0x000fe40008000027 */
[----:B------:R-:W3:Y:S03]  /*9df0*/  LDL.LU R226, [R1+0x4] ;  /* 0x0000040001e27983 */ /* 0x000ee60000300800 */
[----:B------:R-:W-:Y:S02]  /*9e00*/  F2FP.SATFINITE.E4M3.F32.PACK_AB_MERGE_C R45, RZ, R39, RZ ;  /* 0x00000027ff2d723e */ /* 0x000fe400048070ff */
[----:B------:R-:W-:-:S03]  /*9e10*/  IADD3 R39, P0, R37, 0x8, RZ ;  /* 0x0000000825277810 */ /* 0x000fc60007f1e0ff */
[----:B------:R0:W-:Y:S02]  /*9e20*/  @!P3 STG.E.U8 desc[UR30][R30.64+0x1], R45 ;  /* 0x0000012d1e00b986 */ /* 0x0001e4000c10111e */
[----:B------:R-:W-:Y:S01]  /*9e30*/  IMAD.X R38, RZ, RZ, R41, P0 ;  /* 0x000000ffff267224 */ /* 0x000fe200000e0629 */
[----:B------:R-:W-:-:S03]  /*9e40*/  ISETP.GE.AND P0, PT, R36, 0x9, PT ;  /* 0x000000092400780c */ /* 0x000fc60003f06270 */
[----:B------:R-:W-:Y:S01]  /*9e50*/  IMAD R38, R38, UR20, RZ ;  /* 0x0000001426267c24 */ /* 0x000fe2000f8e02ff */
[----:B------:R-:W-:Y:S01]  /*9e60*/  ISETP.LT.OR P3, PT, R35, 0x1, !P0 ;  /* 0x000000012300780c */ /* 0x000fe20004761670 */
[----:B0-----:R-:W-:-:S04]  /*9e70*/  IMAD.WIDE.U32 R30, R39, UR20, R32 ;  /* 0x00000014271e7c25 */ /* 0x001fc8000f8e0020 */
[----:B------:R-:W-:Y:S01]  /*9e80*/  IMAD R39, R39, UR21, R38 ;  /* 0x0000001527277c24 */ /* 0x000fe2000f8e0226 */
[----:B------:R-:W-:-:S04]  /*9e90*/  IADD3 R30, P2, R30, UR22, RZ ;  /* 0x000000161e1e7c10 */ /* 0x000fc8000ff5e0ff */
[----:B------:R-:W-:-:S03]  /*9ea0*/  IADD3.X R31, R31, UR23, R39, P2, !PT ;  /* 0x000000171f1f7c10 */ /* 0x000fc600097fe427 */
[----:B------:R-:W0:Y:S02]  /*9eb0*/  @!P3 LDC.64 R38, c[0x0][0x5c0] ;  /* 0x00017000ff26bb82 */ /* 0x000e240000000a00 */
[----:B------:R-:W4:Y:S01]  /*9ec0*/  @!P3 LDG.E.U8 R40, desc[UR30][R30.64] ;  /* 0x0000001e1e28b981 */ /* 0x000f22000c1e1100 */
[----:B------:R-:W-:Y:S02]  /*9ed0*/  ISETP.LT.OR P2, PT, R35, 0x2, !P0 ;  /* 0x000000022300780c */ /* 0x000fe40004741670 */
[----:B0-----:R-:W-:-:S04]  /*9ee0*/  @!P3 IADD3 R38, P4, P5, R26, UR10, R38 ;  /* 0x0000000a1a26bc10 */ /* 0x001fc8000fd9e026 */
[----:B------:R-:W-:Y:S02]  /*9ef0*/  @!P3 IADD3.X R39, R34, UR9, R39, P4, P5 ;  /* 0x000000092227bc10 */ /* 0x000fe4000a7ea427 */
[----:B----4-:R-:W-:-:S04]  /*9f00*/  LOP3.LUT R40, R40, 0xff, RZ, 0xc0, !PT ;  /* 0x000000ff28287812 */ /* 0x010fc800078ec0ff */
[----:B------:R-:W-:-:S05]  /*9f10*/  F2FP.F16.E4M3.UNPACK_B R40, R40 ;  /* 0x00000028ff28723e */ /* 0x000fca00020006ff */
[----:B------:R-:W-:-:S05]  /*9f20*/  HADD2.F32 R40, -RZ, R40.H0_H0 ;  /* 0x20000028ff287230 */ /* 0x000fca0000004100 */
[----:B------:R-:W-:-:S04]  /*9f30*/  FMUL R40, R40, UR17 ;  /* 0x0000001128287c20 */ /* 0x000fc80008400000 */
[----:B------:R-:W-:Y:S02]  /*9f40*/  FFMA R40, R225, UR18, R40 ;  /* 0x00000012e1287c23 */ /* 0x000fe40008000028 */
[----:B------:R-:W4:Y:S03]  /*9f50*/  LDL.LU R225, [R1+0x8] ;  /* 0x0000080001e17983 */ /* 0x000f260000300800 */
[----:B------:R-:W-:Y:S02]  /*9f60*/  F2FP.SATFINITE.E4M3.F32.PACK_AB_MERGE_C R45, RZ, R40, RZ ;  /* 0x00000028ff2d723e */ /* 0x000fe400048070ff */
[----:B------:R-:W-:-:S03]  /*9f70*/  PRMT R40, RZ, 0x7610, R40 ;  /* 0x00007610ff287816 */ /* 0x000fc60000000028 */
[----:B------:R0:W-:Y:S04]  /*9f80*/  @!P3 STG.E.U8 desc[UR30][R38.64], R45 ;  /* 0x0000002d2600b986 */ /* 0x0001e8000c10111e */
[----:B------:R-:W2:Y:S01]  /*9f90*/  @!P2 LDG.E.U8 R40, desc[UR30][R30.64+0x1] ;  /* 0x0000011e1e28a981 */ /* 0x000ea2000c1e1100 */
[----:B------:R-:W-:Y:S01]  /*9fa0*/  ISETP.LT.OR P3, PT, R35, 0x9, !P1 ;  /* 0x000000092300780c */ /* 0x000fe20004f61670 */
[----:B0-----:R-:W0:Y:S02]  /*9fb0*/  @!P2 LDC.64 R38, c[0x0][0x5c0] ;  /* 0x00017000ff26ab82 */ /* 0x001e240000000a00 */
[----:B0-----:R-:W-:-:S04]  /*9fc0*/  @!P2 IADD3 R38, P4, P5, R26, UR10, R38 ;  /* 0x0000000a1a26ac10 */ /* 0x001fc8000fd9e026 */
[----:B------:R-:W-:Y:S02]  /*9fd0*/  @!P2 IADD3.X R39, R34, UR9, R39, P4, P5 ;  /* 0x000000092227ac10 */ /* 0x000fe4000a7ea427 */
[----:B--2---:R-:W-:-:S04]  /*9fe0*/  LOP3.LUT R40, R40, 0xff, RZ, 0xc0, !PT ;  /* 0x000000ff28287812 */ /* 0x004fc800078ec0ff */
[----:B------:R-:W-:-:S05]  /*9ff0*/  F2FP.F16.E4M3.UNPACK_B R40, R40 ;  /* 0x00000028ff28723e */ /* 0x000fca00020006ff */
[----:B------:R-:W-:-:S05]  /*a000*/  HADD2.F32 R40, -RZ, R40.H0_H0 ;  /* 0x20000028ff287230 */ /* 0x000fca0000004100 */
[----:B------:R-:W-:Y:S01]  /*a010*/  FMUL R43, R40, UR17 ;  /* 0x00000011282b7c20 */ /* 0x000fe20008400000 */
[----:B------:R-:W-:-:S03]  /*a020*/  PRMT R40, RZ, 0x7610, R40 ;  /* 0x00007610ff287816 */ /* 0x000fc60000000028 */
[----:B------:R-:W-:-:S05]  /*a030*/  FFMA R43, R224, UR18, R43 ;  /* 0x00000012e02b7c23 */ /* 0x000fca000800002b */
[----:B------:R-:W-:-:S05]  /*a040*/  F2FP.SATFINITE.E4M3.F32.PACK_AB_MERGE_C R43, RZ, R43, RZ ;  /* 0x0000002bff2b723e */ /* 0x000fca00048070ff */
[----:B------:R0:W-:Y:S04]  /*a050*/  @!P2 STG.E.U8 desc[UR30][R38.64+0x1], R43 ;  /* 0x0000012b2600a986 */ /* 0x0001e8000c10111e */
[----:B------:R-:W2:Y:S01]  /*a060*/  @!P3 LDG.E.U8 R40, desc[UR30][R28.64+0x8] ;  /* 0x0000081e1c28b981 */ /* 0x000ea2000c1e1100 */
[----:B------:R-:W-:Y:S01]  /*a070*/  ISETP.LT.OR P2, PT, R35, 0xa, !P1 ;  /* 0x0000000a2300780c */ /* 0x000fe20004f41670 */
[----:B0-----:R-:W0:Y:S02]  /*a080*/  @!P3 LDC.64 R38, c[0x0][0x5c0] ;  /* 0x00017000ff26bb82 */ /* 0x001e240000000a00 */
[----:B0-----:R-:W-:-:S05]  /*a090*/  @!P3 IADD3 R38, P4, R26, R38, RZ ;  /* 0x000000261a26b210 */ /* 0x001fca0007f9e0ff */
[----:B------:R-:W-:Y:S01]  /*a0a0*/  @!P3 IMAD.X R39, R34, 0x1, R39, P4 ;  /* 0x000000012227b824 */ /* 0x000fe200020e0627 */
[----:B--2---:R-:W-:-:S04]  /*a0b0*/  LOP3.LUT R40, R40, 0xff, RZ, 0xc0, !PT ;  /* 0x000000ff28287812 */ /* 0x004fc800078ec0ff */
[----:B------:R-:W-:-:S05]  /*a0c0*/  F2FP.F16.E4M3.UNPACK_B R40, R40 ;  /* 0x00000028ff28723e */ /* 0x000fca00020006ff */
[----:B------:R-:W-:-:S05]  /*a0d0*/  HADD2.F32 R40, -RZ, R40.H0_H0 ;  /* 0x20000028ff287230 */ /* 0x000fca0000004100 */
[----:B------:R-:W-:-:S04]  /*a0e0*/  FMUL R40, R40, UR17 ;  /* 0x0000001128287c20 */ /* 0x000fc80008400000 */
[----:B------:R-:W-:-:S05]  /*a0f0*/  FFMA R40, R223, UR18, R40 ;  /* 0x00000012df287c23 */ /* 0x000fca0008000028 */
[----:B------:R-:W-:Y:S02]  /*a100*/  F2FP.SATFINITE.E4M3.F32.PACK_AB_MERGE_C R45, RZ, R40, RZ ;  /* 0x00000028ff2d723e */ /* 0x000fe400048070ff */
[----:B------:R-:W-:-:S03]  /*a110*/  PRMT R40, RZ, 0x7610, R40 ;  /* 0x00007610ff287816 */ /* 0x000fc60000000028 */
        /* <DEDUP_REMOVED lines=101> */
[----:B------:R-:W-:Y:S01]  /*a770*/  FFMA R40, R23, UR18, R40 ;  /* 0x0000001217287c23 */ /* 0x000fe20008000028 */
[----:B------:R-:W-:-:S04]  /*a780*/  PRMT R23, RZ, 0x7610, R23 ;  /* 0x00007610ff177816 */ /* 0x000fc80000000017 */
[----:B------:R-:W-:-:S05]  /*a790*/  F2FP.SATFINITE.E4M3.F32.PACK_AB_MERGE_C R43, RZ, R40, RZ ;  /* 0x00000028ff2b723e */ /* 0x000fca00048070ff */
[----:B------:R0:W-:Y:S04]  /*a7a0*/  @!P3 STG.E.U8 desc[UR30][R38.64+0x18], R43 ;  /* 0x0000182b2600b986 */ /* 0x0001e8000c10111e */
[----:B------:R-:W2:Y:S01]  /*a7b0*/  @!P2 LDG.E.U8 R23, desc[UR30][R28.64+0x19] ;  /* 0x0000191e1c17a981 */ /* 0x000ea2000c1e1100 */
[----:B------:R-:W-:Y:S02]  /*a7c0*/  ISETP.LT.OR P3, PT, R35, 0x19, !P0 ;  /* 0x000000192300780c */ /* 0x000fe40004761670 */
[----:B------:R-:W-:Y:S01]  /*a7d0*/  PRMT R40, RZ, 0x7610, R40 ;  /* 0x00007610ff287816 */ /* 0x000fe20000000028 */
        /* <DEDUP_REMOVED lines=9> */
[----:B------:R-:W0:Y:S03]  /*a870*/  @!P3 LDC.64 R22, c[0x0][0x5c0] ;  /* 0x00017000ff16bb82 */ /* 0x000e260000000a00 */
[----:B------:R1:W-:Y:S04]  /*a880*/  @!P2 STG.E.U8 desc[UR30][R38.64+0x19], R43 ;  /* 0x0000192b2600a986 */ /* 0x0003e8000c10111e */
[----:B------:R-:W2:Y:S01]  /*a890*/  @!P3 LDG.E.U8 R40, desc[UR30][R30.64+0x18] ;  /* 0x0000181e1e28b981 */ /* 0x000ea2000c1e1100 */
[----:B------:R-:W-:-:S02]  /*a8a0*/  ISETP.LT.OR P2, PT, R35, 0x1a, !P0 ;  /* 0x0000001a2300780c */ /* 0x000fc40004741670 */
[----:B0-----:R-:W-:-:S04]  /*a8b0*/  @!P3 IADD3 R22, P4, P5, R26, UR10, R22 ;  /* 0x0000000a1a16bc10 */ /* 0x001fc8000fd9e016 */
[----:B------:R-:W-:Y:S02]  /*a8c0*/  @!P3 IADD3.X R23, R34, UR9, R23, P4, P5 ;  /* 0x000000092217bc10 */ /* 0x000fe4000a7ea417 */
[----:B--2---:R-:W-:-:S04]  /*a8d0*/  LOP3.LUT R40, R40, 0xff, RZ, 0xc0, !PT ;  /* 0x000000ff28287812 */ /* 0x004fc800078ec0ff */
[----:B------:R-:W-:-:S05]  /*a8e0*/  F2FP.F16.E4M3.UNPACK_B R40, R40 ;  /* 0x00000028ff28723e */ /* 0x000fca00020006ff */
[----:B------:R-:W-:-:S05]  /*a8f0*/  HADD2.F32 R40, -RZ, R40.H0_H0 ;  /* 0x20000028ff287230 */ /* 0x000fca0000004100 */
[----:B------:R-:W-:-:S04]  /*a900*/  FMUL R40, R40, UR17 ;  /* 0x0000001128287c20 */ /* 0x000fc80008400000 */
[----:B------:R-:W-:Y:S01]  /*a910*/  FFMA R40, R21, UR18, R40 ;  /* 0x0000001215287c23 */ /* 0x000fe20008000028 */
[----:B------:R-:W-:-:S04]  /*a920*/  PRMT R21, RZ, 0x7610, R21 ;  /* 0x00007610ff157816 */ /* 0x000fc80000000015 */
[----:B-1----:R-:W-:-:S05]  /*a930*/  F2FP.SATFINITE.E4M3.F32.PACK_AB_MERGE_C R39, RZ, R40, RZ ;  /* 0x00000028ff27723e */ /* 0x002fca00048070ff */
[----:B------:R0:W-:Y:S04]  /*a940*/  @!P3 STG.E.U8 desc[UR30][R22.64+0x18], R39 ;  /* 0x000018271600b986 */ /* 0x0001e8000c10111e */
[----:B------:R-:W2:Y:S01]  /*a950*/  @!P2 LDG.E.U8 R21, desc[UR30][R30.64+0x19] ;  /* 0x0000191e1e15a981 */ /* 0x000ea2000c1e1100 */
[----:B------:R-:W-:Y:S02]  /*a960*/  ISETP.LT.OR P3, PT, R35, 0x21, !P1 ;  /* 0x000000212300780c */ /* 0x000fe40004f61670 */
[----:B------:R-:W-:Y:S01]  /*a970*/  PRMT R38, RZ, 0x7610, R38 ;  /* 0x00007610ff267816 */ /* 0x000fe20000000026 */
        /* <DEDUP_REMOVED lines=227> */
[----:B-----5:R-:W-:Y:S01]  /*b7b0*/  FFMA R8, R3, UR18, R8 ;  /* 0x0000001203087c23 */ /* 0x020fe20008000008 */
        /* <DEDUP_REMOVED lines=19> */
[----:B-1----:R-:W-:Y:S02]  /*b8f0*/  PRMT R4, RZ, 0x7610, R4 ;  /* 0x00007610ff047816 */ /* 0x002fe40000000004 */
[----:B0-----:R-:W-:-:S04]  /*b900*/  @!P3 IADD3 R2, P4, P5, R26, UR10, R2 ;  /* 0x0000000a1a02bc10 */ /* 0x001fc8000fd9e002 */
[----:B------:R-:W-:Y:S02]  /*b910*/  @!P3 IADD3.X R3, R34, UR9, R3, P4, P5 ;  /* 0x000000092203bc10 */ /* 0x000fe4000a7ea403 */
[----:B--2---:R-:W-:-:S04]  /*b920*/  LOP3.LUT R6, R6, 0xff, RZ, 0xc0, !PT ;  /* 0x000000ff06067812 */ /* 0x004fc800078ec0ff */
[----:B------:R-:W-:-:S05]  /*b930*/  F2FP.F16.E4M3.UNPACK_B R6, R6 ;  /* 0x00000006ff06723e */ /* 0x000fca00020006ff */
[----:B------:R-:W-:-:S05]  /*b940*/  HADD2.F32 R6, -RZ, R6.H0_H0 ;  /* 0x20000006ff067230 */ /* 0x000fca0000004100 */
[----:B------:R-:W-:-:S04]  /*b950*/  FMUL R6, R6, UR17 ;  /* 0x0000001106067c20 */ /* 0x000fc80008400000 */
[----:B------:R-:W-:Y:S02]  /*b960*/  FFMA R6, R227, UR18, R6 ;  /* 0x00000012e3067c23 */ /* 0x000fe40008000006 */
[----:B------:R-:W2:Y:S03]  /*b970*/  LDL.LU R227, [R1+0xc] ;  /* 0x00000c0001e37983 */ /* 0x000ea60000300800 */
[----:B------:R-:W-:-:S05]  /*b980*/  F2FP.SATFINITE.E4M3.F32.PACK_AB_MERGE_C R5, RZ, R6, RZ ;  /* 0x00000006ff05723e */ /* 0x000fca00048070ff */
[----:B------:R0:W-:Y:S04]  /*b990*/  @!P3 STG.E.U8 desc[UR30][R2.64+0x40], R5 ;  /* 0x000040050200b986 */ /* 0x0001e8000c10111e */
[----:B------:R-:W3:Y:S01]  /*b9a0*/  @!P2 LDG.E.U8 R4, desc[UR30][R30.64+0x41] ;  /* 0x0000411e1e04a981 */ /* 0x000ee2000c1e1100 */
[----:B------:R-:W-:Y:S01]  /*b9b0*/  ISETP.LT.OR P3, PT, R35, 0x49, !P1 ;  /* 0x000000492300780c */ /* 0x000fe20004f61670 */
[----:B0-----:R-:W0:Y:S02]  /*b9c0*/  @!P2 LDC.64 R2, c[0x0][0x5c0] ;  /* 0x00017000ff02ab82 */ /* 0x001e240000000a00 */
[----:B0-----:R-:W-:-:S04]  /*b9d0*/  @!P2 IADD3 R2, P4, P5, R26, UR10, R2 ;  /* 0x0000000a1a02ac10 */ /* 0x001fc8000fd9e002 */
[----:B------:R-:W-:Y:S02]  /*b9e0*/  @!P2 IADD3.X R3, R34, UR9, R3, P4, P5 ;  /* 0x000000092203ac10 */ /* 0x000fe4000a7ea403 */
[----:B---3--:R-:W-:-:S04]  /*b9f0*/  LOP3.LUT R4, R4, 0xff, RZ, 0xc0, !PT ;  /* 0x000000ff04047812 */ /* 0x008fc800078ec0ff */
[----:B------:R-:W-:-:S05]  /*ba00*/  F2FP.F16.E4M3.UNPACK_B R4, R4 ;  /* 0x00000004ff04723e */ /* 0x000fca00020006ff */
[----:B------:R-:W-:-:S05]  /*ba10*/  HADD2.F32 R4, -RZ, R4.H0_H0 ;  /* 0x20000004ff047230 */ /* 0x000fca0000004100 */
[----:B------:R-:W-:-:S04]  /*ba20*/  FMUL R4, R4, UR17 ;  /* 0x0000001104047c20 */ /* 0x000fc80008400000 */
[----:B------:R-:W-:Y:S02]  /*ba30*/  FFMA R4, R226, UR18, R4 ;  /* 0x00000012e2047c23 */ /* 0x000fe40008000004 */
[----:B------:R-:W3:Y:S03]  /*ba40*/  LDL.LU R226, [R1+0x10] ;  /* 0x0000100001e27983 */ /* 0x000ee60000300800 */
[----:B------:R-:W-:Y:S02]  /*ba50*/  F2FP.SATFINITE.E4M3.F32.PACK_AB_MERGE_C R5, RZ, R4, RZ ;  /* 0x00000004ff05723e */ /* 0x000fe400048070ff */
[----:B------:R-:W-:-:S03]  /*ba60*/  PRMT R4, RZ, 0x7610, R4 ;  /* 0x00007610ff047816 */ /* 0x000fc60000000004 */
[----:B------:R0:W-:Y:S04]  /*ba70*/  @!P2 STG.E.U8 desc[UR30][R2.64+0x41], R5 ;  /* 0x000041050200a986 */ /* 0x0001e8000c10111e */
[----:B------:R-:W4:Y:S01]  /*ba80*/  @!P3 LDG.E.U8 R4, desc[UR30][R28.64+0x48] ;  /* 0x0000481e1c04b981 */ /* 0x000f22000c1e1100 */
[----:B------:R-:W-:Y:S01]  /*ba90*/  ISETP.LT.OR P2, PT, R35, 0x4a, !P1 ;  /* 0x0000004a2300780c */ /* 0x000fe20004f41670 */
[----:B0-----:R-:W0:Y:S02]  /*baa0*/  @!P3 LDC.64 R2, c[0x0][0x5c0] ;  /* 0x00017000ff02bb82 */ /* 0x001e240000000a00 */
[----:B0-----:R-:W-:-:S05]  /*bab0*/  @!P3 IADD3 R2, P4, R26, R2, RZ ;  /* 0x000000021a02b210 */ /* 0x001fca0007f9e0ff */
[----:B------:R-:W-:Y:S01]  /*bac0*/  @!P3 IMAD.X R3, R34, 0x1, R3, P4 ;  /* 0x000000012203b824 */ /* 0x000fe200020e0603 */
        /* <DEDUP_REMOVED lines=18> */
[----:B------:R-:W-:Y:S02]  /*bbf0*/  FFMA R4, R227, UR18, R4 ;  /* 0x00000012e3047c23 */ /* 0x000fe40008000004 */
[----:B------:R-:W2:Y:S03]  /*bc00*/  LDL.LU R227, [R1+0x18] ;  /* 0x0000180001e37983 */ /* 0x000ea60000300800 */
[----:B------:R-:W-:Y:S02]  /*bc10*/  F2FP.SATFINITE.E4M3.F32.PACK_AB_MERGE_C R5, RZ, R4, RZ ;  /* 0x00000004ff05723e */ /* 0x000fe400048070ff */
[----:B------:R-:W-:-:S03]  /*bc20*/  PRMT R4, RZ, 0x7610, R4 ;  /* 0x00007610ff047816 */ /* 0x000fc60000000004 */
        /* <DEDUP_REMOVED lines=80> */
[----:B------:R-:W-:Y:S01]  /*c130*/  FFMA R4, R227, UR18, R4 ;  /* 0x00000012e3047c23 */ /* 0x000fe20008000004 */
[----:B------:R-:W-:Y:S01]  /*c140*/  ISETP.LT.OR P1, PT, R35, 0x5a, !P1 ;  /* 0x0000005a2300780c */ /* 0x000fe20004f21670 */
[----:B------:R-:W2:Y:S03]  /*c150*/  LDL.LU R227, [R1+0x30] ;  /* 0x0000300001e37983 */ /* 0x000ea60000300800 */
        /* <DEDUP_REMOVED lines=11> */
[----:B------:R-:W-:Y:S01]  /*c210*/  FFMA R4, R226, UR18, R4 ;  /* 0x00000012e2047c23 */ /* 0x000fe20008000004 */
[----:B------:R-:W-:Y:S01]  /*c220*/  ISETP.LT.OR P2, PT, R35, 0x59, !P0 ;  /* 0x000000592300780c */ /* 0x000fe20004741670 */
[----:B------:R-:W3:Y:S03]  /*c230*/  LDL.LU R226, [R1+0x34] ;  /* 0x0000340001e27983 */ /* 0x000ee60000300800 */
[----:B------:R-:W-:Y:S02]  /*c240*/  F2FP.SATFINITE.E4M3.F32.PACK_AB_MERGE_C R5, RZ, R4, RZ ;  /* 0x00000004ff05723e */ /* 0x000fe400048070ff */
[----:B------:R-:W-:-:S03]  /*c250*/  PRMT R4, RZ, 0x7610, R4 ;  /* 0x00007610ff047816 */ /* 0x000fc60000000004 */
[----:B------:R0:W-:Y:S04]  /*c260*/  @!P3 STG.E.U8 desc[UR30][R2.64+0x58], R5 ;  /* 0x000058050200b986 */ /* 0x0001e8000c10111e */
[----:B------:R-:W4:Y:S01]  /*c270*/  @!P1 LDG.E.U8 R4, desc[UR30][R28.64+0x59] ;  /* 0x0000591e1c049981 */ /* 0x000f22000c1e1100 */
[----:B0-----:R-:W0:Y:S02]  /*c280*/  @!P1 LDC.64 R2, c[0x0][0x5c0] ;  /* 0x00017000ff029b82 */ /* 0x001e240000000a00 */
[----:B0-----:R-:W-:-:S05]  /*c290*/  @!P1 IADD3 R2, P3, R26, R2, RZ ;  /* 0x000000021a029210 */ /* 0x001fca0007f7e0ff */
[----:B------:R-:W-:Y:S01]  /*c2a0*/  @!P1 IMAD.X R3, R34, 0x1, R3, P3 ;  /* 0x0000000122039824 */ /* 0x000fe200018e0603 */
[----:B----4-:R-:W-:-:S04]  /*c2b0*/  LOP3.LUT R4, R4, 0xff, RZ, 0xc0, !PT ;  /* 0x000000ff04047812 */ /* 0x010fc800078ec0ff */
[----:B------:R-:W-:-:S05]  /*c2c0*/  F2FP.F16.E4M3.UNPACK_B R4, R4 ;  /* 0x00000004ff04723e */ /* 0x000fca00020006ff */
[----:B------:R-:W-:-:S05]  /*c2d0*/  HADD2.F32 R4, -RZ, R4.H0_H0 ;  /* 0x20000004ff047230 */ /* 0x000fca0000004100 */
[----:B------:R-:W-:-:S04]  /*c2e0*/  FMUL R4, R4, UR17 ;  /* 0x0000001104047c20 */ /* 0x000fc80008400000 */
[----:B------:R-:W-:-:S05]  /*c2f0*/  FFMA R4, R225, UR18, R4 ;  /* 0x00000012e1047c23 */ /* 0x000fca0008000004 */
[----:B------:R-:W-:Y:S02]  /*c300*/  F2FP.SATFINITE.E4M3.F32.PACK_AB_MERGE_C R5, RZ, R4, RZ ;  /* 0x00000004ff05723e */ /* 0x000fe400048070ff */
[----:B------:R-:W-:-:S03]  /*c310*/  PRMT R4, RZ, 0x7610, R4 ;  /* 0x00007610ff047816 */ /* 0x000fc60000000004 */
[----:B------:R0:W-:Y:S04]  /*c320*/  @!P1 STG.E.U8 desc[UR30][R2.64+0x59], R5 ;  /* 0x0000590502009986 */ /* 0x0001e8000c10111e */
[----:B------:R-:W4:Y:S01]  /*c330*/  @!P2 LDG.E.U8 R4, desc[UR30][R30.64+0x58] ;  /* 0x0000581e1e04a981 */ /* 0x000f22000c1e1100 */
[----:B------:R-:W-:Y:S01]  /*c340*/  ISETP.LT.OR P1, PT, R35, 0x5a, !P0 ;  /* 0x0000005a2300780c */ /* 0x000fe20004721670 */
[----:B0-----:R-:W0:Y:S01]  /*c350*/  @!P2 LDC.64 R2, c[0x0][0x5c0] ;  /* 0x00017000ff02ab82 */ /* 0x001e220000000a00 */
[----:B------:R-:W-:Y:S02]  /*c360*/  PRMT R6, RZ, 0x7610, R6 ;  /* 0x00007610ff067816 */ /* 0x000fe40000000006 */
[----:B0-----:R-:W-:-:S04]  /*c370*/  @!P2 IADD3 R2, P0, P3, R26, UR10, R2 ;  /* 0x0000000a1a02ac10 */ /* 0x001fc8000fb1e002 */
[----:B------:R-:W-:Y:S02]  /*c380*/  @!P2 IADD3.X R3, R34, UR9, R3, P0, P3 ;  /* 0x000000092203ac10 */ /* 0x000fe400087e6403 */
[----:B----4-:R-:W-:-:S04]  /*c390*/  LOP3.LUT R4, R4, 0xff, RZ, 0xc0, !PT ;  /* 0x000000ff04047812 */ /* 0x010fc800078ec0ff */
[----:B------:R-:W-:-:S05]  /*c3a0*/  F2FP.F16.E4M3.UNPACK_B R4, R4 ;  /* 0x00000004ff04723e */ /* 0x000fca00020006ff */
[----:B------:R-:W-:-:S05]  /*c3b0*/  HADD2.F32 R4, -RZ, R4.H0_H0 ;  /* 0x20000004ff047230 */ /* 0x000fca0000004100 */
[----:B------:R-:W-:-:S04]  /*c3c0*/  FMUL R4, R4, UR17 ;  /* 0x0000001104047c20 */ /* 0x000fc80008400000 */
[----:B--2---:R-:W-:Y:S01]  /*c3d0*/  FFMA R4, R227, UR18, R4 ;  /* 0x00000012e3047c23 */ /* 0x004fe20008000004 */
[----:B------:R-:W-:Y:S01]  /*c3e0*/  IADD3 R7, P0, R37, 0x80, RZ ;  /* 0x0000008025077810 */ /* 0x000fe20007f1e0ff */
[----:B------:R-:W2:Y:S03]  /*c3f0*/  LDL.LU R227, [R1+0x38] ;  /* 0x0000380001e37983 */ /* 0x000ea60000300800 */
[----:B------:R-:W-:Y:S02]  /*c400*/  F2FP.SATFINITE.E4M3.F32.PACK_AB_MERGE_C R9, RZ, R4, RZ ;  /* 0x00000004ff09723e */ /* 0x000fe400048070ff */
[----:B------:R-:W0:Y:S03]  /*c410*/  @!P1 LDC.64 R4, c[0x0][0x5c0] ;  /* 0x00017000ff049b82 */ /* 0x000e260000000a00 */
[----:B------:R1:W-:Y:S04]  /*c420*/  @!P2 STG.E.U8 desc[UR30][R2.64+0x58], R9 ;  /* 0x000058090200a986 */ /* 0x0003e8000c10111e */
[----:B------:R-:W4:Y:S01]  /*c430*/  @!P1 LDG.E.U8 R6, desc[UR30][R30.64+0x59] ;  /* 0x0000591e1e069981 */ /* 0x000f22000c1e1100 */
[----:B------:R-:W-:Y:S01]  /*c440*/  IMAD.X R8, RZ, RZ, R41, P0 ;  /* 0x000000ffff087224 */ /* 0x000fe200000e0629 */
[----:B------:R-:W-:-:S03]  /*c450*/  ISETP.GE.AND P0, PT, R36, 0x81, PT ;  /* 0x000000812400780c */ /* 0x000fc60003f06270 */
[----:B------:R-:W-:Y:S01]  /*c460*/  IMAD R8, R8, UR20, RZ ;  /* 0x0000001408087c24 */ /* 0x000fe2000f8e02ff */
[----:B------:R-:W-:Y:S01]  /*c470*/  ISETP.LT.OR P3, PT, R35, 0x1, !P0 ;  /* 0x000000012300780c */ /* 0x000fe20004761670 */
[----:B-1----:R-:W-:-:S04]  /*c480*/  IMAD.WIDE.U32 R2, R7, UR20, R32 ;  /* 0x0000001407027c25 */ /* 0x002fc8000f8e0020 */
[----:B------:R-:W-:Y:S01]  /*c490*/  IMAD R7, R7, UR21, R8 ;  /* 0x0000001507077c24 */ /* 0x000fe2000f8e0208 */
[----:B------:R-:W-:Y:S02]  /*c4a0*/  IADD3 R2, P2, R2, UR22, RZ ;  /* 0x0000001602027c10 */ /* 0x000fe4000ff5e0ff */
[----:B0-----:R-:W-:Y:S02]  /*c4b0*/  @!P1 IADD3 R4, P4, P5, R26, UR10, R4 ;  /* 0x0000000a1a049c10 */ /* 0x001fe4000fd9e004 */
[----:B------:R-:W-:Y:S02]  /*c4c0*/  IADD3.X R3, R3, UR23, R7, P2, !PT ;  /* 0x0000001703037c10 */ /* 0x000fe400097fe407 */
[----:B------:R-:W-:Y:S02]  /*c4d0*/  @!P1 IADD3.X R5, R34, UR9, R5, P4, P5 ;  /* 0x0000000922059c10 */ /* 0x000fe4000a7ea405 */
[----:B----4-:R-:W-:-:S04]  /*c4e0*/  LOP3.LUT R6, R6, 0xff, RZ, 0xc0, !PT ;  /* 0x000000ff06067812 */ /* 0x010fc800078ec0ff */
[----:B------:R-:W-:-:S05]  /*c4f0*/  F2FP.F16.E4M3.UNPACK_B R6, R6 ;  /* 0x00000006ff06723e */ /* 0x000fca00020006ff */
[----:B------:R-:W-:-:S05]  /*c500*/  HADD2.F32 R6, -RZ, R6.H0_H0 ;  /* 0x20000006ff067230 */ /* 0x000fca0000004100 */
[----:B------:R-:W-:-:S04]  /*c510*/  FMUL R6, R6, UR17 ;  /* 0x0000001106067c20 */ /* 0x000fc80008400000 */
[----:B---3--:R-:W-:Y:S01]  /*c520*/  FFMA R6, R226, UR18, R6 ;  /* 0x00000012e2067c23 */ /* 0x008fe20008000006 */
[----:B------:R-:W-:Y:S01]  /*c530*/  ISETP.LT.OR P2, PT, R35, 0x2, !P0 ;  /* 0x000000022300780c */ /* 0x000fe20004741670 */
[----:B------:R-:W3:Y:S03]  /*c540*/  LDL.LU R226, [R1+0x3c] ;  /* 0x00003c0001e27983 */ /* 0x000ee60000300800 */
[----:B------:R-:W-:Y:S02]  /*c550*/  F2FP.SATFINITE.E4M3.F32.PACK_AB_MERGE_C R9, RZ, R6, RZ ;  /* 0x00000006ff09723e */ /* 0x000fe400048070ff */
[----:B------:R-:W-:-:S03]  /*c560*/  PRMT R6, RZ, 0x7610, R6 ;  /* 0x00007610ff067816 */ /* 0x000fc60000000006 */
[----:B------:R0:W-:Y:S04]  /*c570*/  @!P1 STG.E.U8 desc[UR30][R4.64+0x59], R9 ;  /* 0x0000590904009986 */ /* 0x0001e8000c10111e */
[----:B------:R-:W4:Y:S01]  /*c580*/  @!P3 LDG.E.U8 R6, desc[UR30][R2.64] ;  /* 0x0000001e0206b981 */ /* 0x000f22000c1e1100 */
[----:B0-----:R-:W0:Y:S02]  /*c590*/  @!P3 LDC.64 R4, c[0x0][0x5c0] ;  /* 0x00017000ff04bb82 */ /* 0x001e240000000a00 */
        /* <DEDUP_REMOVED lines=9> */
[----:B------:R-:W-:Y:S01]  /*c630*/  F2FP.SATFINITE.E4M3.F32.PACK_AB_MERGE_C R11, RZ, R6, RZ ;  /* 0x00000006ff0b723e */ /* 0x000fe200048070ff */
[----:B------:R-:W-:Y:S01]  /*c640*/  IMAD.X R7, RZ, RZ, R41, P1 ;  /* 0x000000ffff077224 */ /* 0x000fe200008e0629 */
[----:B------:R-:W-:Y:S01]  /*c650*/  PRMT R6, RZ, 0x7610, R6 ;  /* 0x00007610ff067816 */ /* 0x000fe20000000006 */
[----:B------:R-:W-:Y:S01]  /*c660*/  IMAD.U32 R15, RZ, RZ, UR9 ;  /* 0x00000009ff0f7e24 */ /* 0x000fe2000f8e00ff */
[----:B------:R-:W4:Y:S04]  /*c670*/  LDL.LU R225, [R1+0x44] ;  /* 0x0000440001e17983 */ /* 0x000f280000300800 */
[----:B------:R0:W-:Y:S04]  /*c680*/  @!P3 STG.E.U8 desc[UR30][R4.64], R11 ;  /* 0x0000000b0400b986 */ /* 0x0001e8000c10111e */
[----:B------:R-:W3:Y:S01]  /*c690*/  @!P2 LDG.E.U8 R6, desc[UR30][R2.64+0x1] ;  /* 0x0000011e0206a981 */ /* 0x000ee2000c1e1100 */
[----:B------:R-:W-:Y:S01]  /*c6a0*/  ISETP.GE.AND P1, PT, R36, 0x89, PT ;  /* 0x000000892400780c */ /* 0x000fe20003f26270 */
[----:B------:R-:W-:-:S03]  /*c6b0*/  IMAD R10, R7, UR20, RZ ;  /* 0x00000014070a7c24 */ /* 0x000fc6000f8e02ff */
[----:B------:R-:W-:Y:S01]  /*c6c0*/  ISETP.LT.OR P3, PT, R35, 0x1, !P1 ;  /* 0x000000012300780c */ /* 0x000fe20004f61670 */
[----:B0-----:R-:W0:Y:S01]  /*c6d0*/  @!P2 LDC.64 R4, c[0x0][0x5c0] ;  /* 0x00017000ff04ab82 */ /* 0x001e220000000a00 */
[----:B------:R-:W-:Y:S01]  /*c6e0*/  IMAD R11, R9, UR21, R10 ;  /* 0x00000015090b7c24 */ /* 0x000fe2000f8e020a */
[----:B0-----:R-:W-:Y:S02]  /*c6f0*/  @!P2 IADD3 R8, P4, P5, R26, UR8, R4 ;  /* 0x000000081a08ac10 */ /* 0x001fe4000fd9e004 */
[----:B---3--:R-:W-:-:S04]  /*c700*/  LOP3.LUT R6, R6, 0xff, RZ, 0xc0, !PT ;  /* 0x000000ff06067812 */ /* 0x008fc800078ec0ff */
[----:B------:R-:W-:-:S05]  /*c710*/  F2FP.F16.E4M3.UNPACK_B R6, R6 ;  /* 0x00000006ff06723e */ /* 0x000fca00020006ff */
[----:B------:R-:W-:-:S05]  /*c720*/  HADD2.F32 R6, -RZ, R6.H0_H0 ;  /* 0x20000006ff067230 */ /* 0x000fca0000004100 */
[----:B------:R-:W-:Y:S01]  /*c730*/  FMUL R4, R6, UR17 ;  /* 0x0000001106047c20 */ /* 0x000fe20008400000 */
[----:B------:R-:W-:Y:S01]  /*c740*/  IMAD.WIDE.U32 R6, R9, UR20, R32 ;  /* 0x0000001409067c25 */ /* 0x000fe2000f8e0020 */
[----:B------:R-:W-:-:S03]  /*c750*/  @!P2 IADD3.X R9, R34, UR7, R5, P4, P5 ;  /* 0x000000072209ac10 */ /* 0x000fc6000a7ea405 */
[----:B------:R-:W-:Y:S01]  /*c760*/  FFMA R10, R226, UR18, R4 ;  /* 0x00000012e20a7c23 */ /* 0x000fe20008000004 */
[----:B------:R-:W-:-:S04]  /*c770*/  IADD3 R4, P4, R6, UR22, RZ ;  /* 0x0000001606047c10 */ /* 0x000fc8000ff9e0ff */
[----:B------:R-:W-:Y:S02]  /*c780*/  F2FP.SATFINITE.E4M3.F32.PACK_AB_MERGE_C R13, RZ, R10, RZ ;  /* 0x0000000aff0d723e */ /* 0x000fe400048070ff */
[----:B------:R-:W-:Y:S02]  /*c790*/  PRMT R10, RZ, 0x7610, R10 ;  /* 0x00007610ff0a7816 */ /* 0x000fe4000000000a */
[----:B------:R-:W-:Y:S01]  /*c7a0*/  IADD3.X R5, R7, UR23, R11, P4, !PT ;  /* 0x0000001707057c10 */ /* 0x000fe2000a7fe40b */
[----:B------:R0:W-:Y:S01]  /*c7b0*/  @!P2 STG.E.U8 desc[UR30][R8.64+0x1], R13 ;  /* 0x0000010d0800a986 */ /* 0x0001e2000c10111e */
[----:B------:R-:W1:Y:S03]  /*c7c0*/  @!P3 LDC.64 R6, c[0x0][0x5c0] ;  /* 0x00017000ff06bb82 */ /* 0x000e660000000a00 */
[----:B------:R-:W3:Y:S01]  /*c7d0*/  @!P3 LDG.E.U8 R10, desc[UR30][R4.64] ;  /* 0x0000001e040ab981 */ /* 0x000ee2000c1e1100 */
[----:B------:R-:W-:Y:S01]  /*c7e0*/  IMAD.U32 R11, RZ, RZ, UR10 ;  /* 0x0000000aff0b7e24 */ /* 0x000fe2000f8e00ff */
[----:B------:R-:W-:-:S04]  /*c7f0*/  ISETP.LT.OR P2, PT, R35, 0x2, !P1 ;  /* 0x000000022300780c */ /* 0x000fc80004f41670 */
[----:B------:R-:W-:-:S04]  /*c800*/  @!P3 IADD3 R11, P4, P5, R11, UR8, R26 ;  /* 0x000000080b0bbc10 */ /* 0x000fc8000fd9e01a */
[----:B0-----:R-:W-:Y:S02]  /*c810*/  @!P3 IADD3.X R8, R15, UR7, R34, P4, P5 ;  /* 0x000000070f08bc10 */ /* 0x001fe4000a7ea422 */
[----:B-1----:R-:W-:-:S05]  /*c820*/  @!P3 IADD3 R6, P4, R11, R6, RZ ;  /* 0x000000060b06b210 */ /* 0x002fca0007f9e0ff */
[----:B------:R-:W-:Y:S01]  /*c830*/  @!P3 IMAD.X R7, R8, 0x1, R7, P4 ;  /* 0x000000010807b824 */ /* 0x000fe200020e0607 */
[----:B------:R-:W-:Y:S02]  /*c840*/  PRMT R8, RZ, 0x7610, R8 ;  /* 0x00007610ff087816 */ /* 0x000fe40000000008 */
[----:B---3--:R-:W-:-:S04]  /*c850*/  LOP3.LUT R10, R10, 0xff, RZ, 0xc0, !PT ;  /* 0x000000ff0a0a7812 */ /* 0x008fc800078ec0ff */
[----:B------:R-:W-:-:S05]  /*c860*/  F2FP.F16.E4M3.UNPACK_B R10, R10 ;  /* 0x0000000aff0a723e */ /* 0x000fca00020006ff */
[----:B------:R-:W-:-:S05]  /*c870*/  HADD2.F32 R10, -RZ, R10.H0_H0 ;  /* 0x2000000aff0a7230 */ /* 0x000fca0000004100 */
[----:B------:R-:W-:-:S04]  /*c880*/  FMUL R10, R10, UR17 ;  /* 0x000000110a0a7c20 */ /* 0x000fc80008400000 */
[----:B--2---:R-:W-:Y:S01]  /*c890*/  FFMA R10, R227, UR18, R10 ;  /* 0x00000012e30a7c23 */ /* 0x004fe2000800000a */
[----:B------:R-:W-:Y:S01]  /*c8a0*/  IMAD.U32 R11, RZ, RZ, UR10 ;  /* 0x0000000aff0b7e24 */ /* 0x000fe2000f8e00ff */
[----:B------:R-:W2:Y:S03]  /*c8b0*/  LDL.LU R227, [R1+0x48] ;  /* 0x0000480001e37983 */ /* 0x000ea60000300800 */
[----:B------:R-:W-:Y:S01]  /*c8c0*/  F2FP.SATFINITE.E4M3.F32.PACK_AB_MERGE_C R9, RZ, R10, RZ ;  /* 0x0000000aff09723e */ /* 0x000fe200048070ff */
[----:B------:R-:W-:Y:S01]  /*c8d0*/  IMAD.U32 R13, RZ, RZ, UR9 ;  /* 0x00000009ff0d7e24 */ /* 0x000fe2000f8e00ff */
[----:B------:R-:W-:Y:S01]  /*c8e0*/  @!P2 IADD3 R11, P4, P5, R11, UR8, R26 ;  /* 0x000000080b0bac10 */ /* 0x000fe2000fd9e01a */
[----:B------:R-:W3:Y:S04]  /*c8f0*/  LDL.LU R226, [R1+0x4c] ;  /* 0x00004c0001e27983 */ /* 0x000ee80000300800 */
[----:B------:R0:W-:Y:S04]  /*c900*/  @!P3 STG.E.U8 desc[UR30][R6.64], R9 ;  /* 0x000000090600b986 */ /* 0x0001e8000c10111e */
[----:B------:R-:W4:Y:S01]  /*c910*/  @!P2 LDG.E.U8 R8, desc[UR30][R4.64+0x1] ;  /* 0x0000011e0408a981 */ /* 0x000f22000c1e1100 */
[----:B0-----:R-:W0:Y:S01]  /*c920*/  @!P2 LDC.64 R6, c[0x0][0x5c0] ;  /* 0x00017000ff06ab82 */ /* 0x001e220000000a00 */
[----:B------:R-:W-:-:S02]  /*c930*/  ISETP.LT.OR P3, PT, R35, 0x9, !P0 ;  /* 0x000000092300780c */ /* 0x000fc40004761670 */
[----:B------:R-:W-:Y:S02]  /*c940*/  @!P2 IADD3.X R10, R13, UR7, R34, P4, P5 ;  /* 0x000000070d0aac10 */ /* 0x000fe4000a7ea422 */
        /* <DEDUP_REMOVED lines=11> */
[----:B0-----:R-:W0:Y:S01]  /*ca00*/  @!P3 LDC.64 R6, c[0x0][0x5c0] ;  /* 0x00017000ff06bb82 */ /* 0x001e220000000a00 */
[----:B------:R-:W-:Y:S02]  /*ca10*/  ISETP.LT.OR P2, PT, R35, 0xa, !P0 ;  /* 0x0000000a2300780c */ /* 0x000fe40004741670 */
[----:B0-----:R-:W-:-:S04]  /*ca20*/  @!P3 IADD3 R6, P4, P5, R26, UR8, R6 ;  /* 0x000000081a06bc10 */ /* 0x001fc8000fd9e006 */
[----:B------:R-:W-:Y:S02]  /*ca30*/  @!P3 IADD3.X R7, R34, UR7, R7, P4, P5 ;  /* 0x000000072207bc10 */ /* 0x000fe4000a7ea407 */
[----:B----4-:R-:W-:-:S04]  /*ca40*/  LOP3.LUT R8, R8, 0xff, RZ, 0xc0, !PT ;  /* 0x000000ff08087812 */ /* 0x010fc800078ec0ff */
[----:B------:R-:W-:-:S05]  /*ca50*/  F2FP.F16.E4M3.UNPACK_B R8, R8 ;  /* 0x00000008ff08723e */ /* 0x000fca00020006ff */
[----:B------:R-:W-:-:S05]  /*ca60*/  HADD2.F32 R8, -RZ, R8.H0_H0 ;  /* 0x20000008ff087230 */ /* 0x000fca0000004100 */
[----:B------:R-:W-:-:S04]  /*ca70*/  FMUL R8, R8, UR17 ;  /* 0x0000001108087c20 */ /* 0x000fc80008400000 */
[----:B--2---:R-:W-:Y:S02]  /*ca80*/  FFMA R8, R227, UR18, R8 ;  /* 0x00000012e3087c23 */ /* 0x004fe40008000008 */
[----:B------:R-:W2:Y:S03]  /*ca90*/  LDL.LU R227, [R1+0x50] ;  /* 0x0000500001e37983 */ /* 0x000ea60000300800 */
[----:B------:R-:W-:Y:S01]  /*caa0*/  F2FP.SATFINITE.E4M3.F32.PACK_AB_MERGE_C R9, RZ, R8, RZ ;  /* 0x00000008ff09723e */ /* 0x000fe200048070ff */
[----:B------:R-:W-:Y:S01]  /*cab0*/  IMAD.U32 R11, RZ, RZ, UR10 ;  /* 0x0000000aff0b7e24 */ /* 0x000fe2000f8e00ff */
[----:B------:R-:W-:Y:S01]  /*cac0*/  PRMT R8, RZ, 0x7610, R8 ;  /* 0x00007610ff087816 */ /* 0x000fe20000000008 */
[----:B------:R-:W4:Y:S04]  /*cad0*/  LDL.LU R225, [R1+0x54] ;  /* 0x0000540001e17983 */ /* 0x000f280000300800 */
[----:B------:R0:W-:Y:S04]  /*cae0*/  @!P3 STG.E.U8 desc[UR30][R6.64+0x8], R9 ;  /* 0x000008090600b986 */ /* 0x0001e8000c10111e */
[----:B------:R-:W3:Y:S01]  /*caf0*/  @!P2 LDG.E.U8 R8, desc[UR30][R2.64+0x9] ;  /* 0x0000091e0208a981 */ /* 0x000ee2000c1e1100 */
[----:B0-----:R-:W0:Y:S01]  /*cb00*/  @!P2 LDC.64 R6, c[0x0][0x5c0] ;  /* 0x00017000ff06ab82 */ /* 0x001e220000000a00 */
[----:B------:R-:W-:-:S02]  /*cb10*/  ISETP.LT.OR P3, PT, R35, 0x9, !P1 ;  /* 0x000000092300780c */ /* 0x000fc40004f61670 */
[----:B0-----:R-:W-:-:S04]  /*cb20*/  @!P2 IADD3 R6, P4, P5, R26, UR8, R6 ;  /* 0x000000081a06ac10 */ /* 0x001fc8000fd9e006 */
[----:B------:R-:W-:Y:S02]  /*cb30*/  @!P2 IADD3.X R7, R34, UR7, R7, P4, P5 ;  /* 0x000000072207ac10 */ /* 0x000fe4000a7ea407 */
[----:B---3--:R-:W-:-:S04]  /*cb40*/  LOP3.LUT R8, R8, 0xff, RZ, 0xc0, !PT ;  /* 0x000000ff08087812 */ /* 0x008fc800078ec0ff */
[----:B------:R-:W-:-:S05]  /*cb50*/  F2FP.F16.E4M3.UNPACK_B R8, R8 ;  /* 0x00000008ff08723e */ /* 0x000fca00020006ff */
[----:B------:R-:W-:-:S05]  /*cb60*/  HADD2.F32 R8, -RZ, R8.H0_H0 ;  /* 0x20000008ff087230 */ /* 0x000fca0000004100 */
[----:B------:R-:W-:-:S04]  /*cb70*/  FMUL R8, R8, UR17 ;  /* 0x0000001108087c20 */ /* 0x000fc80008400000 */
[----:B------:R-:W-:-:S05]  /*cb80*/  FFMA R8, R226, UR18, R8 ;  /* 0x00000012e2087c23 */ /* 0x000fca0008000008 */
[----:B------:R-:W-:Y:S02]  /*cb90*/  F2FP.SATFINITE.E4M3.F32.PACK_AB_MERGE_C R9, RZ, R8, RZ ;  /* 0x00000008ff09723e */ /* 0x000fe400048070ff */
[----:B------:R-:W-:-:S03]  /*cba0*/  PRMT R8, RZ, 0x7610, R8 ;  /* 0x00007610ff087816 */ /* 0x000fc60000000008 */
[----:B------:R0:W-:Y:S04]  /*cbb0*/  @!P2 STG.E.U8 desc[UR30][R6.64+0x9], R9 ;  /* 0x000009090600a986 */ /* 0x0001e8000c10111e */
[----:B------:R-:W3:Y:S01]  /*cbc0*/  @!P3 LDG.E.U8 R8, desc[UR30][R4.64+0x8] ;  /* 0x0000081e0408b981 */ /* 0x000ee2000c1e1100 */
[----:B0-----:R-:W0:Y:S01]  /*cbd0*/  @!P3 LDC.64 R6, c[0x0][0x5c0] ;  /* 0x00017000ff06bb82 */ /* 0x001e220000000a00 */
[----:B------:R-:W-:Y:S02]  /*cbe0*/  @!P3 IADD3 R11, P4, P5, R11, UR8, R26 ;  /* 0x000000080b0bbc10 */ /* 0x000fe4000fd9e01a */
[----:B------:R-:W-:Y:S02]  /*cbf0*/  ISETP.LT.OR P2, PT, R35, 0xa, !P1 ;  /* 0x0000000a2300780c */ /* 0x000fe40004f41670 */
[----:B------:R-:W-:-:S02]  /*cc00*/  @!P3 IADD3.X R10, R13, UR7, R34, P4, P5 ;  /* 0x000000070d0abc10 */ /* 0x000fc4000a7ea422 */
[----:B0-----:R-:W-:-:S05]  /*cc10*/  @!P3 IADD3 R6, P4, R11, R6, RZ ;  /* 0x000000060b06b210 */ /* 0x001fca0007f9e0ff */
[----:B------:R-:W-:Y:S01]  /*cc20*/  @!P3 IMAD.X R7, R10, 0x1, R7, P4 ;  /* 0x000000010a07b824 */ /* 0x000fe200020e0607 */
        /* <DEDUP_REMOVED lines=8> */
[----:B------:R-:W3:Y:S01]  /*ccb0*/  LDL.LU R226, [R1+0x5c] ;  /* 0x00005c0001e27983 */ /* 0x000ee20000300800 */
[----:B------:R-:W-:-:S03]  /*ccc0*/  PRMT R8, RZ, 0x7610, R8 ;  /* 0x00007610ff087816 */ /* 0x000fc60000000008 */
[----:B------:R0:W-:Y:S04]  /*ccd0*/  @!P3 STG.E.U8 desc[UR30][R6.64+0x8], R9 ;  /* 0x000008090600b986 */ /* 0x0001e8000c10111e */
[----:B------:R-:W4:Y:S01]  /*cce0*/  @!P2 LDG.E.U8 R8, desc[UR30][R4.64+0x9] ;  /* 0x0000091e0408a981 */ /* 0x000f22000c1e1100 */
[----:B0-----:R-:W0:Y:S01]  /*ccf0*/  @!P2 LDC.64 R6, c[0x0][0x5c0] ;  /* 0x00017000ff06ab82 */ /* 0x001e220000000a00 */
[----:B------:R-:W-:Y:S02]  /*cd00*/  @!P2 IADD3 R11, P4, P5, R11, UR8, R26 ;  /* 0x000000080b0bac10 */ /* 0x000fe4000fd9e01a */
[----:B------:R-:W-:Y:S02]  /*cd10*/  ISETP.LT.OR P3, PT, R35, 0x11, !P0 ;  /* 0x000000112300780c */ /* 0x000fe40004761670 */
[----:B------:R-:W-:-:S02]  /*cd20*/  @!P2 IADD3.X R10, R13, UR7, R34, P4, P5 ;  /* 0x000000070d0aac10 */ /* 0x000fc4000a7ea422 */
        /* <DEDUP_REMOVED lines=469> */
[----:B------:R-:W-:Y:S01]  /*ea80*/  FFMA R8, R226, UR18, R8 ;  /* 0x00000012e2087c23 */ /* 0x000fe20008000008 */
[----:B------:R-:W-:Y:S01]  /*ea90*/  @!P3 IADD3 R11, P4, P5, R11, UR8, R26 ;  /* 0x000000080b0bbc10 */ /* 0x000fe2000fd9e01a */
[----:B------:R-:W3:Y:S03]  /*eaa0*/  LDL.LU R226, [R1+0xd8] ;  /* 0x0000d80001e27983 */ /* 0x000ee60000300800 */
[----:B------:R-:W-:Y:S02]  /*eab0*/  F2FP.SATFINITE.E4M3.F32.PACK_AB_MERGE_C R9, RZ, R8, RZ ;  /* 0x00000008ff09723e */ /* 0x000fe400048070ff */
[----:B------:R-:W-:-:S03]  /*eac0*/  PRMT R8, RZ, 0x7610, R8 ;  /* 0x00007610ff087816 */ /* 0x000fc60000000008 */
[----:B------:R0:W-:Y:S04]  /*ead0*/  @!P2 STG.E.U8 desc[UR30][R6.64+0x49], R9 ;  /* 0x000049090600a986 */ /* 0x0001e8000c10111e */
[----:B------:R-:W2:Y:S01]  /*eae0*/  @!P3 LDG.E.U8 R8, desc[UR30][R4.64+0x48] ;  /* 0x0000481e0408b981 */ /* 0x000ea2000c1e1100 */
[----:B0-----:R-:W0:Y:S01]  /*eaf0*/  @!P3 LDC.64 R6, c[0x0][0x5c0] ;  /* 0x00017000ff06bb82 */ /* 0x001e220000000a00 */
[----:B------:R-:W-:Y:S02]  /*eb00*/  ISETP.LT.OR P2, PT, R35, 0x4a, !P1 ;  /* 0x0000004a2300780c */ /* 0x000fe40004f41670 */
[----:B------:R-:W-:Y:S02]  /*eb10*/  @!P3 IADD3.X R10, R13, UR7, R34, P4, P5 ;  /* 0x000000070d0abc10 */ /* 0x000fe4000a7ea422 */
[----:B0-----:R-:W-:-:S05]  /*eb20*/  @!P3 IADD3 R6, P4, R11, R6, RZ ;  /* 0x000000060b06b210 */ /* 0x001fca0007f9e0ff */
[----:B------:R-:W-:Y:S01]  /*eb30*/  @!P3 IMAD.X R7, R10, 0x1, R7, P4 ;  /* 0x000000010a07b824 */ /* 0x000fe200020e0607 */
[----:B--2---:R-:W-:-:S04]  /*eb40*/  LOP3.LUT R8, R8, 0xff, RZ, 0xc0, !PT ;  /* 0x000000ff08087812 */ /* 0x004fc800078ec0ff */
[----:B------:R-:W-:-:S05]  /*eb50*/  F2FP.F16.E4M3.UNPACK_B R8, R8 ;  /* 0x00000008ff08723e */ /* 0x000fca00020006ff */
[----:B------:R-:W-:-:S05]  /*eb60*/  HADD2.F32 R8, -RZ, R8.H0_H0 ;  /* 0x20000008ff087230 */ /* 0x000fca0000004100 */
[----:B------:R-:W-:-:S04]  /*eb70*/  FMUL R8, R8, UR17 ;  /* 0x0000001108087c20 */ /* 0x000fc80008400000 */
[----:B------:R-:W-:Y:S01]  /*eb80*/  FFMA R8, R227, UR18, R8 ;  /* 0x00000012e3087c23 */ /* 0x000fe20008000008 */
[----:B------:R-:W-:Y:S01]  /*eb90*/  IMAD.U32 R11, RZ, RZ, UR10 ;  /* 0x0000000aff0b7e24 */ /* 0x000fe2000f8e00ff */
[----:B------:R-:W2:Y:S03]  /*eba0*/  LDL.LU R227, [R1+0xdc] ;  /* 0x0000dc0001e37983 */ /* 0x000ea60000300800 */
[----:B------:R-:W-:Y:S02]  /*ebb0*/  F2FP.SATFINITE.E4M3.F32.PACK_AB_MERGE_C R9, RZ, R8, RZ ;  /* 0x00000008ff09723e */ /* 0x000fe400048070ff */
        /* <DEDUP_REMOVED lines=26> */
[----:B---3--:R-:W-:Y:S02]  /*ed60*/  FFMA R8, R226, UR18, R8 ;  /* 0x00000012e2087c23 */ /* 0x008fe40008000008 */
[----:B------:R-:W3:Y:S03]  /*ed70*/  LDL.LU R226, [R1+0xe0] ;  /* 0x0000e00001e27983 */ /* 0x000ee60000300800 */
        /* <DEDUP_REMOVED lines=12> */
[----:B--2---:R-:W-:Y:S01]  /*ee40*/  FFMA R8, R227, UR18, R8 ;  /* 0x00000012e3087c23 */ /* 0x004fe20008000008 */
[----:B------:R-:W-:Y:S01]  /*ee50*/  IMAD.U32 R11, RZ, RZ, UR10 ;  /* 0x0000000aff0b7e24 */ /* 0x000fe2000f8e00ff */
[----:B------:R-:W2:Y:S03]  /*ee60*/  LDL.LU R227, [R1+0xe4] ;  /* 0x0000e40001e37983 */ /* 0x000ea60000300800 */
[----:B------:R-:W-:Y:S01]  /*ee70*/  F2FP.SATFINITE.E4M3.F32.PACK_AB_MERGE_C R9, RZ, R8, RZ ;  /* 0x00000008ff09723e */ /* 0x000fe200048070ff */
[----:B------:R-:W4:Y:S01]  /*ee80*/  LDL.LU R225, [R1+0xe8] ;  /* 0x0000e80001e17983 */ /* 0x000f220000300800 */
        /* <DEDUP_REMOVED lines=13> */
[----:B------:R-:W-:Y:S01]  /*ef60*/  FFMA R8, R226, UR18, R8 ;  /* 0x00000012e2087c23 */ /* 0x000fe20008000008 */
[----:B------:R-:W-:Y:S01]  /*ef70*/  IMAD.U32 R11, RZ, RZ, UR10 ;  /* 0x0000000aff0b7e24 */ /* 0x000fe2000f8e00ff */
[----:B------:R-:W3:Y:S03]  /*ef80*/  LDL.LU R226, [R1+0xec] ;  /* 0x0000ec0001e27983 */ /* 0x000ee60000300800 */
[----:B------:R-:W-:Y:S02]  /*ef90*/  F2FP.SATFINITE.E4M3.F32.PACK_AB_MERGE_C R9, RZ, R8, RZ ;  /* 0x00000008ff09723e */ /* 0x000fe400048070ff */
[----:B------:R-:W-:-:S03]  /*efa0*/  PRMT R8, RZ, 0x7610, R8 ;  /* 0x00007610ff087816 */ /* 0x000fc60000000008 */
[----:B------:R0:W-:Y:S04]  /*efb0*/  @!P3 STG.E.U8 desc[UR30][R6.64+0x50], R9 ;  /* 0x000050090600b986 */ /* 0x0001e8000c10111e */
[----:B------:R-:W2:Y:S01]  /*efc0*/  @!P2 LDG.E.U8 R8, desc[UR30][R4.64+0x51] ;  /* 0x0000511e0408a981 */ /* 0x000ea2000c1e1100 */
[----:B0-----:R-:W0:Y:S01]  /*efd0*/  @!P2 LDC.64 R6, c[0x0][0x5c0] ;  /* 0x00017000ff06ab82 */ /* 0x001e220000000a00 */
[----:B------:R-:W-:Y:S02]  /*efe0*/  @!P2 IADD3 R11, P4, P5, R11, UR8, R26 ;  /* 0x000000080b0bac10 */ /* 0x000fe4000fd9e01a */
[----:B------:R-:W-:Y:S02]  /*eff0*/  ISETP.LT.OR P3, PT, R35, 0x59, !P0 ;  /* 0x000000592300780c */ /* 0x000fe40004761670 */
[----:B------:R-:W-:-:S02]  /*f000*/  @!P2 IADD3.X R10, R13, UR7, R34, P4, P5 ;  /* 0x000000070d0aac10 */ /* 0x000fc4000a7ea422 */
[----:B0-----:R-:W-:-:S05]  /*f010*/  @!P2 IADD3 R6, P4, R11, R6, RZ ;  /* 0x000000060b06a210 */ /* 0x001fca0007f9e0ff */
[----:B------:R-:W-:Y:S01]  /*f020*/  @!P2 IMAD.X R7, R10, 0x1, R7, P4 ;  /* 0x000000010a07a824 */ /* 0x000fe200020e0607 */
        /* <DEDUP_REMOVED lines=22> */
[----:B------:R1:W4:Y:S02]  /*f190*/  @!P0 LDG.E.U8 R8, desc[UR30][R2.64+0x59] ;  /* 0x0000591e02088981 */ /* 0x000324000c1e1100 */
[----:B-1----:R-:W1:Y:S01]  /*f1a0*/  @!P0 LDC.64 R2, c[0x0][0x5c0] ;  /* 0x00017000ff028b82 */ /* 0x002e620000000a00 */
[----:B------:R-:W-:Y:S02]  /*f1b0*/  ISETP.LT.OR P2, PT, R35, 0x59, !P1 ;  /* 0x000000592300780c */ /* 0x000fe40004f41670 */
[----:B0-----:R-:W-:Y:S02]  /*f1c0*/  PRMT R6, RZ, 0x7610, R6 ;  /* 0x00007610ff067816 */ /* 0x001fe40000000006 */
[----:B-1----:R-:W-:-:S04]  /*f1d0*/  @!P0 IADD3 R2, P3, P4, R26, UR8, R2 ;  /* 0x000000081a028c10 */ /* 0x002fc8000fc7e002 */
[----:B------:R-:W-:Y:S02]  /*f1e0*/  @!P0 IADD3.X R3, R34, UR7, R3, P3, P4 ;  /* 0x0000000722038c10 */ /* 0x000fe40009fe8403 */
[----:B----4-:R-:W-:-:S04]  /*f1f0*/  LOP3.LUT R8, R8, 0xff, RZ, 0xc0, !PT ;  /* 0x000000ff08087812 */ /* 0x010fc800078ec0ff */
[----:B------:R-:W-:-:S05]  /*f200*/  F2FP.F16.E4M3.UNPACK_B R8, R8 ;  /* 0x00000008ff08723e */ /* 0x000fca00020006ff */
[----:B------:R-:W-:-:S05]  /*f210*/  HADD2.F32 R8, -RZ, R8.H0_H0 ;  /* 0x20000008ff087230 */ /* 0x000fca0000004100 */
[----:B------:R-:W-:-:S04]  /*f220*/  FMUL R8, R8, UR17 ;  /* 0x0000001108087c20 */ /* 0x000fc80008400000 */
[----:B---3--:R-:W-:Y:S01]  /*f230*/  FFMA R8, R226, UR18, R8 ;  /* 0x00000012e2087c23 */ /* 0x008fe20008000008 */
[----:B------:R-:W-:Y:S02]  /*f240*/  IMAD.U32 R9, RZ, RZ, UR10 ;  /* 0x0000000aff097e24 */ /* 0x000fe4000f8e00ff */
[----:B------:R-:W-:Y:S01]  /*f250*/  IMAD.U32 R11, RZ, RZ, UR9 ;  /* 0x00000009ff0b7e24 */ /* 0x000fe2000f8e00ff */
[----:B------:R-:W-:Y:S01]  /*f260*/  ISETP.LT.OR P1, PT, R35, 0x5a, !P1 ;  /* 0x0000005a2300780c */ /* 0x000fe20004f21670 */
[----:B------:R-:W3:Y:S01]  /*f270*/  LDL.LU R226, [R1+0xf4] ;  /* 0x0000f40001e27983 */ /* 0x000ee20000300800 */
[----:B------:R-:W-:-:S05]  /*f280*/  F2FP.SATFINITE.E4M3.F32.PACK_AB_MERGE_C R7, RZ, R8, RZ ;  /* 0x00000008ff07723e */ /* 0x000fca00048070ff */
[----:B------:R0:W-:Y:S04]  /*f290*/  @!P0 STG.E.U8 desc[UR30][R2.64+0x59], R7 ;  /* 0x0000590702008986 */ /* 0x0001e8000c10111e */
[----:B------:R-:W4:Y:S01]  /*f2a0*/  @!P2 LDG.E.U8 R6, desc[UR30][R4.64+0x58] ;  /* 0x0000581e0406a981 */ /* 0x000f22000c1e1100 */
[----:B0-----:R-:W0:Y:S01]  /*f2b0*/  @!P2 LDC.64 R2, c[0x0][0x5c0] ;  /* 0x00017000ff02ab82 */ /* 0x001e220000000a00 */
[----:B------:R-:W-:-:S04]  /*f2c0*/  @!P2 IADD3 R9, P0, P3, R9, UR8, R26 ;  /* 0x000000080909ac10 */ /* 0x000fc8000fb1e01a */
[----:B------:R-:W-:Y:S02]  /*f2d0*/  @!P2 IADD3.X R8, R11, UR7, R34, P0, P3 ;  /* 0x000000070b08ac10 */ /* 0x000fe400087e6422 */
[----:B0-----:R-:W-:-:S05]  /*f2e0*/  @!P2 IADD3 R2, P4, R9, R2, RZ ;  /* 0x000000020902a210 */ /* 0x001fca0007f9e0ff */
[----:B------:R-:W-:Y:S01]  /*f2f0*/  @!P2 IMAD.X R3, R8, 0x1, R3, P4 ;  /* 0x000000010803a824 */ /* 0x000fe200020e0603 */
[----:B------:R-:W-:Y:S02]  /*f300*/  PRMT R8, RZ, 0x7610, R8 ;  /* 0x00007610ff087816 */ /* 0x000fe40000000008 */
[----:B----4-:R-:W-:-:S04]  /*f310*/  LOP3.LUT R6, R6, 0xff, RZ, 0xc0, !PT ;  /* 0x000000ff06067812 */ /* 0x010fc800078ec0ff */
[----:B------:R-:W-:-:S05]  /*f320*/  F2FP.F16.E4M3.UNPACK_B R6, R6 ;  /* 0x00000006ff06723e */ /* 0x000fca00020006ff */
[----:B------:R-:W-:-:S05]  /*f330*/  HADD2.F32 R6, -RZ, R6.H0_H0 ;  /* 0x20000006ff067230 */ /* 0x000fca0000004100 */
[----:B------:R-:W-:-:S04]  /*f340*/  FMUL R6, R6, UR17 ;  /* 0x0000001106067c20 */ /* 0x000fc80008400000 */
[----:B--2---:R-:W-:Y:S01]  /*f350*/  FFMA R6, R227, UR18, R6 ;  /* 0x00000012e3067c23 */ /* 0x004fe20008000006 */
[----:B------:R-:W-:Y:S01]  /*f360*/  IADD3 R9, P0, R37, 0x100, RZ ;  /* 0x0000010025097810 */ /* 0x000fe20007f1e0ff */
[----:B------:R-:W-:Y:S01]  /*f370*/  IMAD.U32 R13, RZ, RZ, UR10 ;  /* 0x0000000aff0d7e24 */ /* 0x000fe2000f8e00ff */
[----:B------:R-:W2:Y:S02]  /*f380*/  LDL.LU R227, [R1+0xf8] ;  /* 0x0000f80001e37983 */ /* 0x000ea40000300800 */
[----:B------:R-:W-:Y:S02]  /*f390*/  F2FP.SATFINITE.E4M3.F32.PACK_AB_MERGE_C R11, RZ, R6, RZ ;  /* 0x00000006ff0b723e */ /* 0x000fe400048070ff */
[----:B------:R-:W0:Y:S03]  /*f3a0*/  @!P1 LDC.64 R6, c[0x0][0x5c0] ;  /* 0x00017000ff069b82 */ /* 0x000e260000000a00 */
[----:B------:R1:W-:Y:S04]  /*f3b0*/  @!P2 STG.E.U8 desc[UR30][R2.64+0x58], R11 ;  /* 0x0000580b0200a986 */ /* 0x0003e8000c10111e */
[----:B------:R4:W3:Y:S01]  /*f3c0*/  @!P1 LDG.E.U8 R8, desc[UR30][R4.64+0x59] ;  /* 0x0000591e04089981 */ /* 0x0008e2000c1e1100 */
[----:B------:R-:W-:Y:S01]  /*f3d0*/  IMAD.X R10, RZ, RZ, R41, P0 ;  /* 0x000000ffff0a7224 */ /* 0x000fe200000e0629 */
[----:B------:R-:W-:-:S03]  /*f3e0*/  ISETP.GE.AND P0, PT, R36, 0x101, PT ;  /* 0x000001012400780c */ /* 0x000fc60003f06270 */
[----:B------:R-:W-:Y:S02]  /*f3f0*/  IMAD R10, R10, UR20, RZ ;  /* 0x000000140a0a7c24 */ /* 0x000fe4000f8e02ff */
[----:B-1----:R-:W-:Y:S01]  /*f400*/  IMAD.U32 R11, RZ, RZ, UR9 ;  /* 0x00000009ff0b7e24 */ /* 0x002fe2000f8e00ff */
[----:B----4-:R-:W-:Y:S01]  /*f410*/  @!P1 IADD3 R5, P4, P5, R13, UR8, R26 ;  /* 0x000000080d059c10 */ /* 0x010fe2000fd9e01a */
[----:B------:R-:W-:Y:S01]  /*f420*/  IMAD.WIDE.U32 R2, R9, UR20, R32 ;  /* 0x0000001409027c25 */ /* 0x000fe2000f8e0020 */
[----:B------:R-:W-:Y:S02]  /*f430*/  ISETP.LT.OR P2, PT, R35, 0x1, !P0 ;  /* 0x000000012300780c */ /* 0x000fe40004741670 */
[----:B------:R-:W-:Y:S01]  /*f440*/  @!P1 IADD3.X R4, R11, UR7, R34, P4, P5 ;  /* 0x000000070b049c10 */ /* 0x000fe2000a7ea422 */
[----:B------:R-:W-:Y:S01]  /*f450*/  IMAD R9, R9, UR21, R10 ;  /* 0x0000001509097c24 */ /* 0x000fe2000f8e020a */
[----:B0-----:R-:W-:Y:S02]  /*f460*/  @!P1 IADD3 R6, P3, R5, R6, RZ ;  /* 0x0000000605069210 */ /* 0x001fe40007f7e0ff */
[----:B------:R-:W-:-:S03]  /*f470*/  IADD3 R2, P4, R2, UR22, RZ ;  /* 0x0000001602027c10 */ /* 0x000fc6000ff9e0ff */
[----:B------:R-:W-:Y:S01]  /*f480*/  @!P1 IMAD.X R7, R4, 0x1, R7, P3 ;  /* 0x0000000104079824 */ /* 0x000fe200018e0607 */
[----:B------:R-:W-:-:S03]  /*f490*/  IADD3.X R3, R3, UR23, R9, P4, !PT ;  /* 0x0000001703037c10 */ /* 0x000fc6000a7fe409 */
[----:B------:R-:W0:Y:S01]  /*f4a0*/  @!P2 LDC.64 R4, c[0x0][0x5c0] ;  /* 0x00017000ff04ab82 */ /* 0x000e220000000a00 */
        /* <DEDUP_REMOVED lines=11> */
[----:B0-----:R-:W-:-:S04]  /*f560*/  @!P2 IADD3 R4, P1, P4, R26, UR12, R4 ;  /* 0x0000000c1a04ac10 */ /* 0x001fc8000fc3e004 */
[----:B------:R-:W-:Y:S01]  /*f570*/  @!P2 IADD3.X R5, R34, UR11, R5, P1, P4 ;  /* 0x0000000b2205ac10 */ /* 0x000fe20008fe8405 */
[----:B-1----:R-:W0:Y:S01]  /*f580*/  @!P3 LDC.64 R6, c[0x0][0x5c0] ;  /* 0x00017000ff06bb82 */ /* 0x002e220000000a00 */
        /* <DEDUP_REMOVED lines=10> */
[----:B------:R-:W4:Y:S04]  /*f630*/  LDL.LU R225, [R1+0x104] ;  /* 0x0001040001e17983 */ /* 0x000f280000300800 */
[----:B------:R1:W-:Y:S04]  /*f640*/  @!P2 STG.E.U8 desc[UR30][R4.64], R11 ;  /* 0x0000000b0400a986 */ /* 0x0003e8000c10111e */
[----:B------:R-:W3:Y:S01]  /*f650*/  @!P3 LDG.E.U8 R8, desc[UR30][R2.64+0x1] ;  /* 0x0000011e0208b981 */ /* 0x000ee2000c1e1100 */
[----:B------:R-:W-:Y:S01]  /*f660*/  ISETP.GE.AND P1, PT, R36, 0x109, PT ;  /* 0x000001092400780c */ /* 0x000fe20003f26270 */
[----:B------:R-:W-:Y:S01]  /*f670*/  IMAD R10, R10, UR20, RZ ;  /* 0x000000140a0a7c24 */ /* 0x000fe2000f8e02ff */
[----:B0-----:R-:W-:-:S02]  /*f680*/  @!P3 IADD3 R6, P4, P5, R26, UR12, R6 ;  /* 0x0000000c1a06bc10 */ /* 0x001fc4000fd9e006 */
[----:B------:R-:W-:Y:S01]  /*f690*/  ISETP.LT.OR P2, PT, R35, 0x1, !P1 ;  /* 0x000000012300780c */ /* 0x000fe20004f41670 */
[----:B-1----:R-:W-:Y:S01]  /*f6a0*/  IMAD.WIDE.U32 R4, R9, UR20, R32 ;  /* 0x0000001409047c25 */ /* 0x002fe2000f8e0020 */
[----:B------:R-:W-:-:S03]  /*f6b0*/  @!P3 IADD3.X R7, R34, UR11, R7, P4, P5 ;  /* 0x0000000b2207bc10 */ /* 0x000fc6000a7ea407 */
[--C-:B------:R-:W-:Y:S01]  /*f6c0*/  IMAD R9, R9, UR21, R10.reuse ;  /* 0x0000001509097c24 */ /* 0x100fe2000f8e020a */
[----:B------:R-:W-:Y:S02]  /*f6d0*/  IADD3 R4, P4, R4, UR22, RZ ;  /* 0x0000001604047c10 */ /* 0x000fe4000ff9e0ff */
[----:B------:R-:W-:Y:S02]  /*f6e0*/  PRMT R10, RZ, 0x7610, R10 ;  /* 0x00007610ff0a7816 */ /* 0x000fe4000000000a */
[----:B------:R-:W-:Y:S02]  /*f6f0*/  IADD3.X R5, R5, UR23, R9, P4, !PT ;  /* 0x0000001705057c10 */ /* 0x000fe4000a7fe409 */
[----:B---3--:R-:W-:-:S04]  /*f700*/  LOP3.LUT R8, R8, 0xff, RZ, 0xc0, !PT ;  /* 0x000000ff08087812 */ /* 0x008fc800078ec0ff */
[----:B------:R-:W-:-:S05]  /*f710*/  F2FP.F16.E4M3.UNPACK_B R8, R8 ;  /* 0x00000008ff08723e */ /* 0x000fca00020006ff */
[----:B------:R-:W-:-:S05]  /*f720*/  HADD2.F32 R8, -RZ, R8.H0_H0 ;  /* 0x20000008ff087230 */ /* 0x000fca0000004100 */
[----:B------:R-:W-:-:S04]  /*f730*/  FMUL R8, R8, UR17 ;  /* 0x0000001108087c20 */ /* 0x000fc80008400000 */
[----:B------:R-:W-:-:S05]  /*f740*/  FFMA R8, R226, UR18, R8 ;  /* 0x00000012e2087c23 */ /* 0x000fca0008000008 */
[----:B------:R-:W-:Y:S02]  /*f750*/  F2FP.SATFINITE.E4M3.F32.PACK_AB_MERGE_C R13, RZ, R8, RZ ;  /* 0x00000008ff0d723e */ /* 0x000fe400048070ff */
[----:B------:R-:W0:Y:S03]  /*f760*/  @!P2 LDC.64 R8, c[0x0][0x5c0] ;  /* 0x00017000ff08ab82 */ /* 0x000e260000000a00 */
[----:B------:R1:W-:Y:S04]  /*f770*/  @!P3 STG.E.U8 desc[UR30][R6.64+0x1], R13 ;  /* 0x0000010d0600b986 */ /* 0x0003e8000c10111e */
[----:B------:R-:W3:Y:S01]  /*f780*/  @!P2 LDG.E.U8 R10, desc[UR30][R4.64] ;  /* 0x0000001e040aa981 */ /* 0x000ee2000c1e1100 */
[----:B------:R-:W-:Y:S01]  /*f790*/  IMAD.U32 R11, RZ, RZ, UR10 ;  /* 0x0000000aff0b7e24 */ /* 0x000fe2000f8e00ff */
[----:B------:R-:W-:-:S04]  /*f7a0*/  ISETP.LT.OR P3, PT, R35, 0x2, !P1 ;  /* 0x000000022300780c */ /* 0x000fc80004f61670 */
[----:B------:R-:W-:-:S04]  /*f7b0*/  @!P2 IADD3 R11, P4, P5, R11, UR12, R26 ;  /* 0x0000000c0b0bac10 */ /* 0x000fc8000fd9e01a */
[----:B-1----:R-:W-:Y:S02]  /*f7c0*/  @!P2 IADD3.X R6, R15, UR11, R34, P4, P5 ;  /* 0x0000000b0f06ac10 */ /* 0x002fe4000a7ea422 */
[----:B0-----:R-:W-:-:S05]  /*f7d0*/  @!P2 IADD3 R8, P4, R11, R8, RZ ;  /* 0x000000080b08a210 */ /* 0x001fca0007f9e0ff */
[----:B------:R-:W-:Y:S02]  /*f7e0*/  @!P2 IMAD.X R9, R6, 0x1, R9, P4 ;  /* 0x000000010609a824 */ /* 0x000fe400020e0609 */
[----:B------:R-:W0:Y:S01]  /*f7f0*/  @!P3 LDC.64 R6, c[0x0][0x5c0] ;  /* 0x00017000ff06bb82 */ /* 0x000e220000000a00 */
        /* <DEDUP_REMOVED lines=12> */
[----:B------:R-:W-:Y:S02]  /*f8c0*/  @!P3 IADD3 R13, P4, P5, R13, UR12, R26 ;  /* 0x0000000c0d0dbc10 */ /* 0x000fe4000fd9e01a */
[----:B------:R-:W-:Y:S02]  /*f8d0*/  ISETP.LT.OR P2, PT, R35, 0x9, !P0 ;  /* 0x000000092300780c */ /* 0x000fe40004741670 */
[----:B------:R-:W-:Y:S02]  /*f8e0*/  @!P3 IADD3.X R12, R15, UR11, R34, P4, P5 ;  /* 0x0000000b0f0cbc10 */ /* 0x000fe4000a7ea422 */
[----:B0-----:R-:W-:-:S05]  /*f8f0*/  @!P3 IADD3 R8, P4, R13, R6, RZ ;  /* 0x000000060d08b210 */ /* 0x001fca0007f9e0ff */
[----:B------:R-:W-:-:S04]  /*f900*/  @!P3 IMAD.X R9, R12, 0x1, R7, P4 ;  /* 0x000000010c09b824 */ /* 0x000fc800020e0607 */
[----:B------:R-:W0:Y:S01]  /*f910*/  @!P2 LDC.64 R6, c[0x0][0x5c0] ;  /* 0x00017000ff06ab82 */ /* 0x000e220000000a00 */
        /* <DEDUP_REMOVED lines=9> */
[----:B------:R-:W-:Y:S02]  /*f9b0*/  ISETP.LT.OR P3, PT, R35, 0xa, !P0 ;  /* 0x0000000a2300780c */ /* 0x000fe40004761670 */
[----:B-1----:R-:W-:Y:S02]  /*f9c0*/  PRMT R8, RZ, 0x7610, R8 ;  /* 0x00007610ff087816 */ /* 0x002fe40000000008 */
[----:B----4-:R-:W-:-:S04]  /*f9d0*/  LOP3.LUT R10, R10, 0xff, RZ, 0xc0, !PT ;  /* 0x000000ff0a0a7812 */ /* 0x010fc800078ec0ff */
[----:B------:R-:W-:-:S05]  /*f9e0*/  F2FP.F16.E4M3.UNPACK_B R10, R10 ;  /* 0x0000000aff0a723e */ /* 0x000fca00020006ff */
[----:B------:R-:W-:-:S05]  /*f9f0*/  HADD2.F32 R10, -RZ, R10.H0_H0 ;  /* 0x2000000aff0a7230 */ /* 0x000fca0000004100 */
[----:B------:R-:W-:Y:S01]  /*fa00*/  FMUL R11, R10, UR17 ;  /* 0x000000110a0b7c20 */ /* 0x000fe20008400000 */
[----:B0-----:R-:W-:-:S03]  /*fa10*/  @!P2 IADD3 R10, P4, P5, R26, UR12, R6 ;  /* 0x0000000c1a0aac10 */ /* 0x001fc6000fd9e006 */
[----:B--2---:R-:W-:Y:S01]  /*fa20*/  FFMA R6, R227, UR18, R11 ;  /* 0x00000012e3067c23 */ /* 0x004fe2000800000b */
[----:B------:R-:W-:Y:S01]  /*fa30*/  @!P2 IADD3.X R11, R34, UR11, R7, P4, P5 ;  /* 0x0000000b220bac10 */ /* 0x000fe2000a7ea407 */
[----:B------:R-:W2:Y:S03]  /*fa40*/  LDL.LU R227, [R1+0x110] ;  /* 0x0001100001e37983 */ /* 0x000ea60000300800 */
[----:B------:R-:W-:Y:S01]  /*fa50*/  F2FP.SATFINITE.E4M3.F32.PACK_AB_MERGE_C R13, RZ, R6, RZ ;  /* 0x00000006ff0d723e */ /* 0x000fe200048070ff */
[----:B------:R-:W4:Y:S01]  /*fa60*/  LDL.LU R225, [R1+0x114] ;  /* 0x0001140001e17983 */ /* 0x000f220000300800 */
[----:B------:R-:W0:Y:S03]  /*fa70*/  @!P3 LDC.64 R6, c[0x0][0x5c0] ;  /* 0x00017000ff06bb82 */ /* 0x000e260000000a00 */
[----:B------:R1:W-:Y:S04]  /*fa80*/  @!P2 STG.E.U8 desc[UR30][R10.64+0x8], R13 ;  /* 0x0000080d0a00a986 */ /* 0x0003e8000c10111e */
[----:B------:R-:W3:Y:S01]  /*fa90*/  @!P3 LDG.E.U8 R8, desc[UR30][R2.64+0x9] ;  /* 0x0000091e0208b981 */ /* 0x000ee2000c1e1100 */
[----:B------:R-:W-:-:S02]  /*faa0*/  ISETP.LT.OR P2, PT, R35, 0x9, !P1 ;  /* 0x000000092300780c */ /* 0x000fc40004f41670 */
[----:B-1----:R-:W-:Y:S02]  /*fab0*/  PRMT R10, RZ, 0x7610, R10 ;  /* 0x00007610ff0a7816 */ /* 0x002fe4000000000a */
[----:B---3--:R-:W-:-:S04]  /*fac0*/  LOP3.LUT R8, R8, 0xff, RZ, 0xc0, !PT ;  /* 0x000000ff08087812 */ /* 0x008fc800078ec0ff */
[----:B------:R-:W-:-:S05]  /*fad0*/  F2FP.F16.E4M3.UNPACK_B R8, R8 ;  /* 0x00000008ff08723e */ /* 0x000fca00020006ff */
[----:B------:R-:W-:-:S05]  /*fae0*/  HADD2.F32 R8, -RZ, R8.H0_H0 ;  /* 0x20000008ff087230 */ /* 0x000fca0000004100 */
[----:B------:R-:W-:Y:S01]  /*faf0*/  FMUL R9, R8, UR17 ;  /* 0x0000001108097c20 */ /* 0x000fe20008400000 */
[----:B0-----:R-:W-:-:S03]  /*fb00*/  @!P3 IADD3 R8, P4, P5, R26, UR12, R6 ;  /* 0x0000000c1a08bc10 */ /* 0x001fc6000fd9e006 */
[----:B------:R-:W-:Y:S01]  /*fb10*/  FFMA R6, R226, UR18, R9 ;  /* 0x00000012e2067c23 */ /* 0x000fe20008000009 */
[----:B------:R-:W-:-:S04]  /*fb20*/  @!P3 IADD3.X R9, R34, UR11, R7, P4, P5 ;  /* 0x0000000b2209bc10 */ /* 0x000fc8000a7ea407 */
[----:B------:R-:W-:Y:S02]  /*fb30*/  F2FP.SATFINITE.E4M3.F32.PACK_AB_MERGE_C R11, RZ, R6, RZ ;  /* 0x00000006ff0b723e */ /* 0x000fe400048070ff */
[----:B------:R-:W0:Y:S03]  /*fb40*/  @!P2 LDC.64 R6, c[0x0][0x5c0] ;  /* 0x00017000ff06ab82 */ /* 0x000e260000000a00 */
[----:B------:R0:W-:Y:S04]  /*fb50*/  @!P3 STG.E.U8 desc[UR30][R8.64+0x9], R11 ;  /* 0x0000090b0800b986 */ /* 0x0001e8000c10111e */
[----:B------:R-:W3:Y:S01]  /*fb60*/  @!P2 LDG.E.U8 R10, desc[UR30][R4.64+0x8] ;  /* 0x0000081e040aa981 */ /* 0x000ee2000c1e1100 */
[----:B------:R-:W-:Y:S01]  /*fb70*/  IMAD.U32 R13, RZ, RZ, UR10 ;  /* 0x0000000aff0d7e24 */ /* 0x000fe2000f8e00ff */
[----:B------:R-:W-:-:S04]  /*fb80*/  ISETP.LT.OR P3, PT, R35, 0xa, !P1 ;  /* 0x0000000a2300780c */ /* 0x000fc80004f61670 */
[----:B------:R-:W-:-:S04]  /*fb90*/  @!P2 IADD3 R13, P4, P5, R13, UR12, R26 ;  /* 0x0000000c0d0dac10 */ /* 0x000fc8000fd9e01a */
[----:B------:R-:W-:Y:S02]  /*fba0*/  @!P2 IADD3.X R12, R15, UR11, R34, P4, P5 ;  /* 0x0000000b0f0cac10 */ /* 0x000fe4000a7ea422 */
        /* <DEDUP_REMOVED lines=17> */
[----:B-1----:R-:W-:Y:S02]  /*fcc0*/  @!P3 IADD3.X R8, R15, UR11, R34, P4, P5 ;  /* 0x0000000b0f08bc10 */ /* 0x002fe4000a7ea422 */
[----:B0-----:R-:W-:-:S05]  /*fcd0*/  @!P3 IADD3 R6, P4, R13, R6, RZ ;  /* 0x000000060d06b210 */ /* 0x001fca0007f9e0ff */
[----:B------:R-:W-:Y:S01]  /*fce0*/  @!P3 IMAD.X R7, R8, 0x1, R7, P4 ;  /* 0x000000010807b824 */ /* 0x000fe200020e0607 */
[----:B------:R-:W-:-:S03]  /*fcf0*/  PRMT R8, RZ, 0x7610, R8 ;  /* 0x00007610ff087816 */ /* 0x000fc60000000008 */
[----:B------:R-:W0:Y:S01]  /*fd00*/  @!P2 LDC.64 R12, c[0x0][0x5c0] ;  /* 0x00017000ff0cab82 */ /* 0x000e220000000a00 */
[----:B----4-:R-:W-:-:S04]  /*fd10*/  LOP3.LUT R10, R10, 0xff, RZ, 0xc0, !PT ;  /* 0x000000ff0a0a7812 */ /* 0x010fc800078ec0ff */
[----:B------:R-:W-:-:S05]  /*fd20*/  F2FP.F16.E4M3.UNPACK_B R10, R10 ;  /* 0x0000000aff0a723e */ /* 0x000fca00020006ff */
[----:B------:R-:W-:-:S05]  /*fd30*/  HADD2.F32 R10, -RZ, R10.H0_H0 ;  /* 0x2000000aff0a7230 */ /* 0x000fca0000004100 */
[----:B------:R-:W-:-:S04]  /*fd40*/  FMUL R10, R10, UR17 ;  /* 0x000000110a0a7c20 */ /* 0x000fc80008400000 */
[----:B------:R-:W-:-:S05]  /*fd50*/  FFMA R10, R225, UR18, R10 ;  /* 0x00000012e10a7c23 */ /* 0x000fca000800000a */
[----:B------:R-:W-:-:S05]  /*fd60*/  F2FP.SATFINITE.E4M3.F32.PACK_AB_MERGE_C R11, RZ, R10, RZ ;  /* 0x0000000aff0b723e */ /* 0x000fca00048070ff */
        /* <DEDUP_REMOVED lines=11> */
[----:B------:R-:W2:Y:S01]  /*fe20*/  LDL.LU R227, [R1+0x120] ;  /* 0x0001200001e37983 */ /* 0x000ea20000300800 */
[----:B------:R-:W0:Y:S02]  /*fe30*/  @!P3 LDC.64 R12, c[0x0][0x5c0] ;  /* 0x00017000ff0cbb82 */ /* 0x000e240000000a00 */
[----:B------:R-:W-:Y:S01]  /*fe40*/  F2FP.SATFINITE.E4M3.F32.PACK_AB_MERGE_C R11, RZ, R10, RZ ;  /* 0x0000000aff0b723e */ /* 0x000fe200048070ff */
[----:B------:R-:W4:Y:S04]  /*fe50*/  LDL.LU R225, [R1+0x124] ;  /* 0x0001240001e17983 */ /* 0x000f280000300800 */
        /* <DEDUP_REMOVED lines=10> */
[----:B------:R-:W-:Y:S02]  /*ff00*/  @!P3 IADD3.X R7, R34, UR11, R13, P4, P5 ;  /* 0x0000000b2207bc10 */ /* 0x000fe4000a7ea40d */
[----:B------:R-:W0:Y:S02]  /*ff10*/  @!P2 LDC.64 R12, c[0x0][0x5c0] ;  /* 0x00017000ff0cab82 */ /* 0x000e240000000a00 */
[----:B------:R-:W-:-:S05]  /*ff20*/  F2FP.SATFINITE.E4M3.F32.PACK_AB_MERGE_C R9, RZ, R10, RZ ;  /* 0x0000000aff09723e */ /* 0x000fca00048070ff */
        /* <DEDUP_REMOVED lines=431> */
[----:B------:R-:W-:Y:S01]  /*11a20*/  @!P3 IADD3.X R7, R34, UR11, R13, P4, P5 ;  /* 0x0000000b2207bc10 */ /* 0x000fe2000a7ea40d */
[----:B------:R-:W-:Y:S01]  /*11a30*/  IMAD.U32 R11, RZ, RZ, UR10 ;  /* 0x0000000aff0b7e24 */ /* 0x000fe2000f8e00ff */
[----:B------:R-:W0:Y:S01]  /*11a40*/  @!P2 LDC.64 R12, c[0x0][0x5c0] ;  /* 0x00017000ff0cab82 */ /* 0x000e220000000a00 */
[----:B------:R-:W3:Y:S01]  /*11a50*/  LDL.LU R226, [R1+0x198] ;  /* 0x0001980001e27983 */ /* 0x000ee20000300800 */
[----:B------:R-:W-:-:S05]  /*11a60*/  F2FP.SATFINITE.E4M3.F32.PACK_AB_MERGE_C R9, RZ, R10, RZ ;  /* 0x0000000aff09723e */ /* 0x000fca00048070ff */
[----:B------:R0:W-:Y:S04]  /*11a70*/  @!P3 STG.E.U8 desc[UR30][R6.64+0x49], R9 ;  /* 0x000049090600b986 */ /* 0x0001e8000c10111e */
[----:B------:R-:W2:Y:S01]  /*11a80*/  @!P2 LDG.E.U8 R8, desc[UR30][R4.64+0x48] ;  /* 0x0000481e0408a981 */ /* 0x000ea2000c1e1100 */
[----:B------:R-:W-:Y:S02]  /*11a90*/  @!P2 IADD3 R11, P4, P5, R11, UR12, R26 ;  /* 0x0000000c0b0bac10 */ /* 0x000fe4000fd9e01a */
[----:B------:R-:W-:Y:S02]  /*11aa0*/  ISETP.LT.OR P3, PT, R35, 0x4a, !P1 ;  /* 0x0000004a2300780c */ /* 0x000fe40004f61670 */
[----:B------:R-:W-:Y:S02]  /*11ab0*/  @!P2 IADD3.X R10, R15, UR11, R34, P4, P5 ;  /* 0x0000000b0f0aac10 */ /* 0x000fe4000a7ea422 */
[----:B0-----:R-:W-:-:S05]  /*11ac0*/  @!P2 IADD3 R6, P4, R11, R12, RZ ;  /* 0x0000000c0b06a210 */ /* 0x001fca0007f9e0ff */
[----:B------:R-:W-:-:S04]  /*11ad0*/  @!P2 IMAD.X R7, R10, 0x1, R13, P4 ;  /* 0x000000010a07a824 */ /* 0x000fc800020e060d */
[----:B------:R-:W0:Y:S01]  /*11ae0*/  @!P3 LDC.64 R12, c[0x0][0x5c0] ;  /* 0x00017000ff0cbb82 */ /* 0x000e220000000a00 */
        /* <DEDUP_REMOVED lines=33> */
[----:B---3--:R-:W-:Y:S01]  /*11d00*/  FFMA R10, R226, UR18, R9 ;  /* 0x00000012e20a7c23 */ /* 0x008fe20008000009 */
[----:B------:R-:W-:Y:S01]  /*11d10*/  @!P2 IADD3.X R9, R34, UR11, R13, P4, P5 ;  /* 0x0000000b2209ac10 */ /* 0x000fe2000a7ea40d */
[----:B------:R-:W3:Y:S01]  /*11d20*/  LDL.LU R226, [R1+0x1a0] ;  /* 0x0001a00001e27983 */ /* 0x000ee20000300800 */
[----:B------:R-:W0:Y:S02]  /*11d30*/  @!P3 LDC.64 R12, c[0x0][0x5c0] ;  /* 0x00017000ff0cbb82 */ /* 0x000e240000000a00 */
        /* <DEDUP_REMOVED lines=12> */
[----:B------:R-:W-:Y:S01]  /*11e00*/  IMAD.U32 R11, RZ, RZ, UR10 ;  /* 0x0000000aff0b7e24 */ /* 0x000fe2000f8e00ff */
[----:B------:R-:W0:Y:S01]  /*11e10*/  @!P2 LDC.64 R12, c[0x0][0x5c0] ;  /* 0x00017000ff0cab82 */ /* 0x000e220000000a00 */
[----:B------:R-:W2:Y:S01]  /*11e20*/  LDL.LU R227, [R1+0x1a4] ;  /* 0x0001a40001e37983 */ /* 0x000ea20000300800 */
[----:B------:R-:W-:Y:S02]  /*11e30*/  F2FP.SATFINITE.E4M3.F32.PACK_AB_MERGE_C R9, RZ, R10, RZ ;  /* 0x0000000aff09723e */ /* 0x000fe400048070ff */
[----:B------:R-:W-:Y:S01]  /*11e40*/  @!P2 IADD3 R11, P4, P5, R11, UR12, R26 ;  /* 0x0000000c0b0bac10 */ /* 0x000fe2000fd9e01a */
[----:B------:R-:W4:Y:S04]  /*11e50*/  LDL.LU R225, [R1+0x1a8] ;  /* 0x0001a80001e17983 */ /* 0x000f280000300800 */
[----:B------:R0:W-:Y:S04]  /*11e60*/  @!P3 STG.E.U8 desc[UR30][R6.64+0x51], R9 ;  /* 0x000051090600b986 */ /* 0x0001e8000c10111e */
[----:B------:R-:W3:Y:S01]  /*11e70*/  @!P2 LDG.E.U8 R8, desc[UR30][R4.64+0x50] ;  /* 0x0000501e0408a981 */ /* 0x000ee2000c1e1100 */
[----:B------:R-:W-:-:S02]  /*11e80*/  ISETP.LT.OR P3, PT, R35, 0x52, !P1 ;  /* 0x000000522300780c */ /* 0x000fc40004f61670 */
[----:B------:R-:W-:Y:S02]  /*11e90*/  @!P2 IADD3.X R10, R15, UR11, R34, P4, P5 ;  /* 0x0000000b0f0aac10 */ /* 0x000fe4000a7ea422 */
[----:B0-----:R-:W-:-:S05]  /*11ea0*/  @!P2 IADD3 R6, P4, R11, R12, RZ ;  /* 0x0000000c0b06a210 */ /* 0x001fca0007f9e0ff */
[----:B------:R-:W-:-:S04]  /*11eb0*/  @!P2 IMAD.X R7, R10, 0x1, R13, P4 ;  /* 0x000000010a07a824 */ /* 0x000fc800020e060d */
[----:B------:R-:W0:Y:S01]  /*11ec0*/  @!P3 LDC.64 R12, c[0x0][0x5c0] ;  /* 0x00017000ff0cbb82 */ /* 0x000e220000000a00 */
        /* <DEDUP_REMOVED lines=28> */
[----:B-1----:R-:W-:Y:S02]  /*12090*/  PRMT R6, RZ, 0x7610, R6 ;  /* 0x00007610ff067816 */ /* 0x002fe40000000006 */
[----:B----4-:R-:W-:-:S04]  /*120a0*/  LOP3.LUT R8, R8, 0xff, RZ, 0xc0, !PT ;  /* 0x000000ff08087812 */ /* 0x010fc800078ec0ff */
        /* <DEDUP_REMOVED lines=9> */
[----:B------:R4:W3:Y:S01]  /*12140*/  @!P0 LDG.E.U8 R6, desc[UR30][R2.64+0x59] ;  /* 0x0000591e02068981 */ /* 0x0008e2000c1e1100 */
[----:B------:R-:W-:Y:S02]  /*12150*/  ISETP.LT.OR P2, PT, R35, 0x59, !P1 ;  /* 0x000000592300780c */ /* 0x000fe40004f41670 */
[----:B----4-:R-:W-:Y:S02]  /*12160*/  PRMT R2, RZ, 0x7610, R2 ;  /* 0x00007610ff027816 */ /* 0x010fe40000000002 */
[----:B---3--:R-:W-:-:S04]  /*12170*/  LOP3.LUT R6, R6, 0xff, RZ, 0xc0, !PT ;  /* 0x000000ff06067812 */ /* 0x008fc800078ec0ff */
[----:B------:R-:W-:-:S05]  /*12180*/  F2FP.F16.E4M3.UNPACK_B R6, R6 ;  /* 0x00000006ff06723e */ /* 0x000fca00020006ff */
[----:B------:R-:W-:-:S05]  /*12190*/  HADD2.F32 R6, -RZ, R6.H0_H0 ;  /* 0x20000006ff067230 */ /* 0x000fca0000004100 */
[----:B------:R-:W-:Y:S01]  /*121a0*/  FMUL R7, R6, UR17 ;  /* 0x0000001106077c20 */ /* 0x000fe20008400000 */
[----:B0-----:R-:W-:-:S03]  /*121b0*/  @!P0 IADD3 R6, P3, P4, R26, UR12, R12 ;  /* 0x0000000c1a068c10 */ /* 0x001fc6000fc7e00c */
[----:B------:R-:W-:Y:S01]  /*121c0*/  FFMA R10, R226, UR18, R7 ;  /* 0x00000012e20a7c23 */ /* 0x000fe20008000007 */
[----:B------:R-:W-:Y:S01]  /*121d0*/  @!P0 IADD3.X R7, R34, UR11, R13, P3, P4 ;  /* 0x0000000b22078c10 */ /* 0x000fe20009fe840d */
[----:B-1----:R-:W-:Y:S01]  /*121e0*/  IMAD.U32 R11, RZ, RZ, UR10 ;  /* 0x0000000aff0b7e24 */ /* 0x002fe2000f8e00ff */
[----:B------:R-:W0:Y:S01]  /*121f0*/  @!P2 LDC.64 R12, c[0x0][0x5c0] ;  /* 0x00017000ff0cab82 */ /* 0x000e220000000a00 */
[----:B------:R-:W-:Y:S01]  /*12200*/  ISETP.LT.OR P1, PT, R35, 0x5a, !P1 ;  /* 0x0000005a2300780c */ /* 0x000fe20004f21670 */
[----:B------:R-:W3:Y:S01]  /*12210*/  LDL.LU R226, [R1+0x1b4] ;  /* 0x0001b40001e27983 */ /* 0x000ee20000300800 */
[----:B------:R-:W-:-:S05]  /*12220*/  F2FP.SATFINITE.E4M3.F32.PACK_AB_MERGE_C R9, RZ, R10, RZ ;  /* 0x0000000aff09723e */ /* 0x000fca00048070ff */
[----:B------:R2:W-:Y:S04]  /*12230*/  @!P0 STG.E.U8 desc[UR30][R6.64+0x59], R9 ;  /* 0x0000590906008986 */ /* 0x0005e8000c10111e */
[----:B------:R-:W4:Y:S01]  /*12240*/  @!P2 LDG.E.U8 R2, desc[UR30][R4.64+0x58] ;  /* 0x0000581e0402a981 */ /* 0x000f22000c1e1100 */
[----:B------:R-:W-:-:S04]  /*12250*/  @!P2 IADD3 R11, P0, P3, R11, UR12, R26 ;  /* 0x0000000c0b0bac10 */ /* 0x000fc8000fb1e01a */
[----:B------:R-:W-:Y:S02]  /*12260*/  @!P2 IADD3.X R8, R15, UR11, R34, P0, P3 ;  /* 0x0000000b0f08ac10 */ /* 0x000fe400087e6422 */
[----:B----4-:R-:W-:-:S04]  /*12270*/  LOP3.LUT R2, R2, 0xff, RZ, 0xc0, !PT ;  /* 0x000000ff02027812 */ /* 0x010fc800078ec0ff */
[----:B------:R-:W-:-:S05]  /*12280*/  F2FP.F16.E4M3.UNPACK_B R2, R2 ;  /* 0x00000002ff02723e */ /* 0x000fca00020006ff */
[----:B------:R-:W-:-:S05]  /*12290*/  HADD2.F32 R2, -RZ, R2.H0_H0 ;  /* 0x20000002ff027230 */ /* 0x000fca0000004100 */
[----:B------:R-:W-:Y:S01]  /*122a0*/  FMUL R3, R2, UR17 ;  /* 0x0000001102037c20 */ /* 0x000fe20008400000 */
[----:B0-----:R-:W-:-:S03]  /*122b0*/  @!P2 IADD3 R2, P4, R11, R12, RZ ;  /* 0x0000000c0b02a210 */ /* 0x001fc60007f9e0ff */
[----:B--2---:R-:W-:Y:S02]  /*122c0*/  FFMA R6, R227, UR18, R3 ;  /* 0x00000012e3067c23 */ /* 0x004fe40008000003 */
[----:B------:R-:W-:Y:S01]  /*122d0*/  @!P2 IMAD.X R3, R8, 0x1, R13, P4 ;  /* 0x000000010803a824 */ /* 0x000fe200020e060d */
[----:B------:R-:W-:Y:S01]  /*122e0*/  IADD3 R7, P0, R37, 0x180, RZ ;  /* 0x0000018025077810 */ /* 0x000fe20007f1e0ff */
[----:B------:R-:W0:Y:S01]  /*122f0*/  @!P1 LDC.64 R12, c[0x0][0x5c0] ;  /* 0x00017000ff0c9b82 */ /* 0x000e220000000a00 */
[----:B------:R-:W-:Y:S01]  /*12300*/  F2FP.SATFINITE.E4M3.F32.PACK_AB_MERGE_C R11, RZ, R6, RZ ;  /* 0x00000006ff0b723e */ /* 0x000fe200048070ff */
[----:B------:R-:W-:Y:S01]  /*12310*/  IMAD.U32 R15, RZ, RZ, UR10 ;  /* 0x0000000aff0f7e24 */ /* 0x000fe2000f8e00ff */
[----:B------:R-:W-:Y:S01]  /*12320*/  PRMT R6, RZ, 0x7610, R6 ;  /* 0x00007610ff067816 */ /* 0x000fe20000000006 */
[----:B------:R-:W2:Y:S04]  /*12330*/  LDL.LU R227, [R1+0x1b8] ;  /* 0x0001b80001e37983 */ /* 0x000ea80000300800 */
[----:B------:R1:W-:Y:S04]  /*12340*/  @!P2 STG.E.U8 desc[UR30][R2.64+0x58], R11 ;  /* 0x0000580b0200a986 */ /* 0x0003e8000c10111e */
[----:B------:R4:W3:Y:S01]  /*12350*/  @!P1 LDG.E.U8 R6, desc[UR30][R4.64+0x59] ;  /* 0x0000591e04069981 */ /* 0x0008e2000c1e1100 */
[----:B------:R-:W-:Y:S01]  /*12360*/  IMAD.X R9, RZ, RZ, R41, P0 ;  /* 0x000000ffff097224 */ /* 0x000fe200000e0629 */
[----:B------:R-:W-:Y:S01]  /*12370*/  ISETP.GE.AND P0, PT, R36, 0x181, PT ;  /* 0x000001812400780c */ /* 0x000fe20003f06270 */
[----:B-1----:R-:W-:Y:S01]  /*12380*/  IMAD.U32 R11, RZ, RZ, UR9 ;  /* 0x00000009ff0b7e24 */ /* 0x002fe2000f8e00ff */
[----:B----4-:R-:W-:Y:S01]  /*12390*/  @!P1 IADD3 R5, P4, P5, R15, UR12, R26 ;  /* 0x0000000c0f059c10 */ /* 0x010fe2000fd9e01a */
[----:B------:R-:W-:Y:S01]  /*123a0*/  IMAD R4, R9, UR20, RZ ;  /* 0x0000001409047c24 */ /* 0x000fe2000f8e02ff */
[----:B------:R-:W-:Y:S01]  /*123b0*/  ISETP.LT.OR P2, PT, R35, 0x1, !P0 ;  /* 0x000000012300780c */ /* 0x000fe20004741670 */
[----:B------:R-:W-:Y:S01]  /*123c0*/  IMAD.WIDE.U32 R2, R7, UR20, R32 ;  /* 0x0000001407027c25 */ /* 0x000fe2000f8e0020 */
[----:B------:R-:W-:-:S02]  /*123d0*/  @!P1 IADD3.X R10, R11, UR11, R34, P4, P5 ;  /* 0x0000000b0b0a9c10 */ /* 0x000fc4000a7ea422 */
[----:B------:R-:W-:Y:S02]  /*123e0*/  IADD3 R2, P4, R2, UR22, RZ ;  /* 0x0000001602027c10 */ /* 0x000fe4000ff9e0ff */
[----:B---3--:R-:W-:-:S04]  /*123f0*/  LOP3.LUT R6, R6, 0xff, RZ, 0xc0, !PT ;  /* 0x000000ff06067812 */ /* 0x008fc800078ec0ff */
[----:B------:R-:W-:-:S05]  /*12400*/  F2FP.F16.E4M3.UNPACK_B R6, R6 ;  /* 0x00000006ff06723e */ /* 0x000fca00020006ff */
[----:B------:R-:W-:-:S05]  /*12410*/  HADD2.F32 R6, -RZ, R6.H0_H0 ;  /* 0x20000006ff067230 */ /* 0x000fca0000004100 */
[----:B------:R-:W-:-:S04]  /*12420*/  FMUL R6, R6, UR17 ;  /* 0x0000001106067c20 */ /* 0x000fc80008400000 */
[----:B------:R-:W-:Y:S01]  /*12430*/  FFMA R8, R226, UR18, R6 ;  /* 0x00000012e2087c23 */ /* 0x000fe20008000006 */
[----:B0-----:R-:W-:Y:S01]  /*12440*/  @!P1 IADD3 R6, P3, R5, R12, RZ ;  /* 0x0000000c05069210 */ /* 0x001fe20007f7e0ff */
[--C-:B------:R-:W-:Y:S01]  /*12450*/  IMAD R5, R7, UR21, R4.reuse ;  /* 0x0000001507057c24 */ /* 0x100fe2000f8e0204 */
[----:B------:R-:W-:Y:S01]  /*12460*/  PRMT R4, RZ, 0x7610, R4 ;  /* 0x00007610ff047816 */ /* 0x000fe20000000004 */
[----:B------:R-:W3:Y:S01]  /*12470*/  LDL.LU R226, [R1+0x1bc] ;  /* 0x0001bc0001e27983 */ /* 0x000ee20000300800 */
[----:B------:R-:W-:Y:S01]  /*12480*/  F2FP.SATFINITE.E4M3.F32.PACK_AB_MERGE_C R9, RZ, R8, RZ ;  /* 0x00000008ff09723e */ /* 0x000fe200048070ff */
[----:B------:R-:W-:Y:S01]  /*12490*/  @!P1 IMAD.X R7, R10, 0x1, R13, P3 ;  /* 0x000000010a079824 */ /* 0x000fe200018e060d */
[----:B------:R-:W-:Y:S01]  /*124a0*/  IADD3.X R3, R3, UR23, R5, P4, !PT ;  /* 0x0000001703037c10 */ /* 0x000fe2000a7fe405 */
[----:B------:R-:W0:Y:S03]  /*124b0*/  @!P2 LDC.64 R10, c[0x0][0x5c0] ;  /* 0x00017000ff0aab82 */ /* 0x000e260000000a00 */
[----:B------:R1:W-:Y:S04]  /*124c0*/  @!P1 STG.E.U8 desc[UR30][R6.64+0x59], R9 ;  /* 0x0000590906009986 */ /* 0x0003e8000c10111e */
[----:B------:R-:W4:Y:S01]  /*124d0*/  @!P2 LDG.E.U8 R4, desc[UR30][R2.64] ;  /* 0x0000001e0204a981 */ /* 0x000f22000c1e1100 */
[----:B------:R-:W-:Y:S01]  /*124e0*/  @!P2 IMAD.MOV.U32 R5, RZ, RZ, R34 ;  /* 0x000000ffff05a224 */ /* 0x000fe200078e0022 */
[----:B------:R-:W-:Y:S01]  /*124f0*/  ISETP.LT.OR P3, PT, R35, 0x2, !P0 ;  /* 0x000000022300780c */ /* 0x000fe20004761670 */
[----:B-1----:R-:W-:Y:S01]  /*12500*/  @!P2 IMAD R6, R25, 0x180, RZ ;  /* 0x000001801906a824 */ /* 0x002fe200078e02ff */
[----:B----4-:R-:W-:-:S04]  /*12510*/  LOP3.LUT R4, R4, 0xff, RZ, 0xc0, !PT ;  /* 0x000000ff04047812 */ /* 0x010fc800078ec0ff */
[----:B------:R-:W-:-:S05]  /*12520*/  F2FP.F16.E4M3.UNPACK_B R4, R4 ;  /* 0x00000004ff04723e */ /* 0x000fca00020006ff */
[----:B------:R-:W-:-:S05]  /*12530*/  HADD2.F32 R4, -RZ, R4.H0_H0 ;  /* 0x20000004ff047230 */ /* 0x000fca0000004100 */
[----:B------:R-:W-:Y:S01]  /*12540*/  FMUL R8, R4, UR17 ;  /* 0x0000001104087c20 */ /* 0x000fe20008400000 */
[----:B------:R-:W-:-:S04]  /*12550*/  @!P2 IMAD.MOV.U32 R4, RZ, RZ, R26 ;  /* 0x000000ffff04a224 */ /* 0x000fc800078e001a */
[----:B------:R-:W-:-:S04]  /*12560*/  @!P2 IMAD.WIDE.U32 R4, R24, 0x180, R4 ;  /* 0x000001801804a825 */ /* 0x000fc800078e0004 */
[----:B--2---:R-:W-:Y:S02]  /*12570*/  FFMA R8, R227, UR18, R8 ;  /* 0x00000012e3087c23 */ /* 0x004fe40008000008 */
[----:B------:R-:W2:Y:S01]  /*12580*/  LDL.LU R227, [R1+0x1c0] ;  /* 0x0001c00001e37983 */ /* 0x000ea20000300800 */
[----:B0-----:R-:W-:Y:S02]  /*12590*/  @!P2 IADD3 R4, P1, R4, R10, RZ ;  /* 0x0000000a0404a210 */ /* 0x001fe40007f3e0ff */
[----:B------:R-:W-:Y:S01]  /*125a0*/  F2FP.SATFINITE.E4M3.F32.PACK_AB_MERGE_C R7, RZ, R8, RZ ;  /* 0x00000008ff07723e */ /* 0x000fe200048070ff */
[----:B------:R-:W4:Y:S01]  /*125b0*/  LDL.LU R225, [R1+0x1c4] ;  /* 0x0001c40001e17983 */ /* 0x000f220000300800 */
[--C-:B------:R-:W-:Y:S02]  /*125c0*/  @!P2 IADD3.X R5, R11, R5, R6.reuse, P1, !PT ;  /* 0x000000050b05a210 */ /* 0x100fe40000ffe406 */
[----:B------:R-:W-:Y:S01]  /*125d0*/  PRMT R6, RZ, 0x7610, R6 ;  /* 0x00007610ff067816 */ /* 0x000fe20000000006 */
[----:B------:R-:W0:Y:S02]  /*125e0*/  @!P3 LDC.64 R10, c[0x0][0x5c0] ;  /* 0x00017000ff0abb82 */ /* 0x000e240000000a00 */
[----:B------:R1:W-:Y:S04]  /*125f0*/  @!P2 STG.E.U8 desc[UR30][R4.64], R7 ;  /* 0x000000070400a986 */ /* 0x0003e8000c10111e */
[----:B------:R-:W3:Y:S01]  /*12600*/  @!P3 LDG.E.U8 R6, desc[UR30][R2.64+0x1] ;  /* 0x0000011e0206b981 */ /* 0x000ee2000c1e1100 */
[----:B------:R-:W-:Y:S01]  /*12610*/  IADD3 R37, P1, R37, 0x188, RZ ;  /* 0x0000018825257810 */ /* 0x000fe20007f3e0ff */
[----:B-1----:R-:W-:-:S02]  /*12620*/  @!P3 IMAD.MOV.U32 R4, RZ, RZ, R26 ;  /* 0x000000ffff04b224 */ /* 0x002fc400078e001a */
[----:B------:R-:W-:Y:S02]  /*12630*/  @!P3 IMAD.MOV.U32 R5, RZ, RZ, R34 ;  /* 0x000000ffff05b224 */ /* 0x000fe400078e0022 */
[----:B------:R-:W-:Y:S01]  /*12640*/  IMAD.X R40, RZ, RZ, R41, P1 ;  /* 0x000000ffff287224 */ /* 0x000fe200008e0629 */
[----:B------:R-:W-:Y:S01]  /*12650*/  ISETP.GE.AND P1, PT, R36, 0x189, PT ;  /* 0x000001892400780c */ /* 0x000fe20003f26270 */
[----:B------:R-:W-:-:S03]  /*12660*/  @!P3 IMAD.WIDE.U32 R4, R24, 0x180, R4 ;  /* 0x000001801804b825 */ /* 0x000fc600078e0004 */
[----:B------:R-:W-:Y:S01]  /*12670*/  ISETP.LT.OR P2, PT, R35, 0x1, !P1 ;  /* 0x000000012300780c */ /* 0x000fe20004f41670 */
[----:B------:R-:W-:Y:S02]  /*12680*/  IMAD R40, R40, UR20, RZ ;  /* 0x0000001428287c24 */ /* 0x000fe4000f8e02ff */
[----:B------:R-:W-:-:S04]  /*12690*/  IMAD.WIDE.U32 R32, R37, UR20, R32 ;  /* 0x0000001425207c25 */ /* 0x000fc8000f8e0020 */
[----:B------:R-:W-:Y:S02]  /*126a0*/  @!P3 IMAD R7, R25, 0x180, RZ ;  /* 0x000001801907b824 */ /* 0x000fe400078e02ff */
[----:B------:R-:W-:-:S04]  /*126b0*/  IMAD R37, R37, UR21, R40 ;  /* 0x0000001525257c24 */ /* 0x000fc8000f8e0228 */
[----:B------:R-:W1:Y:S01]  /*126c0*/  @!P2 LDC.64 R14, c[0x0][0x5c0] ;  /* 0x00017000ff0eab82 */ /* 0x000e620000000a00 */
[----:B---3--:R-:W-:-:S04]  /*126d0*/  LOP3.LUT R6, R6, 0xff, RZ, 0xc0, !PT ;  /* 0x000000ff06067812 */ /* 0x008fc800078ec0ff */
[----:B------:R-:W-:-:S05]  /*126e0*/  F2FP.F16.E4M3.UNPACK_B R6, R6 ;  /* 0x00000006ff06723e */ /* 0x000fca00020006ff */
[----:B------:R-:W-:-:S05]  /*126f0*/  HADD2.F32 R6, -RZ, R6.H0_H0 ;  /* 0x20000006ff067230 */ /* 0x000fca0000004100 */
[----:B------:R-:W-:-:S04]  /*12700*/  FMUL R6, R6, UR17 ;  /* 0x0000001106067c20 */ /* 0x000fc80008400000 */
[----:B------:R-:W-:Y:S01]  /*12710*/  FFMA R8, R226, UR18, R6 ;  /* 0x00000012e2087c23 */ /* 0x000fe20008000006 */
[----:B0-----:R-:W-:Y:S02]  /*12720*/  @!P3 IADD3 R6, P5, R4, R10, RZ ;  /* 0x0000000a0406b210 */ /* 0x001fe40007fbe0ff */
[----:B------:R-:W-:Y:S02]  /*12730*/  IADD3 R4, P4, R32, UR22, RZ ;  /* 0x0000001620047c10 */ /* 0x000fe4000ff9e0ff */
[----:B------:R-:W-:Y:S02]  /*12740*/  @!P3 IADD3.X R7, R11, R5, R7, P5, !PT ;  /* 0x000000050b07b210 */ /* 0x000fe40002ffe407 */
[----:B------:R-:W-:Y:S02]  /*12750*/  F2FP.SATFINITE.E4M3.F32.PACK_AB_MERGE_C R11, RZ, R8, RZ ;  /* 0x00000008ff0b723e */ /* 0x000fe400048070ff */
[----:B------:R-:W-:Y:S02]  /*12760*/  PRMT R8, RZ, 0x7610, R8 ;  /* 0x00007610ff087816 */ /* 0x000fe40000000008 */
[----:B------:R-:W-:Y:S01]  /*12770*/  IADD3.X R5, R33, UR23, R37, P4, !PT ;  /* 0x0000001721057c10 */ /* 0x000fe2000a7fe425 */
[----:B------:R0:W-:Y:S04]  /*12780*/  @!P3 STG.E.U8 desc[UR30][R6.64+0x1], R11 ;  /* 0x0000010b0600b986 */ /* 0x0001e8000c10111e */
[----:B------:R-:W3:Y:S01]  /*12790*/  @!P2 LDG.E.U8 R8, desc[UR30][R4.64] ;  /* 0x0000001e0408a981 */ /* 0x000ee2000c1e1100 */
[----:B------:R-:W-:Y:S01]  /*127a0*/  @!P2 IMAD R13, R25, 0x180, RZ ;  /* 0x00000180190da824 */ /* 0x000fe200078e02ff */
[----:B------:R-:W-:Y:S01]  /*127b0*/  ISETP.LT.OR P3, PT, R35, 0x2, !P1 ;  /* 0x000000022300780c */ /* 0x000fe20004f61670 */
[----:B0-----:R-:W-:-:S02]  /*127c0*/  @!P2 IMAD.MOV.U32 R6, RZ, RZ, R26 ;  /* 0x000000ffff06a224 */ /* 0x001fc400078e001a */
[----:B------:R-:W-:Y:S01]  /*127d0*/  @!P2 IMAD.MOV.U32 R7, RZ, RZ, R34 ;  /* 0x000000ffff07a224 */ /* 0x000fe200078e0022 */
[----:B---3--:R-:W-:-:S04]  /*127e0*/  LOP3.LUT R8, R8, 0xff, RZ, 0xc0, !PT ;  /* 0x000000ff08087812 */ /* 0x008fc800078ec0ff */
[----:B------:R-:W-:-:S05]  /*127f0*/  F2FP.F16.E4M3.UNPACK_B R8, R8 ;  /* 0x00000008ff08723e */ /* 0x000fca00020006ff */
[----:B------:R-:W-:Y:S02]  /*12800*/  HADD2.F32 R10, -RZ, R8.H0_H0 ;  /* 0x20000008ff0a7230 */ /* 0x000fe40000004100 */
[----:B------:R-:W-:-:S04]  /*12810*/  @!P2 IMAD.WIDE.U32 R8, R24, 0x180, R6 ;  /* 0x000001801808a825 */ /* 0x000fc800078e0006 */
[----:B------:R-:W-:Y:S01]  /*12820*/  FMUL R10, R10, UR17 ;  /* 0x000000110a0a7c20 */ /* 0x000fe20008400000 */
[----:B------:R-:W-:Y:S01]  /*12830*/  @!P2 IMAD.IADD R12, R9, 0x1, R13 ;  /* 0x00000001090ca824 */ /* 0x000fe200078e020d */
[----:B-1----:R-:W-:Y:S02]  /*12840*/  @!P2 IADD3 R6, P4, P5, R8, UR10, R14 ;  /* 0x0000000a0806ac10 */ /* 0x002fe4000fd9e00e */
[----:B--2---:R-:W-:Y:S01]  /*12850*/  FFMA R10, R227, UR18, R10 ;  /* 0x00000012e30a7c23 */ /* 0x004fe2000800000a */
[----:B------:R-:W-:Y:S01]  /*12860*/  PRMT R8, RZ, 0x7610, R8 ;  /* 0x00007610ff087816 */ /* 0x000fe20000000008 */
[----:B------:R-:W-:Y:S01]  /*12870*/  @!P3 IMAD R13, R25, 0x180, RZ ;  /* 0x00000180190db824 */ /* 0x000fe200078e02ff */
[----:B------:R-:W-:Y:S01]  /*12880*/  @!P2 IADD3.X R7, R12, UR9, R15, P4, P5 ;  /* 0x000000090c07ac10 */ /* 0x000fe2000a7ea40f */
[----:B------:R-:W2:Y:S01]  /*12890*/  LDL.LU R227, [R1+0x1c8] ;  /* 0x0001c80001e37983 */ /* 0x000ea20000300800 */
[----:B------:R-:W-:Y:S01]  /*128a0*/  F2FP.SATFINITE.E4M3.F32.PACK_AB_MERGE_C R11, RZ, R10, RZ ;  /* 0x0000000aff0b723e */ /* 0x000fe200048070ff */
[----:B------:R-:W0:Y:S02]  /*128b0*/  @!P3 LDC.64 R14, c[0x0][0x5c0] ;  /* 0x00017000ff0ebb82 */ /* 0x000e240000000a00 */
[----:B------:R-:W3:Y:S04]  /*128c0*/  LDL.LU R226, [R1+0x1cc] ;  /* 0x0001cc0001e27983 */ /* 0x000ee80000300800 */
[----:B------:R1:W-:Y:S04]  /*128d0*/  @!P2 STG.E.U8 desc[UR30][R6.64], R11 ;  /* 0x0000000b0600a986 */ /* 0x0003e8000c10111e */
[----:B------:R-:W4:Y:S01]  /*128e0*/  @!P3 LDG.E.U8 R8, desc[UR30][R4.64+0x1] ;  /* 0x0000011e0408b981 */ /* 0x000f22000c1e1100 */
[----:B------:R-:W-:Y:S01]  /*128f0*/  ISETP.LT.OR P2, PT, R35, 0x9, !P0 ;  /* 0x000000092300780c */ /* 0x000fe20004741670 */
[----:B-1----:R-:W-:-:S02]  /*12900*/  @!P3 IMAD.MOV.U32 R6, RZ, RZ, R26 ;  /* 0x000000ffff06b224 */ /* 0x002fc400078e001a */
[----:B------:R-:W-:Y:S01]  /*12910*/  @!P3 IMAD.MOV.U32 R7, RZ, RZ, R34 ;  /* 0x000000ffff07b224 */ /* 0x000fe200078e0022 */
[----:B----4-:R-:W-:-:S04]  /*12920*/  LOP3.LUT R8, R8, 0xff, RZ, 0xc0, !PT ;  /* 0x000000ff08087812 */ /* 0x010fc800078ec0ff */
[----:B------:R-:W-:-:S05]  /*12930*/  F2FP.F16.E4M3.UNPACK_B R8, R8 ;  /* 0x00000008ff08723e */ /* 0x000fca00020006ff */
[----:B------:R-:W-:Y:S02]  /*12940*/  HADD2.F32 R10, -RZ, R8.H0_H0 ;  /* 0x20000008ff0a7230 */ /* 0x000fe40000004100 */
[----:B------:R-:W-:-:S04]  /*12950*/  @!P3 IMAD.WIDE.U32 R8, R24, 0x180, R6 ;  /* 0x000001801808b825 */ /* 0x000fc800078e0006 */
[----:B------:R-:W-:Y:S01]  /*12960*/  FMUL R10, R10, UR17 ;  /* 0x000000110a0a7c20 */ /* 0x000fe20008400000 */
[----:B------:R-:W-:Y:S01]  /*12970*/  @!P3 IMAD.IADD R6, R9, 0x1, R13 ;  /* 0x000000010906b824 */ /* 0x000fe200078e020d */
[----:B0-----:R-:W-:Y:S01]  /*12980*/  @!P3 IADD3 R8, P4, P5, R8, UR10, R14 ;  /* 0x0000000a0808bc10 */ /* 0x001fe2000fd9e00e */
[----:B------:R-:W0:Y:S01]  /*12990*/  @!P2 LDC.64 R12, c[0x0][0x5c0] ;  /* 0x00017000ff0cab82 */ /* 0x000e220000000a00 */
[----:B------:R-:W-:Y:S02]  /*129a0*/  FFMA R10, R225, UR18, R10 ;  /* 0x00000012e10a7c23 */ /* 0x000fe4000800000a */
[----:B------:R-:W-:Y:S02]  /*129b0*/  @!P3 IADD3.X R9, R6, UR9, R15, P4, P5 ;  /* 0x000000090609bc10 */ /* 0x000fe4000a7ea40f */
[----:B------:R-:W-:Y:S02]  /*129c0*/  PRMT R6, RZ, 0x7610, R6 ;  /* 0x00007610ff067816 */ /* 0x000fe40000000006 */
[----:B------:R-:W-:-:S05]  /*129d0*/  F2FP.SATFINITE.E4M3.F32.PACK_AB_MERGE_C R11, RZ, R10, RZ ;  /* 0x0000000aff0b723e */ /* 0x000fca00048070ff */
        /* <DEDUP_REMOVED lines=21> */
[----:B------:R-:W-:Y:S01]  /*12b30*/  ISETP.LT.OR P2, PT, R35, 0x9, !P1 ;  /* 0x000000092300780c */ /* 0x000fe20004f41670 */
[----:B-1----:R-:W-:-:S02]  /*12b40*/  @!P3 IMAD.MOV.U32 R6, RZ, RZ, R26 ;  /* 0x000000ffff06b224 */ /* 0x002fc400078e001a */
[----:B------:R-:W-:-:S10]  /*12b50*/  @!P3 IMAD.MOV.U32 R7, RZ, RZ, R34 ;  /* 0x000000ffff07b224 */ /* 0x000fd400078e0022 */
[----:B------:R-:W1:Y:S01]  /*12b60*/  @!P2 LDC.64 R14, c[0x0][0x5c0] ;  /* 0x00017000ff0eab82 */ /* 0x000e620000000a00 */
[----:B---3--:R-:W-:-:S04]  /*12b70*/  LOP3.LUT R8, R8, 0xff, RZ, 0xc0, !PT ;  /* 0x000000ff08087812 */ /* 0x008fc800078ec0ff */
[----:B------:R-:W-:-:S05]  /*12b80*/  F2FP.F16.E4M3.UNPACK_B R8, R8 ;  /* 0x00000008ff08723e */ /* 0x000fca00020006ff */
[----:B------:R-:W-:-:S05]  /*12b90*/  HADD2.F32 R8, -RZ, R8.H0_H0 ;  /* 0x20000008ff087230 */ /* 0x000fca0000004100 */
[----:B------:R-:W-:Y:S01]  /*12ba0*/  FMUL R10, R8, UR17 ;  /* 0x00000011080a7c20 */ /* 0x000fe20008400000 */
[----:B------:R-:W-:-:S04]  /*12bb0*/  @!P3 IMAD.WIDE.U32 R8, R24, 0x180, R6 ;  /* 0x000001801808b825 */ /* 0x000fc800078e0006 */
[----:B------:R-:W-:Y:S01]  /*12bc0*/  FFMA R10, R226, UR18, R10 ;  /* 0x00000012e20a7c23 */ /* 0x000fe2000800000a */
[----:B------:R-:W-:Y:S01]  /*12bd0*/  @!P3 IMAD R7, R25, 0x180, RZ ;  /* 0x000001801907b824 */ /* 0x000fe200078e02ff */
[----:B0-----:R-:W-:Y:S02]  /*12be0*/  @!P3 IADD3 R6, P4, R8, R12, RZ ;  /* 0x0000000c0806b210 */ /* 0x001fe40007f9e0ff */
[----:B------:R-:W-:Y:S02]  /*12bf0*/  PRMT R8, RZ, 0x7610, R8 ;  /* 0x00007610ff087816 */ /* 0x000fe40000000008 */
[----:B------:R-:W-:Y:S02]  /*12c00*/  @!P3 IADD3.X R7, R13, R9, R7, P4, !PT ;  /* 0x000000090d07b210 */ /* 0x000fe400027fe407 */
[----:B------:R-:W-:-:S05]  /*12c10*/  F2FP.SATFINITE.E4M3.F32.PACK_AB_MERGE_C R11, RZ, R10, RZ ;  /* 0x0000000aff0b723e */ /* 0x000fca00048070ff */
[----:B------:R0:W-:Y:S04]  /*12c20*/  @!P3 STG.E.U8 desc[UR30][R6.64+0x9], R11 ;  /* 0x0000090b0600b986 */ /* 0x0001e8000c10111e */
[----:B------:R-:W3:Y:S01]  /*12c30*/  @!P2 LDG.E.U8 R8, desc[UR30][R4.64+0x8] ;  /* 0x0000081e0408a981 */ /* 0x000ee2000c1e1100 */
[----:B------:R-:W-:Y:S02]  /*12c40*/  @!P2 IMAD R13, R25, 0x180, RZ ;  /* 0x00000180190da824 */ /* 0x000fe400078e02ff */
[----:B0-----:R-:W-:Y:S02]  /*12c50*/  @!P2 IMAD.MOV.U32 R6, RZ, RZ, R26 ;  /* 0x000000ffff06a224 */ /* 0x001fe400078e001a */
[----:B------:R-:W-:Y:S01]  /*12c60*/  @!P2 IMAD.MOV.U32 R7, RZ, RZ, R34 ;  /* 0x000000ffff07a224 */ /* 0x000fe200078e0022 */
[----:B------:R-:W-:-:S02]  /*12c70*/  ISETP.LT.OR P3, PT, R35, 0xa, !P1 ;  /* 0x0000000a2300780c */ /* 0x000fc40004f61670 */
[----:B---3--:R-:W-:-:S04]  /*12c80*/  LOP3.LUT R8, R8, 0xff, RZ, 0xc0, !PT ;  /* 0x000000ff08087812 */ /* 0x008fc800078ec0ff */
[----:B------:R-:W-:-:S05]  /*12c90*/  F2FP.F16.E4M3.UNPACK_B R8, R8 ;  /* 0x00000008ff08723e */ /* 0x000fca00020006ff */
[----:B------:R-:W-:Y:S02]  /*12ca0*/  HADD2.F32 R10, -RZ, R8.H0_H0 ;  /* 0x20000008ff0a7230 */ /* 0x000fe40000004100 */
[----:B------:R-:W-:-:S04]  /*12cb0*/  @!P2 IMAD.WIDE.U32 R8, R24, 0x180, R6 ;  /* 0x000001801808a825 */ /* 0x000fc800078e0006 */
[----:B------:R-:W-:Y:S01]  /*12cc0*/  FMUL R10, R10, UR17 ;  /* 0x000000110a0a7c20 */ /* 0x000fe20008400000 */
[----:B------:R-:W-:Y:S01]  /*12cd0*/  @!P2 IMAD.IADD R6, R9, 0x1, R13 ;  /* 0x000000010906a824 */ /* 0x000fe200078e020d */
[----:B-1----:R-:W-:Y:S02]  /*12ce0*/  @!P2 IADD3 R8, P4, P5, R8, UR10, R14 ;  /* 0x0000000a0808ac10 */ /* 0x002fe4000fd9e00e */
[----:B--2---:R-:W-:Y:S02]  /*12cf0*/  FFMA R10, R227, UR18, R10 ;  /* 0x00000012e30a7c23 */ /* 0x004fe4000800000a */
[----:B------:R-:W-:Y:S01]  /*12d00*/  @!P2 IADD3.X R9, R6, UR9, R15, P4, P5 ;  /* 0x000000090609ac10 */ /* 0x000fe2000a7ea40f */
[----:B------:R-:W-:Y:S01]  /*12d10*/  @!P3 IMAD.MOV.U32 R7, RZ, RZ, R34 ;  /* 0x000000ffff07b224 */ /* 0x000fe200078e0022 */
[----:B------:R-:W-:Y:S01]  /*12d20*/  PRMT R6, RZ, 0x7610, R6 ;  /* 0x00007610ff067816 */ /* 0x000fe20000000006 */
[----:B------:R-:W0:Y:S01]  /*12d30*/  @!P3 LDC.64 R14, c[0x0][0x5c0] ;  /* 0x00017000ff0ebb82 */ /* 0x000e220000000a00 */
[----:B------:R-:W-:Y:S01]  /*12d40*/  F2FP.SATFINITE.E4M3.F32.PACK_AB_MERGE_C R11, RZ, R10, RZ ;  /* 0x0000000aff0b723e */ /* 0x000fe200048070ff */
[----:B------:R-:W-:Y:S01]  /*12d50*/  @!P3 IMAD R13, R25, 0x180, RZ ;  /* 0x00000180190db824 */ /* 0x000fe200078e02ff */
[----:B------:R-:W2:Y:S04]  /*12d60*/  LDL.LU R227, [R1+0x1d8] ;  /* 0x0001d80001e37983 */ /* 0x000ea80000300800 */
[----:B------:R1:W-:Y:S04]  /*12d70*/  @!P2 STG.E.U8 desc[UR30][R8.64+0x8], R11 ;  /* 0x0000080b0800a986 */ /* 0x0003e8000c10111e */
[----:B------:R-:W3:Y:S01]  /*12d80*/  @!P3 LDG.E.U8 R6, desc[UR30][R4.64+0x9] ;  /* 0x0000091e0406b981 */ /* 0x000ee2000c1e1100 */
[----:B------:R-:W-:-:S03]  /*12d90*/  ISETP.LT.OR P2, PT, R35, 0x11, !P0 ;  /* 0x000000112300780c */ /* 0x000fc60004741670 */
[----:B------:R-:W2:Y:S01]  /*12da0*/  LDL.LU R226, [R1+0x1dc] ;  /* 0x0001dc0001e27983 */ /* 0x000ea20000300800 */
[----:B---3--:R-:W-:-:S04]  /*12db0*/  LOP3.LUT R6, R6, 0xff, RZ, 0xc0, !PT ;  /* 0x000000ff06067812 */ /* 0x008fc800078ec0ff */
[----:B------:R-:W-:-:S05]  /*12dc0*/  F2FP.F16.E4M3.UNPACK_B R6, R6 ;  /* 0x00000006ff06723e */ /* 0x000fca00020006ff */
[----:B------:R-:W-:Y:S02]  /*12dd0*/  HADD2.F32 R10, -RZ, R6.H0_H0 ;  /* 0x20000006ff0a7230 */ /* 0x000fe40000004100 */
[----:B------:R-:W-:-:S03]  /*12de0*/  @!P3 IMAD.MOV.U32 R6, RZ, RZ, R26 ;  /* 0x000000ffff06b224 */ /* 0x000fc600078e001a */
[----:B------:R-:W-:Y:S01]  /*12df0*/  FMUL R10, R10, UR17 ;  /* 0x000000110a0a7c20 */ /* 0x000fe20008400000 */
[----:B------:R-:W-:-:S04]  /*12e00*/  @!P3 IMAD.WIDE.U32 R6, R24, 0x180, R6 ;  /* 0x000001801806b825 */ /* 0x000fc800078e0006 */
[----:B----4-:R-:W-:Y:S01]  /*12e10*/  FFMA R10, R225, UR18, R10 ;  /* 0x00000012e10a7c23 */ /* 0x010fe2000800000a */
[----:B-1----:R-:W-:Y:S01]  /*12e20*/  @!P3 IMAD.IADD R8, R7, 0x1, R13 ;  /* 0x000000010708b824 */ /* 0x002fe200078e020d */
[----:B0-----:R-:W-:Y:S01]  /*12e30*/  @!P3 IADD3 R6, P4, P5, R6, UR10, R14 ;  /* 0x0000000a0606bc10 */ /* 0x001fe2000fd9e00e */
[----:B------:R-:W0:Y:S02]  /*12e40*/  @!P2 LDC.64 R12, c[0x0][0x5c0] ;  /* 0x00017000ff0cab82 */ /* 0x000e240000000a00 */
[----:B------:R-:W-:Y:S02]  /*12e50*/  F2FP.SATFINITE.E4M3.F32.PACK_AB_MERGE_C R11, RZ, R10, RZ ;  /* 0x0000000aff0b723e */ /* 0x000fe400048070ff */
[----:B------:R-:W-:Y:S02]  /*12e60*/  @!P3 IADD3.X R7, R8, UR9, R15, P4, P5 ;  /* 0x000000090807bc10 */ /* 0x000fe4000a7ea40f */
[----:B------:R-:W-:-:S03]  /*12e70*/  PRMT R8, RZ, 0x7610, R8 ;  /* 0x00007610ff087816 */ /* 0x000fc60000000008 */
[----:B------:R1:W-:Y:S04]  /*12e80*/  @!P3 STG.E.U8 desc[UR30][R6.64+0x9], R11 ;  /* 0x0000090b0600b986 */ /* 0x0003e8000c10111e */
[----:B------:R-:W3:Y:S01]  /*12e90*/  @!P2 LDG.E.U8 R8, desc[UR30][R2.64+0x10] ;  /* 0x0000101e0208a981 */ /* 0x000ee2000c1e1100 */
[----:B------:R-:W-:Y:S01]  /*12ea0*/  ISETP.LT.OR P3, PT, R35, 0x12, !P0 ;  /* 0x000000122300780c */ /* 0x000fe20004761670 */
[----:B-1----:R-:W-:Y:S02]  /*12eb0*/  @!P2 IMAD.MOV.U32 R6, RZ, RZ, R26 ;  /* 0x000000ffff06a224 */ /* 0x002fe400078e001a */
[----:B------:R-:W-:Y:S01]  /*12ec0*/  @!P2 IMAD.MOV.U32 R7, RZ, RZ, R34 ;  /* 0x000000ffff07a224 */ /* 0x000fe200078e0022 */
[----:B---3--:R-:W-:-:S04]  /*12ed0*/  LOP3.LUT R8, R8, 0xff, RZ, 0xc0, !PT ;  /* 0x000000ff08087812 */ /* 0x008fc800078ec0ff */
[----:B------:R-:W-:-:S05]  /*12ee0*/  F2FP.F16.E4M3.UNPACK_B R8, R8 ;  /* 0x00000008ff08723e */ /* 0x000fca00020006ff */
[----:B------:R-:W-:-:S05]  /*12ef0*/  HADD2.F32 R8, -RZ, R8.H0_H0 ;  /* 0x20000008ff087230 */ /* 0x000fca0000004100 */
[----:B------:R-:W-:Y:S01]  /*12f00*/  FMUL R10, R8, UR17 ;  /* 0x00000011080a7c20 */ /* 0x000fe20008400000 */
[----:B------:R-:W-:-:S04]  /*12f10*/  @!P2 IMAD.WIDE.U32 R8, R24, 0x180, R6 ;  /* 0x000001801808a825 */ /* 0x000fc800078e0006 */
[----:B--2---:R-:W-:Y:S01]  /*12f20*/  FFMA R10, R227, UR18, R10 ;  /* 0x00000012e30a7c23 */ /* 0x004fe2000800000a */
[----:B------:R-:W-:Y:S01]  /*12f30*/  @!P2 IMAD R7, R25, 0x180, RZ ;  /* 0x000001801907a824 */ /* 0x000fe200078e02ff */
[----:B0-----:R-:W-:Y:S01]  /*12f40*/  @!P2 IADD3 R6, P4, R8, R12, RZ ;  /* 0x0000000c0806a210 */ /* 0x001fe20007f9e0ff */
[----:B------:R-:W2:Y:S01]  /*12f50*/  LDL.LU R227, [R1+0x1e0] ;  /* 0x0001e00001e37983 */ /* 0x000ea20000300800 */
[----:B------:R-:W-:Y:S02]  /*12f60*/  PRMT R8, RZ, 0x7610, R8 ;  /* 0x00007610ff087816 */ /* 0x000fe40000000008 */
[----:B------:R-:W-:Y:S01]  /*12f70*/  @!P2 IADD3.X R7, R13, R9, R7, P4, !PT ;  /* 0x000000090d07a210 */ /* 0x000fe200027fe407 */
[----:B------:R-:W3:Y:S01]  /*12f80*/  LDL.LU R225, [R1+0x1e4] ;  /* 0x0001e40001e17983 */ /* 0x000ee20000300800 */
[----:B------:R-:W-:Y:S01]  /*12f90*/  F2FP.SATFINITE.E4M3.F32.PACK_AB_MERGE_C R11, RZ, R10, RZ ;  /* 0x0000000aff0b723e */ /* 0x000fe200048070ff */
[----:B------:R-:W0:Y:S04]  /*12fa0*/  @!P3 LDC.64 R12, c[0x0][0x5c0] ;  /* 0x00017000ff0cbb82 */ /* 0x000e280000000a00 */
[----:B------:R1:W-:Y:S04]  /*12fb0*/  @!P2 STG.E.U8 desc[UR30][R6.64+0x10], R11 ;  /* 0x0000100b0600a986 */ /* 0x0003e8000c10111e */
[----:B------:R-:W4:Y:S01]  /*12fc0*/  @!P3 LDG.E.U8 R8, desc[UR30][R2.64+0x11] ;  /* 0x0000111e0208b981 */ /* 0x000f22000c1e1100 */
[----:B------:R-:W-:Y:S01]  /*12fd0*/  ISETP.LT.OR P2, PT, R35, 0x11, !P1 ;  /* 0x000000112300780c */ /* 0x000fe20004f41670 */
[----:B-1----:R-:W-:-:S02]  /*12fe0*/  @!P3 IMAD.MOV.U32 R6, RZ, RZ, R26 ;  /* 0x000000ffff06b224 */ /* 0x002fc400078e001a */
[----:B------:R-:W-:-:S10]  /*12ff0*/  @!P3 IMAD.MOV.U32 R7, RZ, RZ, R34 ;  /* 0x000000ffff07b224 */ /* 0x000fd400078e0022 */
[----:B------:R-:W1:Y:S01]  /*13000*/  @!P2 LDC.64 R14, c[0x0][0x5c0] ;  /* 0x00017000ff0eab82 */ /* 0x000e620000000a00 */
[----:B----4-:R-:W-:-:S04]  /*13010*/  LOP3.LUT R8, R8, 0xff, RZ, 0xc0, !PT ;  /* 0x000000ff08087812 */ /* 0x010fc800078ec0ff */
        /* <DEDUP_REMOVED lines=11> */
[----:B------:R-:W4:Y:S01]  /*130d0*/  @!P2 LDG.E.U8 R8, desc[UR30][R4.64+0x10] ;  /* 0x0000101e0408a981 */ /* 0x000f22000c1e1100 */
[----:B------:R-:W-:Y:S02]  /*130e0*/  @!P2 IMAD R13, R25, 0x180, RZ ;  /* 0x00000180190da824 */ /* 0x000fe400078e02ff */
[----:B0-----:R-:W-:Y:S02]  /*130f0*/  @!P2 IMAD.MOV.U32 R6, RZ, RZ, R26 ;  /* 0x000000ffff06a224 */ /* 0x001fe400078e001a */
[----:B------:R-:W-:Y:S01]  /*13100*/  @!P2 IMAD.MOV.U32 R7, RZ, RZ, R34 ;  /* 0x000000ffff07a224 */ /* 0x000fe200078e0022 */
[----:B------:R-:W-:-:S02]  /*13110*/  ISETP.LT.OR P3, PT, R35, 0x12, !P1 ;  /* 0x000000122300780c */ /* 0x000fc40004f61670 */
[----:B----4-:R-:W-:-:S04]  /*13120*/  LOP3.LUT R8, R8, 0xff, RZ, 0xc0, !PT ;  /* 0x000000ff08087812 */ /* 0x010fc800078ec0ff */
        /* <DEDUP_REMOVED lines=15> */
[----:B------:R-:W4:Y:S01]  /*13220*/  @!P3 LDG.E.U8 R6, desc[UR30][R4.64+0x11] ;  /* 0x0000111e0406b981 */ /* 0x000f22000c1e1100 */
[----:B------:R-:W-:-:S03]  /*13230*/  ISETP.LT.OR P2, PT, R35, 0x19, !P0 ;  /* 0x000000192300780c */ /* 0x000fc60004741670 */
[----:B------:R-:W2:Y:S01]  /*13240*/  LDL.LU R226, [R1+0x1ec] ;  /* 0x0001ec0001e27983 */ /* 0x000ea20000300800 */
[----:B----4-:R-:W-:-:S04]  /*13250*/  LOP3.LUT R6, R6, 0xff, RZ, 0xc0, !PT ;  /* 0x000000ff06067812 */ /* 0x010fc800078ec0ff */
[----:B------:R-:W-:-:S05]  /*13260*/  F2FP.F16.E4M3.UNPACK_B R6, R6 ;  /* 0x00000006ff06723e */ /* 0x000fca00020006ff */
[----:B------:R-:W-:Y:S02]  /*13270*/  HADD2.F32 R10, -RZ, R6.H0_H0 ;  /* 0x20000006ff0a7230 */ /* 0x000fe40000004100 */
[----:B------:R-:W-:-:S03]  /*13280*/  @!P3 IMAD.MOV.U32 R6, RZ, RZ, R26 ;  /* 0x000000ffff06b224 */ /* 0x000fc600078e001a */
[----:B------:R-:W-:Y:S01]  /*13290*/  FMUL R10, R10, UR17 ;  /* 0x000000110a0a7c20 */ /* 0x000fe20008400000 */
[----:B------:R-:W-:-:S04]  /*132a0*/  @!P3 IMAD.WIDE.U32 R6, R24, 0x180, R6 ;  /* 0x000001801806b825 */ /* 0x000fc800078e0006 */
[----:B---3--:R-:W-:Y:S01]  /*132b0*/  FFMA R10, R225, UR18, R10 ;  /* 0x00000012e10a7c23 */ /* 0x008fe2000800000a */
        /* <DEDUP_REMOVED lines=613> */
[----:B------:R-:W-:Y:S02]  /*15910*/  @!P2 IADD3.X R7, R13, R9, R7, P3, !PT ;  /* 0x000000090d07a210 */ /* 0x000fe40001ffe407 */
[----:B------:R-:W-:Y:S01]  /*15920*/  F2FP.SATFINITE.E4M3.F32.PACK_AB_MERGE_C R11, RZ, R10, RZ ;  /* 0x0000000aff0b723e */ /* 0x000fe200048070ff */
[----:B------:R-:W0:Y:S04]  /*15930*/  @!P0 LDC.64 R12, c[0x0][0x5c0] ;  /* 0x00017000ff0c8b82 */ /* 0x000e280000000a00 */
[----:B------:R1:W-:Y:S04]  /*15940*/  @!P2 STG.E.U8 desc[UR30][R6.64+0x58], R11 ;  /* 0x0000580b0600a986 */ /* 0x0003e8000c10111e */
[----:B------:R3:W4:Y:S01]  /*15950*/  @!P0 LDG.E.U8 R8, desc[UR30][R2.64+0x59] ;  /* 0x0000591e02088981 */ /* 0x000722000c1e1100 */
[----:B------:R-:W-:Y:S01]  /*15960*/  ISETP.LT.OR P2, PT, R35, 0x59, !P1 ;  /* 0x000000592300780c */ /* 0x000fe20004f41670 */
[----:B---3--:R-:W-:-:S02]  /*15970*/  @!P0 IMAD.MOV.U32 R2, RZ, RZ, R26 ;  /* 0x000000ffff028224 */ /* 0x008fc400078e001a */
[----:B------:R-:W-:Y:S02]  /*15980*/  @!P0 IMAD.MOV.U32 R3, RZ, RZ, R34 ;  /* 0x000000ffff038224 */ /* 0x000fe400078e0022 */
[----:B-1----:R-:W-:Y:S01]  /*15990*/  @!P0 IMAD R6, R25, 0x180, RZ ;  /* 0x0000018019068824 */ /* 0x002fe200078e02ff */
[----:B----4-:R-:W-:-:S04]  /*159a0*/  LOP3.LUT R8, R8, 0xff, RZ, 0xc0, !PT ;  /* 0x000000ff08087812 */ /* 0x010fc800078ec0ff */
[----:B------:R-:W-:-:S05]  /*159b0*/  F2FP.F16.E4M3.UNPACK_B R8, R8 ;  /* 0x00000008ff08723e */ /* 0x000fca00020006ff */
[----:B------:R-:W-:-:S05]  /*159c0*/  HADD2.F32 R8, -RZ, R8.H0_H0 ;  /* 0x20000008ff087230 */ /* 0x000fca0000004100 */
[----:B------:R-:W-:Y:S01]  /*159d0*/  FMUL R10, R8, UR17 ;  /* 0x00000011080a7c20 */ /* 0x000fe20008400000 */
[----:B------:R-:W-:-:S04]  /*159e0*/  @!P0 IMAD.WIDE.U32 R8, R24, 0x180, R2 ;  /* 0x0000018018088825 */ /* 0x000fc800078e0002 */
[----:B------:R-:W-:Y:S01]  /*159f0*/  FFMA R10, R226, UR18, R10 ;  /* 0x00000012e20a7c23 */ /* 0x000fe2000800000a */
[----:B0-----:R-:W-:-:S04]  /*15a00*/  @!P0 IADD3 R2, P3, R8, R12, RZ ;  /* 0x0000000c08028210 */ /* 0x001fc80007f7e0ff */
[--C-:B------:R-:W-:Y:S02]  /*15a10*/  @!P0 IADD3.X R3, R13, R9, R6.reuse, P3, !PT ;  /* 0x000000090d038210 */ /* 0x100fe40001ffe406 */
[----:B------:R-:W-:Y:S01]  /*15a20*/  F2FP.SATFINITE.E4M3.F32.PACK_AB_MERGE_C R9, RZ, R10, RZ ;  /* 0x0000000aff09723e */ /* 0x000fe200048070ff */
[----:B------:R-:W0:Y:S01]  /*15a30*/  @!P2 LDC.64 R12, c[0x0][0x5c0] ;  /* 0x00017000ff0cab82 */ /* 0x000e220000000a00 */
[----:B------:R-:W-:-:S03]  /*15a40*/  PRMT R6, RZ, 0x7610, R6 ;  /* 0x00007610ff067816 */ /* 0x000fc60000000006 */
[----:B------:R1:W-:Y:S04]  /*15a50*/  @!P0 STG.E.U8 desc[UR30][R2.64+0x59], R9 ;  /* 0x0000590902008986 */ /* 0x0003e8000c10111e */
[----:B------:R-:W3:Y:S01]  /*15a60*/  @!P2 LDG.E.U8 R6, desc[UR30][R4.64+0x58] ;  /* 0x0000581e0406a981 */ /* 0x000ee2000c1e1100 */
[----:B------:R-:W-:Y:S02]  /*15a70*/  @!P2 IMAD R11, R25, 0x180, RZ ;  /* 0x00000180190ba824 */ /* 0x000fe400078e02ff */
[----:B-1----:R-:W-:Y:S02]  /*15a80*/  @!P2 IMAD.MOV.U32 R2, RZ, RZ, R26 ;  /* 0x000000ffff02a224 */ /* 0x002fe400078e001a */
[----:B------:R-:W-:Y:S01]  /*15a90*/  @!P2 IMAD.MOV.U32 R3, RZ, RZ, R34 ;  /* 0x000000ffff03a224 */ /* 0x000fe200078e0022 */
[----:B------:R-:W-:Y:S01]  /*15aa0*/  ISETP.LT.OR P1, PT, R35, 0x5a, !P1 ;  /* 0x0000005a2300780c */ /* 0x000fe20004f21670 */
[----:B------:R-:W-:Y:S01]  /*15ab0*/  BSSY B1, `(.L_x_33) ;  /* 0x000000f000017945 */ /* 0x000fe20003800000 */
[----:B---3--:R-:W-:-:S04]  /*15ac0*/  LOP3.LUT R6, R6, 0xff, RZ, 0xc0, !PT ;  /* 0x000000ff06067812 */ /* 0x008fc800078ec0ff */
[----:B------:R-:W-:-:S05]  /*15ad0*/  F2FP.F16.E4M3.UNPACK_B R6, R6 ;  /* 0x00000006ff06723e */ /* 0x000fca00020006ff */
[----:B------:R-:W-:Y:S02]  /*15ae0*/  HADD2.F32 R8, -RZ, R6.H0_H0 ;  /* 0x20000006ff087230 */ /* 0x000fe40000004100 */
[----:B------:R-:W-:-:S04]  /*15af0*/  @!P2 IMAD.WIDE.U32 R6, R24, 0x180, R2 ;  /* 0x000001801806a825 */ /* 0x000fc800078e0002 */
[----:B------:R-:W-:Y:S01]  /*15b00*/  FMUL R8, R8, UR17 ;  /* 0x0000001108087c20 */ /* 0x000fe20008400000 */
[----:B------:R-:W-:Y:S01]  /*15b10*/  @!P2 IMAD.IADD R10, R7, 0x1, R11 ;  /* 0x00000001070aa824 */ /* 0x000fe200078e020b */
[----:B0-----:R-:W-:Y:S02]  /*15b20*/  @!P2 IADD3 R6, P0, P3, R6, UR10, R12 ;  /* 0x0000000a0606ac10 */ /* 0x001fe4000fb1e00c */
[----:B--2---:R-:W-:Y:S02]  /*15b30*/  FFMA R8, R227, UR18, R8 ;  /* 0x00000012e3087c23 */ /* 0x004fe40008000008 */
[----:B------:R-:W-:-:S03]  /*15b40*/  @!P2 IADD3.X R7, R10, UR9, R13, P0, P3 ;  /* 0x000000090a07ac10 */ /* 0x000fc600087e640d */
[----:B------:R-:W-:-:S05]  /*15b50*/  F2FP.SATFINITE.E4M3.F32.PACK_AB_MERGE_C R3, RZ, R8, RZ ;  /* 0x00000008ff03723e */ /* 0x000fca00048070ff */
[----:B------:R0:W-:Y:S01]  /*15b60*/  @!P2 STG.E.U8 desc[UR30][R6.64+0x58], R3 ;  /* 0x000058030600a986 */ /* 0x0001e2000c10111e */
[----:B------:R-:W-:Y:S01]  /*15b70*/  PRMT R2, RZ, 0x7610, R2 ;  /* 0x00007610ff027816 */ /* 0x000fe20000000002 */
[----:B------:R-:W-:Y:S06]  /*15b80*/  @P1 BRA `(.L_x_34) ;  /* 0x0000000000041947 */ /* 0x000fec0003800000 */
[----:B------:R1:W5:Y:S02]  /*15b90*/  LDG.E.U8 R2, desc[UR30][R4.64+0x59] ;  /* 0x0000591e04027981 */ /* 0x000364000c1e1100 */
.L_x_34:
[----:B------:R-:W-:Y:S05]  /*15ba0*/  BSYNC B1 ;  /* 0x0000000000017941 */ /* 0x000fea0003800000 */
.L_x_33:
[----:B------:R-:W-:Y:S05]  /*15bb0*/  @P1 BRA `(.L_x_35) ;  /* 0x0000009400481947 */ /* 0x000fea0003800000 */
[----:B-1----:R-:W2:Y:S01]  /*15bc0*/  LDL.LU R4, [R1+0x274] ;  /* 0x0002740001047983 */ /* 0x002ea20000300800 */
[----:B-----5:R-:W-:Y:S01]  /*15bd0*/  LOP3.LUT R2, R2, 0xff, RZ, 0xc0, !PT ;  /* 0x000000ff02027812 */ /* 0x020fe200078ec0ff */
[----:B------:R-:W-:Y:S01]  /*15be0*/  IMAD.MOV.U32 R27, RZ, RZ, R34 ;  /* 0x000000ffff1b7224 */ /* 0x000fe200078e0022 */
[----:B------:R-:W-:Y:S01]  /*15bf0*/  ULDC.64 UR20, c[0x0][0x5c0] ;  /* 0x0001700000147ab9 */ /* 0x000fe20000000a00 */
[----:B------:R-:W-:Y:S01]  /*15c00*/  IMAD R25, R25, 0x180, RZ ;  /* 0x0000018019197824 */ /* 0x000fe200078e02ff */
[----:B------:R-:W-:Y:S01]  /*15c10*/  F2FP.F16.E4M3.UNPACK_B R2, R2 ;  /* 0x00000002ff02723e */ /* 0x000fe200020006ff */
[----:B------:R-:W-:-:S04]  /*15c20*/  IMAD.WIDE.U32 R26, R24, 0x180, R26 ;  /* 0x00000180181a7825 */ /* 0x000fc800078e001a */
[----:B------:R-:W-:Y:S02]  /*15c30*/  HADD2.F32 R2, -RZ, R2.H0_H0 ;  /* 0x20000002ff027230 */ /* 0x000fe40000004100 */
[----:B0-----:R-:W-:Y:S02]  /*15c40*/  IMAD.U32 R3, RZ, RZ, UR20 ;  /* 0x00000014ff037e24 */ /* 0x001fe4000f8e00ff */
[----:B------:R-:W-:Y:S02]  /*15c50*/  IMAD.IADD R25, R27, 0x1, R25 ;  /* 0x000000011b197824 */ /* 0x000fe400078e0219 */
[----:B------:R-:W-:Y:S01]  /*15c60*/  FMUL R2, R2, UR17 ;  /* 0x0000001102027c20 */ /* 0x000fe20008400000 */
[----:B------:R-:W-:-:S03]  /*15c70*/  IADD3 R26, P0, P1, R26, UR10, R3 ;  /* 0x0000000a1a1a7c10 */ /* 0x000fc6000f91e003 */
[----:B--2---:R-:W-:Y:S01]  /*15c80*/  FFMA R2, R4, UR18, R2 ;  /* 0x0000001204027c23 */ /* 0x004fe20008000002 */
[----:B------:R-:W-:-:S04]  /*15c90*/  IMAD.U32 R4, RZ, RZ, UR21 ;  /* 0x00000015ff047e24 */ /* 0x000fc8000f8e00ff */
[----:B------:R-:W-:Y:S02]  /*15ca0*/  F2FP.SATFINITE.E4M3.F32.PACK_AB_MERGE_C R3, RZ, R2, RZ ;  /* 0x00000002ff03723e */ /* 0x000fe400048070ff */
[----:B------:R-:W-:-:S05]  /*15cb0*/  IADD3.X R27, R25, UR9, R4, P0, P1 ;  /* 0x00000009191b7c10 */ /* 0x000fca00087e2404 */
[----:B------:R2:W-:Y:S01]  /*15cc0*/  STG.E.U8 desc[UR30][R26.64+0x59], R3 ;  /* 0x000059031a007986 */ /* 0x0005e2000c10111e */
[----:B------:R-:W-:Y:S05]  /*15cd0*/  BRA `(.L_x_35) ;  /* 0x0000009400007947 */ /* 0x000fea0003800000 */
.L_x_32:
[----:B------:R-:W-:Y:S01]  /*15ce0*/  ISETP.GE.AND P2, PT, R36, 0x9, PT ;  /* 0x000000092400780c */ /* 0x000fe20003f46270 */
[----:B------:R-:W-:Y:S01]  /*15cf0*/  FMUL R227, R227, UR18 ;  /* 0x00000012e3e37c20 */ /* 0x000fe20008400000 */
[----:B------:R-:W-:Y:S02]  /*15d00*/  LOP3.LUT R29, R29, 0xffffbfff, RZ, 0xc0, !PT ;  /* 0xffffbfff1d1d7812 */ /* 0x000fe400078ec0ff */
[C---:B------:R-:W-:Y:S02]  /*15d10*/  ISETP.LT.OR P5, PT, R35.reuse, 0x1, !P2 ;  /* 0x000000012300780c */ /* 0x040fe400057a1670 */
[C---:B------:R-:W-:Y:S02]  /*15d20*/  ISETP.LT.OR P1, PT, R35.reuse, 0x2, !P2 ;  /* 0x000000022300780c */ /* 0x040fe40005721670 */
[C---:B------:R-:W-:Y:S02]  /*15d30*/  ISETP.LT.OR P6, PT, R35.reuse, 0x9, !P2 ;  /* 0x000000092300780c */ /* 0x040fe400057c1670 */
[----:B------:R-:W-:-:S02]  /*15d40*/  ISETP.LT.OR P4, PT, R35, 0xa, !P2 ;  /* 0x0000000a2300780c */ /* 0x000fc40005781670 */
[----:B------:R-:W-:Y:S02]  /*15d50*/  LOP3.LUT R28, R28, 0xffffffbf, RZ, 0xc0, !PT ;  /* 0xffffffbf1c1c7812 */ /* 0x000fe400078ec0ff */
[----:B------:R-:W-:-:S03]  /*15d60*/  F2FP.SATFINITE.E4M3.F32.PACK_AB_MERGE_C R227, RZ, R227, RZ ;  /* 0x000000e3ffe3723e */ /* 0x000fc600048070ff */
[----:B------:R-:W0:Y:S01]  /*15d70*/  @!P5 LDC.64 R38, c[0x0][0x5c0] ;  /* 0x00017000ff26db82 */ /* 0x000e220000000a00 */
[----:B------:R-:W-:-:S04]  /*15d80*/  @P5 LOP3.LUT R29, R29, 0x4000, RZ, 0xfc, !PT ;  /* 0x000040001d1d5812 */ /* 0x000fc800078efcff */
[----:B------:R-:W-:-:S03]  /*15d90*/  LOP3.LUT R29, R29, 0xffffdfff, RZ, 0xc0, !PT ;  /* 0xffffdfff1d1d7812 */ /* 0x000fc600078ec0ff */
[----:B------:R-:W1:Y:S01]  /*15da0*/  @!P1 LDC.64 R32, c[0x0][0x5c0] ;  /* 0x00017000ff209b82 */ /* 0x000e620000000a00 */
[----:B------:R-:W-:-:S07]  /*15db0*/  @P1 LOP3.LUT R29, R29, 0x2000, RZ, 0xfc, !PT ;  /* 0x000020001d1d1812 */ /* 0x000fce00078efcff */
[----:B------:R-:W2:Y:S01]  /*15dc0*/  @!P6 LDC.64 R30, c[0x0][0x5c0] ;  /* 0x00017000ff1eeb82 */ /* 0x000ea20000000a00 */
[----:B0-----:R-:W-:-:S04]  /*15dd0*/  @!P5 IADD3 R38, P0, P3, R26, UR10, R38 ;  /* 0x0000000a1a26dc10 */ /* 0x001fc8000fb1e026 */
[----:B------:R-:W-:Y:S02]  /*15de0*/  @!P5 IADD3.X R39, R34, UR9, R39, P0, P3 ;  /* 0x000000092227dc10 */ /* 0x000fe400087e6427 */
[----:B-1----:R-:W-:-:S04]  /*15df0*/  @!P1 IADD3 R32, P0, P3, R26, UR10, R32 ;  /* 0x0000000a1a209c10 */ /* 0x002fc8000fb1e020 */
[----:B------:R-:W-:Y:S02]  /*15e00*/  @!P1 IADD3.X R33, R34, UR9, R33, P0, P3 ;  /* 0x0000000922219c10 */ /* 0x000fe400087e6421 */
[----:B------:R-:W-:Y:S02]  /*15e10*/  ISETP.LT.OR P1, PT, R35, 0x11, !P2 ;  /* 0x000000112300780c */ /* 0x000fe40005721670 */
[----:B--2---:R-:W-:-:S04]  /*15e20*/  @!P6 IADD3 R40, P0, P3, R26, UR10, R30 ;  /* 0x0000000a1a28ec10 */ /* 0x004fc8000fb1e01e */
[----:B------:R-:W-:Y:S02]  /*15e30*/  @!P6 IADD3.X R41, R34, UR9, R31, P0, P3 ;  /* 0x000000092229ec10 */ /* 0x000fe400087e641f */
[----:B------:R-:W0:Y:S02]  /*15e40*/  @!P4 LDC.64 R30, c[0x0][0x5c0] ;  /* 0x00017000ff1ecb82 */ /* 0x000e240000000a00 */
[----:B0-----:R-:W-:-:S04]  /*15e50*/  @!P4 IADD3 R42, P0, P3, R26, UR10, R30 ;  /* 0x0000000a1a2acc10 */ /* 0x001fc8000fb1e01e */
[----:B------:R-:W-:Y:S02]  /*15e60*/  @!P4 IADD3.X R43, R34, UR9, R31, P0, P3 ;  /* 0x00000009222bcc10 */ /* 0x000fe400087e641f */
[----:B------:R-:W0:Y:S02]  /*15e70*/  @!P1 LDC.64 R30, c[0x0][0x5c0] ;  /* 0x00017000ff1e9b82 */ /* 0x000e240000000a00 */
[----:B0-----:R-:W-:-:S04]  /*15e80*/  @!P1 IADD3 R44, P0, P3, R26, UR10, R30 ;  /* 0x0000000a1a2c9c10 */ /* 0x001fc8000fb1e01e */
[----:B------:R-:W-:Y:S02]  /*15e90*/  @!P1 IADD3.X R45, R34, UR9, R31, P0, P3 ;  /* 0x00000009222d9c10 */ /* 0x000fe400087e641f */
[----:B------:R-:W-:-:S13]  /*15ea0*/  ISETP.LT.OR P1, PT, R35, 0x12, !P2 ;  /* 0x000000122300780c */ /* 0x000fda0005721670 */
[----:B------:R-:W0:Y:S02]  /*15eb0*/  @!P1 LDC.64 R30, c[0x0][0x5c0] ;  /* 0x00017000ff1e9b82 */ /* 0x000e240000000a00 */
[----:B0-----:R-:W-:-:S04]  /*15ec0*/  @!P1 IADD3 R46, P0, P3, R26, UR10, R30 ;  /* 0x0000000a1a2e9c10 */ /* 0x001fc8000fb1e01e */
[----:B------:R-:W-:Y:S02]  /*15ed0*/  @!P1 IADD3.X R47, R34, UR9, R31, P0, P3 ;  /* 0x00000009222f9c10 */ /* 0x000fe400087e641f */
[C---:B------:R-:W-:Y:S02]  /*15ee0*/  ISETP.LT.OR P3, PT, R35.reuse, 0x19, !P2 ;  /* 0x000000192300780c */ /* 0x040fe40005761670 */
[----:B------:R-:W-:-:S11]  /*15ef0*/  ISETP.LT.OR P1, PT, R35, 0x1a, !P2 ;  /* 0x0000001a2300780c */ /* 0x000fd60005721670 */
[----:B------:R-:W0:Y:S02]  /*15f00*/  @!P3 LDC.64 R30, c[0x0][0x5c0] ;  /* 0x00017000ff1ebb82 */ /* 0x000e240000000a00 */
[----:B------:R-:W-:-:S04]  /*15f10*/  @P1 LOP3.LUT R28, R28, 0x40, RZ, 0xfc, !PT ;  /* 0x000000401c1c1812 */ /* 0x000fc800078efcff */
[----:B------:R-:W-:Y:S02]  /*15f20*/  LOP3.LUT R28, R28, 0xffffff7f, RZ, 0xc0, !PT ;  /* 0xffffff7f1c1c7812 */ /* 0x000fe400078ec0ff */
[----:B0-----:R-:W-:-:S04]  /*15f30*/  @!P3 IADD3 R48, P0, P4, R26, UR10, R30 ;  /* 0x0000000a1a30bc10 */ /* 0x001fc8000fc1e01e */
[----:B------:R-:W-:Y:S02]  /*15f40*/  @!P3 IADD3.X R49, R34, UR9, R31, P0, P4 ;  /* 0x000000092231bc10 */ /* 0x000fe400087e841f */
[----:B------:R-:W0:Y:S02]  /*15f50*/  @!P1 LDC.64 R30, c[0x0][0x5c0] ;  /* 0x00017000ff1e9b82 */ /* 0x000e240000000a00 */
[----:B0-----:R-:W-:-:S04]  /*15f60*/  @!P1 IADD3 R50, P0, P4, R26, UR10, R30 ;  /* 0x0000000a1a329c10 */ /* 0x001fc8000fc1e01e */
[----:B------:R-:W-:Y:S02]  /*15f70*/  @!P1 IADD3.X R51, R34, UR9, R31, P0, P4 ;  /* 0x0000000922339c10 */ /* 0x000fe400087e841f */
[----:B------:R-:W-:-:S13]  /*15f80*/  ISETP.LT.OR P1, PT, R35, 0x21, !P2 ;  /* 0x000000212300780c */ /* 0x000fda0005721670 */
[----:B------:R-:W0:Y:S01]  /*15f90*/  @!P1 LDC.64 R30, c[0x0][0x5c0] ;  /* 0x00017000ff1e9b82 */ /* 0x000e220000000a00 */
[----:B------:R-:W-:-:S04]  /*15fa0*/  @P1 LOP3.LUT R28, R28, 0x80, RZ, 0xfc, !PT ;  /* 0x000000801c1c1812 */ /* 0x000fc800078efcff */
[----:B------:R-:W-:Y:S02]  /*15fb0*/  LOP3.LUT R28, R28, 0xfffffeff, RZ, 0xc0, !PT ;  /* 0xfffffeff1c1c7812 */ /* 0x000fe400078ec0ff */
[----:B0-----:R-:W-:-:S04]  /*15fc0*/  @!P1 IADD3 R52, P0, P4, R26, UR10, R30 ;  /* 0x0000000a1a349c10 */ /* 0x001fc8000fc1e01e */
[----:B------:R-:W-:Y:S02]  /*15fd0*/  @!P1 IADD3.X R53, R34, UR9, R31, P0, P4 ;  /* 0x0000000922359c10 */ /* 0x000fe400087e841f */
[----:B------:R-:W-:-:S13]  /*15fe0*/  ISETP.LT.OR P1, PT, R35, 0x22, !P2 ;  /* 0x000000222300780c */ /* 0x000fda0005721670 */
[----:B------:R-:W0:Y:S01]  /*15ff0*/  @!P1 LDC.64 R30, c[0x0][0x5c0] ;  /* 0x00017000ff1e9b82 */ /* 0x000e220000000a00 */
[----:B------:R-:W-:Y:S02]  /*16000*/  @P1 LOP3.LUT R28, R28, 0x100, RZ, 0xfc, !PT ;  /* 0x000001001c1c1812 */ /* 0x000fe400078efcff */
[----:B0-----:R-:W-:-:S04]  /*16010*/  @!P1 IADD3 R56, P0, P4, R26, UR10, R30 ;  /* 0x0000000a1a389c10 */ /* 0x001fc8000fc1e01e */
[----:B------:R-:W-:Y:S02]  /*16020*/  @!P1 IADD3.X R57, R34, UR9, R31, P0, P4 ;  /* 0x0000000922399c10 */ /* 0x000fe400087e841f */
[----:B------:R-:W-:-:S04]  /*16030*/  ISETP.GE.AND P0, PT, R36, 0x1, PT ;  /* 0x000000012400780c */ /* 0x000fc80003f06270 */
[----:B------:R-:W-:-:S13]  /*16040*/  ISETP.LT.OR P4, PT, R35, 0x1, !P0 ;  /* 0x000000012300780c */ /* 0x000fda0004781670 */
[----:B------:R-:W0:Y:S02]  /*16050*/  @!P4 LDC.64 R30, c[0x0][0x5c0] ;  /* 0x00017000ff1ecb82 */ /* 0x000e240000000a00 */
[----:B0-----:R-:W-:-:S05]  /*16060*/  @!P4 IADD3 R30, P1, R26, R30, RZ ;  /* 0x0000001e1a1ec210 */ /* 0x001fca0007f3e0ff */
[----:B------:R-:W-:-:S05]  /*16070*/  @!P4 IMAD.X R31, R34, 0x1, R31, P1 ;  /* 0x00000001221fc824 */ /* 0x000fca00008e061f */
[----:B------:R0:W-:Y:S01]  /*16080*/  @!P4 STG.E.U8 desc[UR30][R30.64], R227 ;  /* 0x000000e31e00c986 */ /* 0x0001e2000c10111e */
[----:B------:R-:W-:Y:S01]  /*16090*/  ISETP.LT.OR P4, PT, R35, 0x29, !P2 ;  /* 0x000000292300780c */ /* 0x000fe20005781670 */
[----:B------:R-:W-:Y:S01]  /*160a0*/  FMUL R226, R226, UR18 ;  /* 0x00000012e2e27c20 */ /* 0x000fe20008400000 */
[----:B------:R-:W-:Y:S02]  /*160b0*/  LOP3.LUT R29, R29, 0xffffefff, RZ, 0xc0, !PT ;  /* 0xffffefff1d1d7812 */ /* 0x000fe400078ec0ff */
[----:B------:R-:W-:Y:S01]  /*160c0*/  LOP3.LUT R28, R28, 0xfffffffb, RZ, 0xc0, !PT ;  /* 0xfffffffb1c1c7812 */ /* 0x000fe200078ec0ff */
[----:B------:R-:W-:Y:S01]  /*160d0*/  FMUL R225, R225, UR18 ;  /* 0x00000012e1e17c20 */ /* 0x000fe20008400000 */
[----:B------:R-:W-:Y:S01]  /*160e0*/  FMUL R224, R224, UR18 ;  /* 0x00000012e0e07c20 */ /* 0x000fe20008400000 */
[----:B------:R-:W-:Y:S01]  /*160f0*/  FMUL R223, R223, UR18 ;  /* 0x00000012dfdf7c20 */ /* 0x000fe20008400000 */
[----:B------:R-:W-:Y:S01]  /*16100*/  FMUL R222, R222, UR18 ;  /* 0x00000012dede7c20 */ /* 0x000fe20008400000 */
[----:B------:R-:W-:Y:S01]  /*16110*/  FMUL R221, R221, UR18 ;  /* 0x00000012dddd7c20 */ /* 0x000fe20008400000 */
[----:B------:R-:W-:Y:S01]  /*16120*/  FMUL R220, R220, UR18 ;  /* 0x00000012dcdc7c20 */ /* 0x000fe20008400000 */
[----:B------:R-:W-:Y:S01]  /*16130*/  FMUL R219, R219, UR18 ;  /* 0x00000012dbdb7c20 */ /* 0x000fe20008400000 */
[----:B------:R-:W-:Y:S01]  /*16140*/  FMUL R218, R218, UR18 ;  /* 0x00000012dada7c20 */ /* 0x000fe20008400000 */
[----:B0-----:R-:W0:Y:S01]  /*16150*/  @!P4 LDC.64 R30, c[0x0][0x5c0] ;  /* 0x00017000ff1ecb82 */ /* 0x001e220000000a00 */
        /* <DEDUP_REMOVED lines=16> */
[----:B-----5:R-:W-:Y:S01]  /*16260*/  LOP3.LUT R0, R0, 0xfffffffe, RZ, 0xc0, !PT ;  /* 0xfffffffe00007812 */ /* 0x020fe200078ec0ff */
[----:B------:R-:W-:Y:S01]  /*16270*/  FMUL R9, R9, UR18 ;  /* 0x0000001209097c20 */ /* 0x000fe20008400000 */
[----:B------:R-:W-:Y:S01]  /*16280*/  FMUL R8, R8, UR18 ;  /* 0x0000001208087c20 */ /* 0x000fe20008400000 */
[----:B------:R-:W-:Y:S01]  /*16290*/  FMUL R7, R7, UR18 ;  /* 0x0000001207077c20 */ /* 0x000fe20008400000 */
[----:B------:R-:W2:Y:S01]  /*162a0*/  LDL.LU R227, [R1+0x8] ;  /* 0x0000080001e37983 */ /* 0x000ea20000300800 */
[----:B------:R-:W-:-:S02]  /*162b0*/  F2FP.SATFINITE.E4M3.F32.PACK_AB_MERGE_C R226, RZ, R226, RZ ;  /* 0x000000e2ffe2723e */ /* 0x000fc400048070ff */
[----:B0-----:R-:W-:Y:S02]  /*162c0*/  @!P4 IADD3 R58, P1, P5, R26, UR10, R30 ;  /* 0x0000000a1a3acc10 */ /* 0x001fe4000fd3e01e */
[----:B------:R-:W-:Y:S02]  /*162d0*/  @P4 LOP3.LUT R29, R29, 0x1000, RZ, 0xfc, !PT ;  /* 0x000010001d1d4812 */ /* 0x000fe400078efcff */
[----:B------:R-:W-:Y:S02]  /*162e0*/  @!P4 IADD3.X R59, R34, UR9, R31, P1, P5 ;  /* 0x00000009223bcc10 */ /* 0x000fe40008fea41f */
[----:B------:R-:W-:-:S13]  /*162f0*/  ISETP.LT.OR P1, PT, R35, 0x2, !P0 ;  /* 0x000000022300780c */ /* 0x000fda0004721670 */
[----:B------:R-:W0:Y:S02]  /*16300*/  @!P1 LDC.64 R30, c[0x0][0x5c0] ;  /* 0x00017000ff1e9b82 */ /* 0x000e240000000a00 */
[----:B0-----:R-:W-:-:S05]  /*16310*/  @!P1 IADD3 R30, P5, R26, R30, RZ ;  /* 0x0000001e1a1e9210 */ /* 0x001fca0007fbe0ff */
[----:B------:R-:W-:Y:S01]  /*16320*/  @!P1 IMAD.X R31, R34, 0x1, R31, P5 ;  /* 0x00000001221f9824 */ /* 0x000fe200028e061f */
[----:B------:R-:W-:-:S04]  /*16330*/  ISETP.LT.OR P5, PT, R35, 0x2a, !P2 ;  /* 0x0000002a2300780c */ /* 0x000fc800057a1670 */
[----:B------:R0:W-:Y:S09]  /*16340*/  @!P1 STG.E.U8 desc[UR30][R30.64+0x1], R226 ;  /* 0x000001e21e009986 */ /* 0x0001f2000c10111e */
[----:B0-----:R-:W0:Y:S01]  /*16350*/  @!P5 LDC.64 R30, c[0x0][0x5c0] ;  /* 0x00017000ff1edb82 */ /* 0x001e220000000a00 */
[----:B------:R-:W-:Y:S01]  /*16360*/  @P5 LOP3.LUT R28, R28, 0x4, RZ, 0xfc, !PT ;  /* 0x000000041c1c5812 */ /* 0x000fe200078efcff */
[----:B------:R-:W3:Y:S01]  /*16370*/  LDL.LU R226, [R1] ;  /* 0x0000000001e27983 */ /* 0x000ee20000300800 */
[----:B------:R-:W-:-:S02]  /*16380*/  F2FP.SATFINITE.E4M3.F32.PACK_AB_MERGE_C R225, RZ, R225, RZ ;  /* 0x000000e1ffe1723e */ /* 0x000fc400048070ff */
[----:B0-----:R-:W-:-:S04]  /*16390*/  @!P5 IADD3 R54, P1, P4, R26, UR10, R30 ;  /* 0x0000000a1a36dc10 */ /* 0x001fc8000fc3e01e */
[----:B------:R-:W-:Y:S02]  /*163a0*/  @!P5 IADD3.X R55, R34, UR9, R31, P1, P4 ;  /* 0x000000092237dc10 */ /* 0x000fe40008fe841f */
[----:B------:R-:W-:Y:S02]  /*163b0*/  ISETP.LT.OR P4, PT, R35, 0x31, !P2 ;  /* 0x000000312300780c */ /* 0x000fe40005781670 */
[----:B------:R-:W-:-:S11]  /*163c0*/  LOP3.LUT P5, RZ, R29, 0x4000, RZ, 0xc0, !PT ;  /* 0x000040001dff7812 */ /* 0x000fd600078ac0ff */
[----:B------:R-:W0:Y:S02]  /*163d0*/  @!P4 LDC.64 R30, c[0x0][0x5c0] ;  /* 0x00017000ff1ecb82 */ /* 0x000e240000000a00 */
[----:B------:R1:W-:Y:S01]  /*163e0*/  @!P5 STG.E.U8 desc[UR30][R38.64], R225 ;  /* 0x000000e12600d986 */ /* 0x0003e2000c10111e */
[----:B------:R-:W-:Y:S02]  /*163f0*/  LOP3.LUT R28, R28, 0xfffffffd, RZ, 0xc0, !PT ;  /* 0xfffffffd1c1c7812 */ /* 0x000fe400078ec0ff */
[----:B------:R-:W-:Y:S02]  /*16400*/  F2FP.SATFINITE.E4M3.F32.PACK_AB_MERGE_C R224, RZ, R224, RZ ;  /* 0x000000e0ffe0723e */ /* 0x000fe400048070ff */
[----:B------:R-:W-:Y:S02]  /*16410*/  F2FP.SATFINITE.E4M3.F32.PACK_AB_MERGE_C R223, RZ, R223, RZ ;  /* 0x000000dfffdf723e */ /* 0x000fe400048070ff */
[----:B------:R-:W-:Y:S02]  /*16420*/  F2FP.SATFINITE.E4M3.F32.PACK_AB_MERGE_C R222, RZ, R222, RZ ;  /* 0x000000deffde723e */ /* 0x000fe400048070ff */
[----:B------:R-:W-:-:S02]  /*16430*/  F2FP.SATFINITE.E4M3.F32.PACK_AB_MERGE_C R221, RZ, R221, RZ ;  /* 0x000000ddffdd723e */ /* 0x000fc400048070ff */
[----:B------:R-:W-:Y:S01]  /*16440*/  F2FP.SATFINITE.E4M3.F32.PACK_AB_MERGE_C R220, RZ, R220, RZ ;  /* 0x000000dcffdc723e */ /* 0x000fe200048070ff */
[----:B------:R-:W-:Y:S01]  /*16450*/  FMUL R6, R6, UR18 ;  /* 0x0000001206067c20 */ /* 0x000fe20008400000 */
[----:B------:R-:W-:Y:S01]  /*16460*/  F2FP.SATFINITE.E4M3.F32.PACK_AB_MERGE_C R219, RZ, R219, RZ ;  /* 0x000000dbffdb723e */ /* 0x000fe200048070ff */
[----:B-1----:R-:W4:Y:S01]  /*16470*/  LDL.LU R225, [R1+0x4] ;  /* 0x0000040001e17983 */ /* 0x002f220000300800 */
[----:B------:R-:W-:Y:S01]  /*16480*/  @P4 LOP3.LUT R28, R28, 0x2, RZ, 0xfc, !PT ;  /* 0x000000021c1c4812 */ /* 0x000fe200078efcff */
[----:B------:R-:W-:Y:S01]  /*16490*/  FMUL R5, R5, UR18 ;  /* 0x0000001205057c20 */ /* 0x000fe20008400000 */
[----:B------:R-:W-:Y:S01]  /*164a0*/  F2FP.SATFINITE.E4M3.F32.PACK_AB_MERGE_C R218, RZ, R218, RZ ;  /* 0x000000daffda723e */ /* 0x000fe200048070ff */
[----:B------:R-:W-:Y:S01]  /*164b0*/  FMUL R4, R4, UR18 ;  /* 0x0000001204047c20 */ /* 0x000fe20008400000 */
[----:B------:R-:W-:Y:S01]  /*164c0*/  LOP3.LUT R28, R28, 0xfffffdff, RZ, 0xc0, !PT ;  /* 0xfffffdff1c1c7812 */ /* 0x000fe200078ec0ff */
[----:B------:R-:W-:Y:S01]  /*164d0*/  FMUL R3, R3, UR18 ;  /* 0x0000001203037c20 */ /* 0x000fe20008400000 */
[----:B------:R-:W-:Y:S01]  /*164e0*/  F2FP.SATFINITE.E4M3.F32.PACK_AB_MERGE_C R217, RZ, R217, RZ ;  /* 0x000000d9ffd9723e */ /* 0x000fe200048070ff */
[----:B------:R-:W-:Y:S01]  /*164f0*/  FMUL R2, R2, UR18 ;  /* 0x0000001202027c20 */ /* 0x000fe20008400000 */
[----:B0-----:R-:W-:-:S02]  /*16500*/  @!P4 IADD3 R38, P1, P5, R26, UR10, R30 ;  /* 0x0000000a1a26cc10 */ /* 0x001fc4000fd3e01e */
[----:B------:R-:W-:Y:S02]  /*16510*/  F2FP.SATFINITE.E4M3.F32.PACK_AB_MERGE_C R216, RZ, R216, RZ ;  /* 0x000000d8ffd8723e */ /* 0x000fe400048070ff */
[----:B------:R-:W-:Y:S02]  /*16520*/  @!P4 IADD3.X R39, R34, UR9, R31, P1, P5 ;  /* 0x000000092227cc10 */ /* 0x000fe40008fea41f */
[----:B------:R-:W-:Y:S02]  /*16530*/  ISETP.LT.OR P1, PT, R35, 0x32, !P2 ;  /* 0x000000322300780c */ /* 0x000fe40005721670 */
[----:B------:R-:W-:Y:S02]  /*16540*/  F2FP.SATFINITE.E4M3.F32.PACK_AB_MERGE_C R23, RZ, R23, RZ ;  /* 0x00000017ff17723e */ /* 0x000fe400048070ff */
[----:B------:R-:W-:Y:S02]  /*16550*/  F2FP.SATFINITE.E4M3.F32.PACK_AB_MERGE_C R22, RZ, R22, RZ ;  /* 0x00000016ff16723e */ /* 0x000fe400048070ff */
[----:B------:R-:W-:-:S02]  /*16560*/  F2FP.SATFINITE.E4M3.F32.PACK_AB_MERGE_C R21, RZ, R21, RZ ;  /* 0x00000015ff15723e */ /* 0x000fc400048070ff */
[----:B------:R-:W-:Y:S02]  /*16570*/  F2FP.SATFINITE.E4M3.F32.PACK_AB_MERGE_C R20, RZ, R20, RZ ;  /* 0x00000014ff14723e */ /* 0x000fe400048070ff */
[----:B------:R-:W-:Y:S02]  /*16580*/  F2FP.SATFINITE.E4M3.F32.PACK_AB_MERGE_C R19, RZ, R19, RZ ;  /* 0x00000013ff13723e */ /* 0x000fe400048070ff */
[----:B------:R-:W-:Y:S01]  /*16590*/  F2FP.SATFINITE.E4M3.F32.PACK_AB_MERGE_C R18, RZ, R18, RZ ;  /* 0x00000012ff12723e */ /* 0x000fe200048070ff */
[----:B------:R-:W0:Y:S01]  /*165a0*/  @!P1 LDC.64 R30, c[0x0][0x5c0] ;  /* 0x00017000ff1e9b82 */ /* 0x000e220000000a00 */
[----:B------:R-:W-:Y:S02]  /*165b0*/  @P1 LOP3.LUT R28, R28, 0x200, RZ, 0xfc, !PT ;  /* 0x000002001c1c1812 */ /* 0x000fe400078efcff */
[----:B------:R-:W-:Y:S02]  /*165c0*/  F2FP.SATFINITE.E4M3.F32.PACK_AB_MERGE_C R17, RZ, R17, RZ ;  /* 0x00000011ff11723e */ /* 0x000fe400048070ff */
[----:B------:R-:W-:-:S02]  /*165d0*/  LOP3.LUT R28, R28, 0xfffff7ff, RZ, 0xc0, !PT ;  /* 0xfffff7ff1c1c7812 */ /* 0x000fc400078ec0ff */
[----:B------:R-:W-:Y:S02]  /*165e0*/  F2FP.SATFINITE.E4M3.F32.PACK_AB_MERGE_C R16, RZ, R16, RZ ;  /* 0x00000010ff10723e */ /* 0x000fe400048070ff */
[----:B------:R-:W-:Y:S02]  /*165f0*/  F2FP.SATFINITE.E4M3.F32.PACK_AB_MERGE_C R15, RZ, R15, RZ ;  /* 0x0000000fff0f723e */ /* 0x000fe400048070ff */
[----:B------:R-:W-:Y:S02]  /*16600*/  F2FP.SATFINITE.E4M3.F32.PACK_AB_MERGE_C R14, RZ, R14, RZ ;  /* 0x0000000eff0e723e */ /* 0x000fe400048070ff */
[----:B------:R-:W-:Y:S02]  /*16610*/  F2FP.SATFINITE.E4M3.F32.PACK_AB_MERGE_C R13, RZ, R13, RZ ;  /* 0x0000000dff0d723e */ /* 0x000fe400048070ff */
[----:B------:R-:W-:Y:S02]  /*16620*/  F2FP.SATFINITE.E4M3.F32.PACK_AB_MERGE_C R12, RZ, R12, RZ ;  /* 0x0000000cff0c723e */ /* 0x000fe400048070ff */
[----:B------:R-:W-:-:S02]  /*16630*/  F2FP.SATFINITE.E4M3.F32.PACK_AB_MERGE_C R11, RZ, R11, RZ ;  /* 0x0000000bff0b723e */ /* 0x000fc400048070ff */
[----:B------:R-:W-:Y:S02]  /*16640*/  F2FP.SATFINITE.E4M3.F32.PACK_AB_MERGE_C R10, RZ, R10, RZ ;  /* 0x0000000aff0a723e */ /* 0x000fe400048070ff */
[----:B------:R-:W-:Y:S02]  /*16650*/  F2FP.SATFINITE.E4M3.F32.PACK_AB_MERGE_C R9, RZ, R9, RZ ;  /* 0x00000009ff09723e */ /* 0x000fe400048070ff */
[----:B------:R-:W-:Y:S02]  /*16660*/  F2FP.SATFINITE.E4M3.F32.PACK_AB_MERGE_C R8, RZ, R8, RZ ;  /* 0x00000008ff08723e */ /* 0x000fe400048070ff */
[----:B0-----:R-:W-:Y:S02]  /*16670*/  @!P1 IADD3 R62, P4, P5, R26, UR10, R30 ;  /* 0x0000000a1a3e9c10 */ /* 0x001fe4000fd9e01e */
[----:B------:R-:W-:Y:S02]  /*16680*/  F2FP.SATFINITE.E4M3.F32.PACK_AB_MERGE_C R7, RZ, R7, RZ ;  /* 0x00000007ff07723e */ /* 0x000fe400048070ff */
[----:B------:R-:W-:-:S02]  /*16690*/  @!P1 IADD3.X R63, R34, UR9, R31, P4, P5 ;  /* 0x00000009223f9c10 */ /* 0x000fc4000a7ea41f */
[----:B------:R-:W-:Y:S02]  /*166a0*/  LOP3.LUT P1, RZ, R29, 0x2000, RZ, 0xc0, !PT ;  /* 0x000020001dff7812 */ /* 0x000fe4000782c0ff */
[----:B------:R-:W-:Y:S02]  /*166b0*/  ISETP.LT.OR P4, PT, R35, 0x39, !P2 ;  /* 0x000000392300780c */ /* 0x000fe40005781670 */
[----:B------:R-:W-:Y:S02]  /*166c0*/  LOP3.LUT R29, R29, 0xfffff7ff, RZ, 0xc0, !PT ;  /* 0xfffff7ff1d1d7812 */ /* 0x000fe400078ec0ff */
[----:B------:R-:W-:Y:S02]  /*166d0*/  F2FP.SATFINITE.E4M3.F32.PACK_AB_MERGE_C R6, RZ, R6, RZ ;  /* 0x00000006ff06723e */ /* 0x000fe400048070ff */
[----:B------:R-:W-:Y:S02]  /*166e0*/  F2FP.SATFINITE.E4M3.F32.PACK_AB_MERGE_C R5, RZ, R5, RZ ;  /* 0x00000005ff05723e */ /* 0x000fe400048070ff */
[----:B------:R-:W-:-:S02]  /*166f0*/  F2FP.SATFINITE.E4M3.F32.PACK_AB_MERGE_C R4, RZ, R4, RZ ;  /* 0x00000004ff04723e */ /* 0x000fc400048070ff */
[----:B------:R-:W-:Y:S01]  /*16700*/  F2FP.SATFINITE.E4M3.F32.PACK_AB_MERGE_C R3, RZ, R3, RZ ;  /* 0x00000003ff03723e */ /* 0x000fe200048070ff */
[----:B------:R-:W-:Y:S01]  /*16710*/  @!P1 STG.E.U8 desc[UR30][R32.64+0x1], R224 ;  /* 0x000001e020009986 */ /* 0x000fe2000c10111e */
[----:B------:R-:W-:Y:S02]  /*16720*/  ISETP.LT.OR P1, PT, R35, 0x9, !P0 ;  /* 0x000000092300780c */ /* 0x000fe40004721670 */
[----:B------:R-:W-:Y:S02]  /*16730*/  @P4 LOP3.LUT R28, R28, 0x800, RZ, 0xfc, !PT ;  /* 0x000008001c1c4812 */ /* 0x000fe400078efcff */
[----:B------:R-:W-:Y:S02]  /*16740*/  F2FP.SATFINITE.E4M3.F32.PACK_AB_MERGE_C R2, RZ, R2, RZ ;  /* 0x00000002ff02723e */ /* 0x000fe400048070ff */
[----:B------:R-:W-:-:S07]  /*16750*/  LOP3.LUT R28, R28, 0xfffffbff, RZ, 0xc0, !PT ;  /* 0xfffffbff1c1c7812 */ /* 0x000fce00078ec0ff */
[----:B------:R-:W0:Y:S02]  /*16760*/  @!P1 LDC.64 R30, c[0x0][0x5c0] ;  /* 0x00017000ff1e9b82 */ /* 0x000e240000000a00 */
[----:B0-----:R-:W-:-:S05]  /*16770*/  @!P1 IADD3 R30, P5, R26, R30, RZ ;  /* 0x0000001e1a1e9210 */ /* 0x001fca0007fbe0ff */
[----:B------:R-:W-:-:S05]  /*16780*/  @!P1 IMAD.X R31, R34, 0x1, R31, P5 ;  /* 0x00000001221f9824 */ /* 0x000fca00028e061f */
[----:B------:R0:W-:Y:S02]  /*16790*/  @!P1 STG.E.U8 desc[UR30][R30.64+0x8], R223 ;  /* 0x000008df1e009986 */ /* 0x0001e4000c10111e */
[----:B0-----:R-:W0:Y:S02]  /*167a0*/  @!P4 LDC.64 R30, c[0x0][0x5c0] ;  /* 0x00017000ff1ecb82 */ /* 0x001e240000000a00 */
[----:B0-----:R-:W-:-:S04]  /*167b0*/  @!P4 IADD3 R60, P1, P5, R26, UR10, R30 ;  /* 0x0000000a1a3ccc10 */ /* 0x001fc8000fd3e01e */
[----:B------:R-:W-:Y:S02]  /*167c0*/  @!P4 IADD3.X R61, R34, UR9, R31, P1, P5 ;  /* 0x00000009223dcc10 */ /* 0x000fe40008fea41f */
[C---:B------:R-:W-:Y:S02]  /*167d0*/  ISETP.LT.OR P1, PT, R35.reuse, 0xa, !P0 ;  /* 0x0000000a2300780c */ /* 0x040fe40004721670 */
[----:B------:R-:W-:-:S11]  /*167e0*/  ISETP.LT.OR P4, PT, R35, 0x3a, !P2 ;  /* 0x0000003a2300780c */ /* 0x000fd60005781670 */
[----:B------:R-:W0:Y:S02]  /*167f0*/  @!P1 LDC.64 R30, c[0x0][0x5c0] ;  /* 0x00017000ff1e9b82 */ /* 0x000e240000000a00 */
[----:B------:R-:W-:-:S04]  /*16800*/  @P4 LOP3.LUT R28, R28, 0x400, RZ, 0xfc, !PT ;  /* 0x000004001c1c4812 */ /* 0x000fc800078efcff */
[----:B------:R-:W-:Y:S02]  /*16810*/  LOP3.LUT R28, R28, 0xffffefff, RZ, 0xc0, !PT ;  /* 0xffffefff1c1c7812 */ /* 0x000fe400078ec0ff */
[----:B0-----:R-:W-:-:S05]  /*16820*/  @!P1 IADD3 R30, P5, R26, R30, RZ ;  /* 0x0000001e1a1e9210 */ /* 0x001fca0007fbe0ff */
[----:B------:R-:W-:-:S05]  /*16830*/  @!P1 IMAD.X R31, R34, 0x1, R31, P5 ;  /* 0x00000001221f9824 */ /* 0x000fca00028e061f */
[----:B------:R0:W-:Y:S04]  /*16840*/  @!P1 STG.E.U8 desc[UR30][R30.64+0x9], R222 ;  /* 0x000009de1e009986 */ /* 0x0001e8000c10111e */
[----:B------:R1:W-:Y:S01]  /*16850*/  @!P6 STG.E.U8 desc[UR30][R40.64+0x8], R221 ;  /* 0x000008dd2800e986 */ /* 0x0003e2000c10111e */
[----:B------:R-:W-:Y:S01]  /*16860*/  ISETP.LT.OR P6, PT, R35, 0x42, !P2 ;  /* 0x000000422300780c */ /* 0x000fe200057c1670 */
[----:B0-----:R-:W0:Y:S02]  /*16870*/  @!P4 LDC.64 R30, c[0x0][0x5c0] ;  /* 0x00017000ff1ecb82 */ /* 0x001e240000000a00 */
[----:B0-----:R-:W-:-:S04]  /*16880*/  @!P4 IADD3 R32, P1, P5, R26, UR10, R30 ;  /* 0x0000000a1a20cc10 */ /* 0x001fc8000fd3e01e */
[----:B------:R-:W-:Y:S02]  /*16890*/  @!P4 IADD3.X R33, R34, UR9, R31, P1, P5 ;  /* 0x000000092221cc10 */ /* 0x000fe40008fea41f */
[----:B------:R-:W-:-:S13]  /*168a0*/  ISETP.LT.OR P4, PT, R35, 0x41, !P2 ;  /* 0x000000412300780c */ /* 0x000fda0005781670 */
[----:B------:R-:W1:Y:S01]  /*168b0*/  @!P4 LDC.64 R30, c[0x0][0x5c0] ;  /* 0x00017000ff1ecb82 */ /* 0x000e620000000a00 */
[----:B------:R-:W-:-:S04]  /*168c0*/  @P4 LOP3.LUT R28, R28, 0x1000, RZ, 0xfc, !PT ;  /* 0x000010001c1c4812 */ /* 0x000fc800078efcff */
[----:B------:R-:W-:-:S04]  /*168d0*/  LOP3.LUT R28, R28, 0xffffdfff, RZ, 0xc0, !PT ;  /* 0xffffdfff1c1c7812 */ /* 0x000fc800078ec0ff */
[----:B------:R-:W-:-:S04]  /*168e0*/  @P6 LOP3.LUT R28, R28, 0x2000, RZ, 0xfc, !PT ;  /* 0x000020001c1c6812 */ /* 0x000fc800078efcff */
[----:B------:R-:W-:Y:S02]  /*168f0*/  LOP3.LUT R28, R28, 0xfffffff7, RZ, 0xc0, !PT ;  /* 0xfffffff71c1c7812 */ /* 0x000fe400078ec0ff */
[----:B-1----:R-:W-:-:S04]  /*16900*/  @!P4 IADD3 R40, P1, P5, R26, UR10, R30 ;  /* 0x0000000a1a28cc10 */ /* 0x002fc8000fd3e01e */
[----:B------:R-:W-:Y:S02]  /*16910*/  @!P4 IADD3.X R41, R34, UR9, R31, P1, P5 ;  /* 0x000000092229cc10 */ /* 0x000fe40008fea41f */
[----:B------:R-:W0:Y:S01]  /*16920*/  @!P6 LDC.64 R30, c[0x0][0x5c0] ;  /* 0x00017000ff1eeb82 */ /* 0x000e220000000a00 */
[----:B------:R-:W-:-:S13]  /*16930*/  ISETP.LT.OR P4, PT, R35, 0xa, !P2 ;  /* 0x0000000a2300780c */ /* 0x000fda0005781670 */
[----:B------:R-:W-:Y:S01]  /*16940*/  @!P4 STG.E.U8 desc[UR30][R42.64+0x9], R220 ;  /* 0x000009dc2a00c986 */ /* 0x000fe2000c10111e */
[----:B------:R-:W-:Y:S02]  /*16950*/  ISETP.LT.OR P4, PT, R35, 0x49, !P2 ;  /* 0x000000492300780c */ /* 0x000fe40005781670 */
[----:B0-----:R-:W-:-:S04]  /*16960*/  @!P6 IADD3 R64, P1, P5, R26, UR10, R30 ;  /* 0x0000000a1a40ec10 */ /* 0x001fc8000fd3e01e */
[----:B------:R-:W-:Y:S02]  /*16970*/  @!P6 IADD3.X R65, R34, UR9, R31, P1, P5 ;  /* 0x000000092241ec10 */ /* 0x000fe40008fea41f */
[C---:B------:R-:W-:Y:S02]  /*16980*/  ISETP.LT.OR P1, PT, R35.reuse, 0x11, !P0 ;  /* 0x000000112300780c */ /* 0x040fe40004721670 */
[----:B------:R-:W-:-:S03]  /*16990*/  ISETP.LT.OR P6, PT, R35, 0x4a, !P2 ;  /* 0x0000004a2300780c */ /* 0x000fc600057c1670 */
[----:B------:R-:W-:-:S04]  /*169a0*/  @P4 LOP3.LUT R28, R28, 0x8, RZ, 0xfc, !PT ;  /* 0x000000081c1c4812 */ /* 0x000fc800078efcff */
[----:B------:R-:W-:-:S04]  /*169b0*/  LOP3.LUT R28, R28, 0xffffbfff, RZ, 0xc0, !PT ;  /* 0xffffbfff1c1c7812 */ /* 0x000fc800078ec0ff */
[----:B------:R-:W0:Y:S02]  /*169c0*/  @!P1 LDC.64 R30, c[0x0][0x5c0] ;  /* 0x00017000ff1e9b82 */ /* 0x000e240000000a00 */
[----:B------:R-:W-:-:S04]  /*169d0*/  @P6 LOP3.LUT R28, R28, 0x4000, RZ, 0xfc, !PT ;  /* 0x000040001c1c6812 */ /* 0x000fc800078efcff */
[----:B------:R-:W-:Y:S02]  /*169e0*/  LOP3.LUT R28, R28, 0xffff7fff, RZ, 0xc0, !PT ;  /* 0xffff7fff1c1c7812 */ /* 0x000fe400078ec0ff */
        /* <DEDUP_REMOVED lines=9> */
[----:B0-----:R-:W-:-:S05]  /*16a80*/  @!P1 IADD3 R30, P5, R26, R30, RZ ;  /* 0x0000001e1a1e9210 */ /* 0x001fca0007fbe0ff */
[----:B------:R-:W-:-:S05]  /*16a90*/  @!P1 IMAD.X R31, R34, 0x1, R31, P5 ;  /* 0x00000001221f9824 */ /* 0x000fca00028e061f */
[----:B------:R0:W-:Y:S04]  /*16aa0*/  @!P1 STG.E.U8 desc[UR30][R30.64+0x11], R218 ;  /* 0x000011da1e009986 */ /* 0x0001e8000c10111e */
[----:B------:R1:W-:Y:S01]  /*16ab0*/  @!P4 STG.E.U8 desc[UR30][R44.64+0x10], R217 ;  /* 0x000010d92c00c986 */ /* 0x0003e2000c10111e */
[----:B------:R-:W-:Y:S01]  /*16ac0*/  ISETP.LT.OR P4, PT, R35, 0x51, !P2 ;  /* 0x000000512300780c */ /* 0x000fe20005781670 */
[----:B0-----:R-:W0:-:S12]  /*16ad0*/  @!P6 LDC.64 R30, c[0x0][0x5c0] ;  /* 0x00017000ff1eeb82 */ /* 0x001e180000000a00 */
[----:B------:R-:W-:-:S04]  /*16ae0*/  @P4 LOP3.LUT R28, R28, 0x8000, RZ, 0xfc, !PT ;  /* 0x000080001c1c4812 */ /* 0x000fc800078efcff */
[----:B------:R-:W-:Y:S02]  /*16af0*/  LOP3.LUT R28, R28, 0xfffeffff, RZ, 0xc0, !PT ;  /* 0xfffeffff1c1c7812 */ /* 0x000fe400078ec0ff */
[----:B0-----:R-:W-:-:S04]  /*16b00*/  @!P6 IADD3 R42, P1, P5, R26, UR10, R30 ;  /* 0x0000000a1a2aec10 */ /* 0x001fc8000fd3e01e */
[----:B------:R-:W-:Y:S02]  /*16b10*/  @!P6 IADD3.X R43, R34, UR9, R31, P1, P5 ;  /* 0x00000009222bec10 */ /* 0x000fe40008fea41f */
[----:B------:R-:W1:Y:S01]  /*16b20*/  @!P4 LDC.64 R30, c[0x0][0x5c0] ;  /* 0x00017000ff1ecb82 */ /* 0x000e620000000a00 */
[----:B------:R-:W-:-:S13]  /*16b30*/  ISETP.LT.OR P6, PT, R35, 0x52, !P2 ;  /* 0x000000522300780c */ /* 0x000fda00057c1670 */
[----:B------:R-:W-:Y:S02]  /*16b40*/  @P6 LOP3.LUT R28, R28, 0x10000, RZ, 0xfc, !PT ;  /* 0x000100001c1c6812 */ /* 0x000fe400078efcff */
[----:B-1----:R-:W-:-:S04]  /*16b50*/  @!P4 IADD3 R44, P1, P5, R26, UR10, R30 ;  /* 0x0000000a1a2ccc10 */ /* 0x002fc8000fd3e01e */
[----:B------:R-:W-:Y:S02]  /*16b60*/  @!P4 IADD3.X R45, R34, UR9, R31, P1, P5 ;  /* 0x00000009222dcc10 */ /* 0x000fe40008fea41f */
[----:B------:R-:W0:Y:S01]  /*16b70*/  @!P6 LDC.64 R30, c[0x0][0x5c0] ;  /* 0x00017000ff1eeb82 */ /* 0x000e220000000a00 */
[----:B------:R-:W-:-:S13]  /*16b80*/  ISETP.LT.OR P4, PT, R35, 0x12, !P2 ;  /* 0x000000122300780c */ /* 0x000fda0005781670 */
[----:B------:R-:W-:Y:S01]  /*16b90*/  @!P4 STG.E.U8 desc[UR30][R46.64+0x11], R216 ;  /* 0x000011d82e00c986 */ /* 0x000fe2000c10111e */
[C---:B------:R-:W-:Y:S02]  /*16ba0*/  LOP3.LUT P4, RZ, R28.reuse, 0x40, RZ, 0xc0, !PT ;  /* 0x000000401cff7812 */ /* 0x040fe4000788c0ff */
[----:B------:R-:W-:Y:S02]  /*16bb0*/  LOP3.LUT R28, R28, 0xfffdffff, RZ, 0xc0, !PT ;  /* 0xfffdffff1c1c7812 */ /* 0x000fe400078ec0ff */
        /* <DEDUP_REMOVED lines=16> */
[----:B------:R-:W-:Y:S02]  /*16cc0*/  @P6 LOP3.LUT R28, R28, 0x20, RZ, 0xfc, !PT ;  /* 0x000000201c1c6812 */ /* 0x000fe400078efcff */
[----:B0-----:R-:W-:-:S05]  /*16cd0*/  @!P1 IADD3 R30, P5, R26, R30, RZ ;  /* 0x0000001e1a1e9210 */ /* 0x001fca0007fbe0ff */
[----:B------:R-:W-:-:S05]  /*16ce0*/  @!P1 IMAD.X R31, R34, 0x1, R31, P5 ;  /* 0x00000001221f9824 */ /* 0x000fca00028e061f */
[----:B------:R0:W-:Y:S04]  /*16cf0*/  @!P1 STG.E.U8 desc[UR30][R30.64+0x19], R22 ;  /* 0x000019161e009986 */ /* 0x0001e8000c10111e */
[----:B------:R-:W-:Y:S01]  /*16d00*/  @!P3 STG.E.U8 desc[UR30][R48.64+0x18], R21 ;  /* 0x000018153000b986 */ /* 0x000fe2000c10111e */
[----:B------:R-:W-:-:S03]  /*16d10*/  ISETP.GE.AND P3, PT, R36, 0x81, PT ;  /* 0x000000812400780c */ /* 0x000fc60003f66270 */
[----:B------:R1:W-:Y:S01]  /*16d20*/  @!P4 STG.E.U8 desc[UR30][R50.64+0x19], R20 ;  /* 0x000019143200c986 */ /* 0x0003e2000c10111e */
[----:B------:R-:W-:Y:S01]  /*16d30*/  ISETP.LT.OR P4, PT, R35, 0x9, !P3 ;  /* 0x000000092300780c */ /* 0x000fe20005f81670 */
[----:B0-----:R-:W0:Y:S02]  /*16d40*/  @!P6 LDC.64 R22, c[0x0][0x5c0] ;  /* 0x00017000ff16eb82 */ /* 0x001e240000000a00 */
[----:B0-----:R-:W-:-:S04]  /*16d50*/  @!P6 IADD3 R82, P1, P2, R26, UR10, R22 ;  /* 0x0000000a1a52ec10 */ /* 0x001fc8000fa3e016 */
[----:B------:R-:W-:Y:S02]  /*16d60*/  @!P6 IADD3.X R83, R34, UR9, R23, P1, P2 ;  /* 0x000000092253ec10 */ /* 0x000fe40008fe4417 */
[C---:B------:R-:W-:Y:S02]  /*16d70*/  ISETP.LT.OR P1, PT, R35.reuse, 0x1, !P3 ;  /* 0x000000012300780c */ /* 0x040fe40005f21670 */
[----:B------:R-:W-:-:S11]  /*16d80*/  ISETP.LT.OR P6, PT, R35, 0x2, !P3 ;  /* 0x000000022300780c */ /* 0x000fd60005fc1670 */
[----:B------:R-:W0:Y:S01]  /*16d90*/  @!P1 LDC.64 R22, c[0x0][0x5c0] ;  /* 0x00017000ff169b82 */ /* 0x000e220000000a00 */
[----:B------:R-:W-:Y:S02]  /*16da0*/  @P1 LOP3.LUT R29, R29, 0x800, RZ, 0xfc, !PT ;  /* 0x000008001d1d1812 */ /* 0x000fe400078efcff */
[----:B0-----:R-:W-:-:S04]  /*16db0*/  @!P1 IADD3 R30, P2, P5, R26, UR8, R22 ;  /* 0x000000081a1e9c10 */ /* 0x001fc8000fd5e016 */
[----:B------:R-:W-:Y:S02]  /*16dc0*/  @!P1 IADD3.X R31, R34, UR7, R23, P2, P5 ;  /* 0x00000007221f9c10 */ /* 0x000fe400097ea417 */
[----:B------:R-:W0:Y:S01]  /*16dd0*/  @!P6 LDC.64 R22, c[0x0][0x5c0] ;  /* 0x00017000ff16eb82 */ /* 0x000e220000000a00 */
[C---:B------:R-:W-:Y:S02]  /*16de0*/  LOP3.LUT P1, RZ, R28.reuse, 0x80, RZ, 0xc0, !PT ;  /* 0x000000801cff7812 */ /* 0x040fe4000782c0ff */
[----:B------:R-:W-:-:S04]  /*16df0*/  LOP3.LUT R28, R28, 0xffffffef, RZ, 0xc0, !PT ;  /* 0xffffffef1c1c7812 */ /* 0x000fc800078ec0ff */
[----:B------:R-:W-:Y:S02]  /*16e00*/  @P6 LOP3.LUT R28, R28, 0x10, RZ, 0xfc, !PT ;  /* 0x000000101c1c6812 */ /* 0x000fe400078efcff */
[----:B0-----:R-:W-:-:S04]  /*16e10*/  @!P6 IADD3 R22, P2, P5, R26, UR8, R22 ;  /* 0x000000081a16ec10 */ /* 0x001fc8000fd5e016 */
[----:B------:R-:W-:Y:S02]  /*16e20*/  @!P6 IADD3.X R23, R34, UR7, R23, P2, P5 ;  /* 0x000000072217ec10 */ /* 0x000fe400097ea417 */
[----:B------:R-:W-:Y:S02]  /*16e30*/  ISETP.LT.OR P2, PT, R35, 0x21, !P0 ;  /* 0x000000212300780c */ /* 0x000fe40004741670 */
[C---:B------:R-:W-:Y:S02]  /*16e40*/  LOP3.LUT P6, RZ, R28.reuse, 0x100, RZ, 0xc0, !PT ;  /* 0x000001001cff7812 */ /* 0x040fe400078cc0ff */
[----:B------:R-:W-:-:S04]  /*16e50*/  LOP3.LUT R28, R28, 0xfffbffff, RZ, 0xc0, !PT ;  /* 0xfffbffff1c1c7812 */ /* 0x000fc800078ec0ff */
[----:B------:R-:W-:-:S04]  /*16e60*/  @P4 LOP3.LUT R28, R28, 0x40000, RZ, 0xfc, !PT ;  /* 0x000400001c1c4812 */ /* 0x000fc800078efcff */
[----:B------:R-:W-:Y:S01]  /*16e70*/  LOP3.LUT R28, R28, 0xffffffbf, RZ, 0xc0, !PT ;  /* 0xffffffbf1c1c7812 */ /* 0x000fe200078ec0ff */
[----:B-1----:R-:W0:Y:S02]  /*16e80*/  @!P2 LDC.64 R20, c[0x0][0x5c0] ;  /* 0x00017000ff14ab82 */ /* 0x002e240000000a00 */
        /* <DEDUP_REMOVED lines=14> */
[----:B------:R-:W-:Y:S01]  /*16f70*/  @!P1 STG.E.U8 desc[UR30][R52.64+0x20], R17 ;  /* 0x0000201134009986 */ /* 0x000fe2000c10111e */
[----:B------:R-:W-:-:S03]  /*16f80*/  ISETP.LT.OR P1, PT, R35, 0x11, !P3 ;  /* 0x000000112300780c */ /* 0x000fc60005f21670 */
[----:B------:R1:W-:Y:S01]  /*16f90*/  @!P6 STG.E.U8 desc[UR30][R56.64+0x21], R16 ;  /* 0x000021103800e986 */ /* 0x0003e2000c10111e */
[----:B------:R-:W-:Y:S01]  /*16fa0*/  ISETP.LT.OR P6, PT, R35, 0x19, !P3 ;  /* 0x000000192300780c */ /* 0x000fe20005fc1670 */
[----:B0-----:R-:W0:Y:S08]  /*16fb0*/  @!P4 LDC.64 R18, c[0x0][0x5c0] ;  /* 0x00017000ff12cb82 */ /* 0x001e300000000a00 */
[----:B------:R-:W-:-:S04]  /*16fc0*/  @P1 LOP3.LUT R28, R28, 0x80, RZ, 0xfc, !PT ;  /* 0x000000801c1c1812 */ /* 0x000fc800078efcff */
[----:B------:R-:W-:Y:S02]  /*16fd0*/  LOP3.LUT R28, R28, 0xfff7ffff, RZ, 0xc0, !PT ;  /* 0xfff7ffff1c1c7812 */ /* 0x000fe400078ec0ff */
[----:B0-----:R-:W-:-:S04]  /*16fe0*/  @!P4 IADD3 R88, P2, P5, R26, UR8, R18 ;  /* 0x000000081a58cc10 */ /* 0x001fc8000fd5e012 */
[----:B------:R-:W-:Y:S02]  /*16ff0*/  @!P4 IADD3.X R89, R34, UR7, R19, P2, P5 ;  /* 0x000000072259cc10 */ /* 0x000fe400097ea413 */
[----:B------:R-:W0:Y:S01]  /*17000*/  @!P1 LDC.64 R18, c[0x0][0x5c0] ;  /* 0x00017000ff129b82 */ /* 0x000e220000000a00 */
[C---:B------:R-:W-:Y:S02]  /*17010*/  LOP3.LUT P4, RZ, R29.reuse, 0x1000, RZ, 0xc0, !PT ;  /* 0x000010001dff7812 */ /* 0x040fe4000788c0ff */
        /* <DEDUP_REMOVED lines=20> */
[----:B------:R-:W-:-:S13]  /*17160*/  ISETP.LT.OR P2, PT, R35, 0x2a, !P0 ;  /* 0x0000002a2300780c */ /* 0x000fda0004741670 */
[----:B------:R-:W0:Y:S02]  /*17170*/  @!P2 LDC.64 R16, c[0x0][0x5c0] ;  /* 0x00017000ff10ab82 */ /* 0x000e240000000a00 */
[----:B0-----:R-:W-:-:S05]  /*17180*/  @!P2 IADD3 R16, P5, R26, R16, RZ ;  /* 0x000000101a10a210 */ /* 0x001fca0007fbe0ff */
[----:B------:R-:W-:-:S05]  /*17190*/  @!P2 IMAD.X R17, R34, 0x1, R17, P5 ;  /* 0x000000012211a824 */ /* 0x000fca00028e0611 */
[----:B------:R0:W-:Y:S01]  /*171a0*/  @!P2 STG.E.U8 desc[UR30][R16.64+0x29], R14 ;  /* 0x0000290e1000a986 */ /* 0x0001e2000c10111e */
[----:B------:R-:W-:-:S03]  /*171b0*/  ISETP.LT.OR P2, PT, R35, 0x1a, !P3 ;  /* 0x0000001a2300780c */ /* 0x000fc60005f41670 */
[----:B------:R-:W-:Y:S04]  /*171c0*/  @!P4 STG.E.U8 desc[UR30][R58.64+0x28], R13 ;  /* 0x0000280d3a00c986 */ /* 0x000fe8000c10111e */
[----:B------:R1:W-:Y:S06]  /*171d0*/  @!P1 STG.E.U8 desc[UR30][R54.64+0x29], R12 ;  /* 0x0000290c36009986 */ /* 0x0003ec000c10111e */
[----:B0-----:R-:W0:Y:S01]  /*171e0*/  @!P2 LDC.64 R14, c[0x0][0x5c0] ;  /* 0x00017000ff0eab82 */ /* 0x001e220000000a00 */
[----:B------:R-:W-:-:S02]  /*171f0*/  @P2 LOP3.LUT R29, R29, 0x100, RZ, 0xfc, !PT ;  /* 0x000001001d1d2812 */ /* 0x000fc400078efcff */
        /* <DEDUP_REMOVED lines=11> */
[----:B------:R-:W-:-:S04]  /*172b0*/  @P2 LOP3.LUT R28, R28, 0x100000, RZ, 0xfc, !PT ;  /* 0x001000001c1c2812 */ /* 0x000fc800078efcff */
[C---:B------:R-:W-:Y:S02]  /*172c0*/  LOP3.LUT P1, RZ, R28.reuse, 0x200, RZ, 0xc0, !PT ;  /* 0x000002001cff7812 */ /* 0x040fe4000782c0ff */
[----:B------:R-:W-:Y:S02]  /*172d0*/  LOP3.LUT R28, R28, 0xffdfffff, RZ, 0xc0, !PT ;  /* 0xffdfffff1c1c7812 */ /* 0x000fe400078ec0ff */
[----:B0-----:R-:W-:-:S04]  /*172e0*/  @!P2 IADD3 R106, P4, P5, R26, UR8, R14 ;  /* 0x000000081a6aac10 */ /* 0x001fc8000fd9e00e */
[----:B------:R-:W-:Y:S02]  /*172f0*/  @!P2 IADD3.X R107, R34, UR7, R15, P4, P5 ;  /* 0x00000007226bac10 */ /* 0x000fe4000a7ea40f */
[C---:B------:R-:W-:Y:S02]  /*17300*/  ISETP.LT.OR P4, PT, R35.reuse, 0x31, !P0 ;  /* 0x000000312300780c */ /* 0x040fe40004781670 */
[----:B------:R-:W-:-:S11]  /*17310*/  ISETP.LT.OR P2, PT, R35, 0x29, !P3 ;  /* 0x000000292300780c */ /* 0x000fd60005f41670 */
[----:B-1----:R-:W0:Y:S02]  /*17320*/  @!P4 LDC.64 R12, c[0x0][0x5c0] ;  /* 0x00017000ff0ccb82 */ /* 0x002e240000000a00 */
        /* <DEDUP_REMOVED lines=16> */
[----:B------:R-:W-:-:S03]  /*17430*/  LOP3.LUT P6, RZ, R28, 0x800, RZ, 0xc0, !PT ;  /* 0x000008001cff7812 */ /* 0x000fc600078cc0ff */
[----:B------:R1:W-:Y:S01]  /*17440*/  @!P1 STG.E.U8 desc[UR30][R62.64+0x31], R8 ;  /* 0x000031083e009986 */ /* 0x0003e2000c10111e */
[C---:B------:R-:W-:Y:S02]  /*17450*/  LOP3.LUT P1, RZ, R28.reuse, 0x400, RZ, 0xc0, !PT ;  /* 0x000004001cff7812 */ /* 0x040fe4000782c0ff */
[----:B------:R-:W-:Y:S01]  /*17460*/  LOP3.LUT R28, R28, 0xfffffdff, RZ, 0xc0, !PT ;  /* 0xfffffdff1c1c7812 */ /* 0x000fe200078ec0ff */
[----:B0-----:R-:W0:Y:S02]  /*17470*/  @!P2 LDC.64 R10, c[0x0][0x5c0] ;  /* 0x00017000ff0aab82 */ /* 0x001e240000000a00 */
        /* <DEDUP_REMOVED lines=14> */
[C---:B------:R-:W-:Y:S02]  /*17560*/  ISETP.LT.OR P4, PT, R35.reuse, 0x39, !P0 ;  /* 0x000000392300780c */ /* 0x040fe40004781670 */
[----:B------:R-:W-:-:S11]  /*17570*/  ISETP.LT.OR P2, PT, R35, 0x39, !P3 ;  /* 0x000000392300780c */ /* 0x000fd60005f41670 */
[----:B-1----:R-:W0:Y:S02]  /*17580*/  @!P4 LDC.64 R8, c[0x0][0x5c0] ;  /* 0x00017000ff08cb82 */ /* 0x002e240000000a00 */
[----:B------:R-:W-:Y:S02]  /*17590*/  @P2 LOP3.LUT R28, R28, 0x200, RZ, 0xfc, !PT ;  /* 0x000002001c1c2812 */ /* 0x000fe400078efcff */
        /* <DEDUP_REMOVED lines=15> */
[----:B------:R-:W-:-:S03]  /*17690*/  LOP3.LUT P6, RZ, R28, 0x1000, RZ, 0xc0, !PT ;  /* 0x000010001cff7812 */ /* 0x000fc600078cc0ff */
[----:B------:R1:W-:Y:S01]  /*176a0*/  @!P1 STG.E.U8 desc[UR30][R32.64+0x39], R4 ;  /* 0x0000390420009986 */ /* 0x0003e2000c10111e */
[----:B------:R-:W-:Y:S01]  /*176b0*/  LOP3.LUT P1, RZ, R28, 0x2000, RZ, 0xc0, !PT ;  /* 0x000020001cff7812 */ /* 0x000fe2000782c0ff */
        /* <DEDUP_REMOVED lines=32> */
[----:B------:R0:W-:Y:S02]  /*178c0*/  @!P4 STG.E.U8 desc[UR30][R4.64+0x41], R2 ;  /* 0x000041020400c986 */ /* 0x0001e4000c10111e */
[----:B0-----:R-:W0:Y:S02]  /*178d0*/  @!P2 LDC.64 R2, c[0x0][0x5c0] ;  /* 0x00017000ff02ab82 */ /* 0x001e240000000a00 */
[----:B0-----:R-:W-:-:S04]  /*178e0*/  @!P2 IADD3 R70, P4, P5, R26, UR8, R2 ;  /* 0x000000081a46ac10 */ /* 0x001fc8000fd9e002 */
[----:B------:R-:W-:Y:S01]  /*178f0*/  @!P2 IADD3.X R71, R34, UR7, R3, P4, P5 ;  /* 0x000000072247ac10 */ /* 0x000fe2000a7ea403 */
[----:B---3--:R-:W-:Y:S01]  /*17900*/  FMUL R3, R226, UR18 ;  /* 0x00000012e2037c20 */ /* 0x008fe20008400000 */
[----:B------:R-:W-:Y:S01]  /*17910*/  ISETP.LT.OR P2, PT, R35, 0x51, !P3 ;  /* 0x000000512300780c */ /* 0x000fe20005f41670 */
[----:B------:R-:W3:Y:S01]  /*17920*/  LDL.LU R226, [R1+0xc] ;  /* 0x00000c0001e27983 */ /* 0x000ee20000300800 */
[----:B------:R-:W-:Y:S02]  /*17930*/  LOP3.LUT R0, R0, 0xfbffffff, RZ, 0xc0, !PT ;  /* 0xfbffffff00007812 */ /* 0x000fe400078ec0ff */
[----:B------:R-:W-:Y:S01]  /*17940*/  F2FP.SATFINITE.E4M3.F32.PACK_AB_MERGE_C R7, RZ, R3, RZ ;  /* 0x00000003ff07723e */ /* 0x000fe200048070ff */
[----:B--2---:R-:W-:-:S04]  /*17950*/  FMUL R4, R227, UR18 ;  /* 0x00000012e3047c20 */ /* 0x004fc80008400000 */
[----:B------:R-:W-:Y:S04]  /*17960*/  @!P6 STG.E.U8 desc[UR30][R40.64+0x40], R7 ;  /* 0x000040072800e986 */ /* 0x000fe8000c10111e */
[----:B------:R-:W0:Y:S01]  /*17970*/  @!P2 LDC.64 R2, c[0x0][0x5c0] ;  /* 0x00017000ff02ab82 */ /* 0x000e220000000a00 */
[----:B------:R-:W-:Y:S02]  /*17980*/  @P2 LOP3.LUT R0, R0, 0x4000000, RZ, 0xfc, !PT ;  /* 0x0400000000002812 */ /* 0x000fe400078efcff */
[----:B------:R-:W-:Y:S02]  /*17990*/  F2FP.SATFINITE.E4M3.F32.PACK_AB_MERGE_C R5, RZ, R4, RZ ;  /* 0x00000004ff05723e */ /* 0x000fe400048070ff */
[----:B------:R-:W-:Y:S02]  /*179a0*/  LOP3.LUT R0, R0, 0xf7ffffff, RZ, 0xc0, !PT ;  /* 0xf7ffffff00007812 */ /* 0x000fe400078ec0ff */
[----:B------:R-:W-:-:S02]  /*179b0*/  LOP3.LUT P6, RZ, R28, 0x8, RZ, 0xc0, !PT ;  /* 0x000000081cff7812 */ /* 0x000fc400078cc0ff */
[----:B0-----:R-:W-:-:S04]  /*179c0*/  @!P2 IADD3 R72, P4, P5, R26, UR8, R2 ;  /* 0x000000081a48ac10 */ /* 0x001fc8000fd9e002 */
[----:B------:R-:W-:Y:S02]  /*179d0*/  @!P2 IADD3.X R73, R34, UR7, R3, P4, P5 ;  /* 0x000000072249ac10 */ /* 0x000fe4000a7ea403 */
[----:B------:R-:W-:-:S13]  /*179e0*/  ISETP.LT.OR P2, PT, R35, 0x52, !P3 ;  /* 0x000000522300780c */ /* 0x000fda0005f41670 */
[----:B------:R-:W0:Y:S01]  /*179f0*/  @!P2 LDC.64 R2, c[0x0][0x5c0] ;  /* 0x00017000ff02ab82 */ /* 0x000e220000000a00 */
[----:B------:R-:W-:Y:S02]  /*17a00*/  @P2 LOP3.LUT R0, R0, 0x8000000, RZ, 0xfc, !PT ;  /* 0x0800000000002812 */ /* 0x000fe400078efcff */
[----:B0-----:R-:W-:Y:S01]  /*17a10*/  @!P2 IADD3 R68, P4, P5, R26, UR8, R2 ;  /* 0x000000081a44ac10 */ /* 0x001fe2000fd9e002 */
[----:B----4-:R-:W-:Y:S02]  /*17a20*/  FMUL R2, R225, UR18 ;  /* 0x00000012e1027c20 */ /* 0x010fe40008400000 */
[----:B------:R-:W2:Y:S01]  /*17a30*/  LDL.LU R225, [R1+0x10] ;  /* 0x0000100001e17983 */ /* 0x000ea20000300800 */
[----:B------:R-:W-:-:S03]  /*17a40*/  @!P2 IADD3.X R69, R34, UR7, R3, P4, P5 ;  /* 0x000000072245ac10 */ /* 0x000fc6000a7ea403 */
[----:B------:R-:W4:Y:S01]  /*17a50*/  LDL.LU R227, [R1+0x14] ;  /* 0x0000140001e37983 */ /* 0x000f220000300800 */
[----:B------:R-:W-:Y:S02]  /*17a60*/  ISETP.LT.OR P4, PT, R35, 0x49, !P0 ;  /* 0x000000492300780c */ /* 0x000fe40004781670 */
[----:B------:R-:W-:-:S05]  /*17a70*/  F2FP.SATFINITE.E4M3.F32.PACK_AB_MERGE_C R2, RZ, R2, RZ ;  /* 0x00000002ff02723e */ /* 0x000fca00048070ff */
[----:B------:R0:W-:Y:S06]  /*17a80*/  @!P1 STG.E.U8 desc[UR30][R64.64+0x41], R2 ;  /* 0x0000410240009986 */ /* 0x0001ec000c10111e */
[----:B0-----:R-:W0:Y:S01]  /*17a90*/  @!P4 LDC.64 R2, c[0x0][0x5c0] ;  /* 0x00017000ff02cb82 */ /* 0x001e220000000a00 */
[----:B------:R-:W-:Y:S02]  /*17aa0*/  ISETP.LT.OR P2, PT, R35, 0x59, !P3 ;  /* 0x000000592300780c */ /* 0x000fe40005f41670 */
[----:B0-----:R-:W-:-:S05]  /*17ab0*/  @!P4 IADD3 R2, P5, R26, R2, RZ ;  /* 0x000000021a02c210 */ /* 0x001fca0007fbe0ff */
[----:B------:R-:W-:-:S05]  /*17ac0*/  @!P4 IMAD.X R3, R34, 0x1, R3, P5 ;  /* 0x000000012203c824 */ /* 0x000fca00028e0603 */
[----:B------:R0:W-:Y:S02]  /*17ad0*/  @!P4 STG.E.U8 desc[UR30][R2.64+0x48], R5 ;  /* 0x000048050200c986 */ /* 0x0001e4000c10111e */
[----:B0-----:R-:W0:Y:S02]  /*17ae0*/  @!P2 LDC.64 R2, c[0x0][0x5c0] ;  /* 0x00017000ff02ab82 */ /* 0x001e240000000a00 */
[----:B0-----:R-:W-:-:S04]  /*17af0*/  @!P2 IADD3 R64, P4, P5, R26, UR8, R2 ;  /* 0x000000081a40ac10 */ /* 0x001fc8000fd9e002 */
[----:B------:R-:W-:Y:S02]  /*17b00*/  @!P2 IADD3.X R65, R34, UR7, R3, P4, P5 ;  /* 0x000000072241ac10 */ /* 0x000fe4000a7ea403 */
[----:B------:R-:W-:-:S13]  /*17b10*/  ISETP.LT.OR P4, PT, R35, 0x4a, !P0 ;  /* 0x0000004a2300780c */ /* 0x000fda0004781670 */
[----:B------:R-:W0:Y:S01]  /*17b20*/  @!P4 LDC.64 R2, c[0x0][0x5c0] ;  /* 0x00017000ff02cb82 */ /* 0x000e220000000a00 */
[----:B------:R-:W-:-:S04]  /*17b30*/  LOP3.LUT R0, R0, 0xfdffffff, RZ, 0xc0, !PT ;  /* 0xfdffffff00007812 */ /* 0x000fc800078ec0ff */
[----:B------:R-:W-:Y:S02]  /*17b40*/  @P2 LOP3.LUT R0, R0, 0x2000000, RZ, 0xfc, !PT ;  /* 0x0200000000002812 */ /* 0x000fe400078efcff */
[----:B------:R-:W-:Y:S02]  /*17b50*/  ISETP.LT.OR P2, PT, R35, 0x5a, !P3 ;  /* 0x0000005a2300780c */ /* 0x000fe40005f41670 */
[----:B0-----:R-:W-:-:S05]  /*17b60*/  @!P4 IADD3 R2, P5, R26, R2, RZ ;  /* 0x000000021a02c210 */ /* 0x001fca0007fbe0ff */
[----:B------:R-:W-:Y:S01]  /*17b70*/  @!P4 IMAD.X R3, R34, 0x1, R3, P5 ;  /* 0x000000012203c824 */ /* 0x000fe200028e0603 */
[----:B------:R-:W-:-:S05]  /*17b80*/  LOP3.LUT R0, R0, 0xfeffffff, RZ, 0xc0, !PT ;  /* 0xfeffffff00007812 */ /* 0x000fca00078ec0ff */
[----:B------:R-:W-:Y:S01]  /*17b90*/  @P2 LOP3.LUT R0, R0, 0x1000000, RZ, 0xfc, !PT ;  /* 0x0100000000002812 */ /* 0x000fe200078efcff */
[----:B---3--:R-:W-:Y:S02]  /*17ba0*/  FMUL R4, R226, UR18 ;  /* 0x00000012e2047c20 */ /* 0x008fe40008400000 */
[----:B------:R-:W3:Y:S03]  /*17bb0*/  LDL.LU R226, [R1+0x18] ;  /* 0x0000180001e27983 */ /* 0x000ee60000300800 */
[----:B------:R-:W-:-:S05]  /*17bc0*/  F2FP.SATFINITE.E4M3.F32.PACK_AB_MERGE_C R4, RZ, R4, RZ ;  /* 0x00000004ff04723e */ /* 0x000fca00048070ff */
[----:B------:R0:W-:Y:S02]  /*17bd0*/  @!P4 STG.E.U8 desc[UR30][R2.64+0x49], R4 ;  /* 0x000049040200c986 */ /* 0x0001e4000c10111e */
[----:B0-----:R-:W0:Y:S02]  /*17be0*/  @!P2 LDC.64 R2, c[0x0][0x5c0] ;  /* 0x00017000ff02ab82 */ /* 0x001e240000000a00 */
[----:B0-----:R-:W-:-:S04]  /*17bf0*/  @!P2 IADD3 R58, P3, P4, R26, UR8, R2 ;  /* 0x000000081a3aac10 */ /* 0x001fc8000fc7e002 */
[----:B------:R-:W-:Y:S02]  /*17c00*/  @!P2 IADD3.X R59, R34, UR7, R3, P3, P4 ;  /* 0x00000007223bac10 */ /* 0x000fe40009fe8403 */
[----:B------:R-:W-:-:S04]  /*17c10*/  ISETP.GE.AND P3, PT, R36, 0x101, PT ;  /* 0x000001012400780c */ /* 0x000fc80003f66270 */
[----:B------:R-:W-:-:S13]  /*17c20*/  ISETP.LT.OR P2, PT, R35, 0x1, !P3 ;  /* 0x000000012300780c */ /* 0x000fda0005f41670 */
[----:B------:R-:W0:Y:S01]  /*17c30*/  @!P2 LDC.64 R2, c[0x0][0x5c0] ;  /* 0x00017000ff02ab82 */ /* 0x000e220000000a00 */
[----:B------:R-:W-:Y:S01]  /*17c40*/  LOP3.LUT R0, R0, 0xff7fffff, RZ, 0xc0, !PT ;  /* 0xff7fffff00007812 */ /* 0x000fe200078ec0ff */
[----:B--2---:R-:W-:Y:S02]  /*17c50*/  FMUL R5, R225, UR18 ;  /* 0x00000012e1057c20 */ /* 0x004fe40008400000 */
[----:B------:R-:W2:Y:S01]  /*17c60*/  LDL.LU R225, [R1+0x1c] ;  /* 0x00001c0001e17983 */ /* 0x000ea20000300800 */
[----:B------:R-:W-:Y:S02]  /*17c70*/  @P2 LOP3.LUT R0, R0, 0x800000, RZ, 0xfc, !PT ;  /* 0x0080000000002812 */ /* 0x000fe400078efcff */
[----:B0-----:R-:W-:-:S04]  /*17c80*/  @!P2 IADD3 R62, P4, P5, R26, UR12, R2 ;  /* 0x0000000c1a3eac10 */ /* 0x001fc8000fd9e002 */
[----:B------:R-:W-:Y:S02]  /*17c90*/  @!P2 IADD3.X R63, R34, UR11, R3, P4, P5 ;  /* 0x0000000b223fac10 */ /* 0x000fe4000a7ea403 */
[----:B------:R-:W-:-:S13]  /*17ca0*/  ISETP.LT.OR P2, PT, R35, 0x2, !P3 ;  /* 0x000000022300780c */ /* 0x000fda0005f41670 */
[----:B------:R-:W0:Y:S02]  /*17cb0*/  @!P2 LDC.64 R2, c[0x0][0x5c0] ;  /* 0x00017000ff02ab82 */ /* 0x000e240000000a00 */
[----:B0-----:R-:W-:Y:S01]  /*17cc0*/  @!P2 IADD3 R60, P4, P5, R26, UR12, R2 ;  /* 0x0000000c1a3cac10 */ /* 0x001fe2000fd9e002 */
[----:B----4-:R-:W-:Y:S02]  /*17cd0*/  FMUL R2, R227, UR18 ;  /* 0x00000012e3027c20 */ /* 0x010fe40008400000 */
[----:B------:R-:W4:Y:S01]  /*17ce0*/  LDL.LU R227, [R1+0x20] ;  /* 0x0000200001e37983 */ /* 0x000f220000300800 */
[----:B------:R-:W-:-:S05]  /*17cf0*/  F2FP.SATFINITE.E4M3.F32.PACK_AB_MERGE_C R5, RZ, R5, RZ ;  /* 0x00000005ff05723e */ /* 0x000fca00048070ff */
[----:B------:R-:W-:Y:S01]  /*17d00*/  @!P6 STG.E.U8 desc[UR30][R66.64+0x48], R5 ;  /* 0x000048054200e986 */ /* 0x000fe2000c10111e */
[----:B------:R-:W-:Y:S02]  /*17d10*/  LOP3.LUT P1, RZ, R28, 0x4000, RZ, 0xc0, !PT ;  /* 0x000040001cff7812 */ /* 0x000fe4000782c0ff */
[----:B------:R-:W-:Y:S02]  /*17d20*/  @!P2 IADD3.X R61, R34, UR11, R3, P4, P5 ;  /* 0x0000000b223dac10 */ /* 0x000fe4000a7ea403 */
[----:B------:R-:W-:Y:S02]  /*17d30*/  ISETP.LT.OR P4, PT, R35, 0x51, !P0 ;  /* 0x000000512300780c */ /* 0x000fe40004781670 */
[----:B------:R-:W-:-:S07]  /*17d40*/  F2FP.SATFINITE.E4M3.F32.PACK_AB_MERGE_C R2, RZ, R2, RZ ;  /* 0x00000002ff02723e */ /* 0x000fce00048070ff */
[----:B------:R0:W-:Y:S04]  /*17d50*/  @!P1 STG.E.U8 desc[UR30][R42.64+0x49], R2 ;  /* 0x000049022a009986 */ /* 0x0001e8000c10111e */
[----:B0-----:R-:W0:Y:S02]  /*17d60*/  @!P4 LDC.64 R2, c[0x0][0x5c0] ;  /* 0x00017000ff02cb82 */ /* 0x001e240000000a00 */
[----:B0-----:R-:W-:-:S05]  /*17d70*/  @!P4 IADD3 R2, P5, R26, R2, RZ ;  /* 0x000000021a02c210 */ /* 0x001fca0007fbe0ff */
[----:B------:R-:W-:Y:S01]  /*17d80*/  @!P4 IMAD.X R3, R34, 0x1, R3, P5 ;  /* 0x000000012203c824 */ /* 0x000fe200028e0603 */
[----:B------:R-:W-:Y:S01]  /*17d90*/  LOP3.LUT R0, R0, 0xffbfffff, RZ, 0xc0, !PT ;  /* 0xffbfffff00007812 */ /* 0x000fe200078ec0ff */
[----:B---3--:R-:W-:Y:S02]  /*17da0*/  FMUL R4, R226, UR18 ;  /* 0x00000012e2047c20 */ /* 0x008fe40008400000 */
[----:B------:R-:W3:Y:S03]  /*17db0*/  LDL.LU R226, [R1+0x24] ;  /* 0x0000240001e27983 */ /* 0x000ee60000300800 */
[----:B------:R-:W-:-:S05]  /*17dc0*/  F2FP.SATFINITE.E4M3.F32.PACK_AB_MERGE_C R5, RZ, R4, RZ ;  /* 0x00000004ff05723e */ /* 0x000fca00048070ff */
[----:B------:R0:W-:Y:S01]  /*17dd0*/  @!P4 STG.E.U8 desc[UR30][R2.64+0x50], R5 ;  /* 0x000050050200c986 */ /* 0x0001e2000c10111e */
[----:B--2---:R-:W-:-:S03]  /*17de0*/  FMUL R4, R225, UR18 ;  /* 0x00000012e1047c20 */ /* 0x004fc60008400000 */
[----:B------:R-:W2:Y:S01]  /*17df0*/  LDL.LU R225, [R1+0x28] ;  /* 0x0000280001e17983 */ /* 0x000ea20000300800 */
[----:B------:R-:W-:Y:S02]  /*17e00*/  @P2 LOP3.LUT R0, R0, 0x400000, RZ, 0xfc, !PT ;  /* 0x0040000000002812 */ /* 0x000fe400078efcff */
[----:B------:R-:W-:-:S13]  /*17e10*/  ISETP.LT.OR P2, PT, R35, 0x9, !P3 ;  /* 0x000000092300780c */ /* 0x000fda0005f41670 */
[----:B0-----:R-:W0:Y:S01]  /*17e20*/  @!P2 LDC.64 R2, c[0x0][0x5c0] ;  /* 0x00017000ff02ab82 */ /* 0x001e220000000a00 */
[----:B----4-:R-:W-:Y:S02]  /*17e30*/  FMUL R5, R227, UR18 ;  /* 0x00000012e3057c20 */ /* 0x010fe40008400000 */
[----:B------:R-:W4:Y:S01]  /*17e40*/  LDL.LU R227, [R1+0x2c] ;  /* 0x00002c0001e37983 */ /* 0x000f220000300800 */
[----:B0-----:R-:W-:-:S04]  /*17e50*/  @!P2 IADD3 R56, P4, P5, R26, UR12, R2 ;  /* 0x0000000c1a38ac10 */ /* 0x001fc8000fd9e002 */
[----:B------:R-:W-:Y:S02]  /*17e60*/  @!P2 IADD3.X R57, R34, UR11, R3, P4, P5 ;  /* 0x0000000b2239ac10 */ /* 0x000fe4000a7ea403 */
[----:B------:R-:W-:-:S13]  /*17e70*/  ISETP.LT.OR P4, PT, R35, 0x52, !P0 ;  /* 0x000000522300780c */ /* 0x000fda0004781670 */
[----:B------:R-:W0:Y:S01]  /*17e80*/  @!P4 LDC.64 R2, c[0x0][0x5c0] ;  /* 0x00017000ff02cb82 */ /* 0x000e220000000a00 */
[----:B------:R-:W-:-:S04]  /*17e90*/  LOP3.LUT R0, R0, 0xfff7ffff, RZ, 0xc0, !PT ;  /* 0xfff7ffff00007812 */ /* 0x000fc800078ec0ff */
[----:B------:R-:W-:Y:S02]  /*17ea0*/  @P2 LOP3.LUT R0, R0, 0x80000, RZ, 0xfc, !PT ;  /* 0x0008000000002812 */ /* 0x000fe400078efcff */
[----:B------:R-:W-:Y:S02]  /*17eb0*/  ISETP.LT.OR P2, PT, R35, 0xa, !P3 ;  /* 0x0000000a2300780c */ /* 0x000fe40005f41670 */
[----:B------:R-:W-:Y:S02]  /*17ec0*/  F2FP.SATFINITE.E4M3.F32.PACK_AB_MERGE_C R4, RZ, R4, RZ ;  /* 0x00000004ff04723e */ /* 0x000fe400048070ff */
[----:B0-----:R-:W-:-:S05]  /*17ed0*/  @!P4 IADD3 R2, P5, R26, R2, RZ ;  /* 0x000000021a02c210 */ /* 0x001fca0007fbe0ff */
[----:B------:R-:W-:-:S05]  /*17ee0*/  @!P4 IMAD.X R3, R34, 0x1, R3, P5 ;  /* 0x000000012203c824 */ /* 0x000fca00028e0603 */
[----:B------:R0:W-:Y:S02]  /*17ef0*/  @!P4 STG.E.U8 desc[UR30][R2.64+0x51], R4 ;  /* 0x000051040200c986 */ /* 0x0001e4000c10111e */
[----:B0-----:R-:W0:Y:S01]  /*17f00*/  @!P2 LDC.64 R2, c[0x0][0x5c0] ;  /* 0x00017000ff02ab82 */ /* 0x001e220000000a00 */
[----:B------:R-:W-:-:S04]  /*17f10*/  LOP3.LUT R0, R0, 0xfffbffff, RZ, 0xc0, !PT ;  /* 0xfffbffff00007812 */ /* 0x000fc800078ec0ff */
[----:B------:R-:W-:Y:S02]  /*17f20*/  @P2 LOP3.LUT R0, R0, 0x40000, RZ, 0xfc, !PT ;  /* 0x0004000000002812 */ /* 0x000fe400078efcff */
[----:B0-----:R-:W-:-:S04]  /*17f30*/  @!P2 IADD3 R50, P4, P5, R26, UR12, R2 ;  /* 0x0000000c1a32ac10 */ /* 0x001fc8000fd9e002 */
[----:B------:R-:W-:Y:S02]  /*17f40*/  @!P2 IADD3.X R51, R34, UR11, R3, P4, P5 ;  /* 0x0000000b2233ac10 */ /* 0x000fe4000a7ea403 */
[----:B------:R-:W-:-:S13]  /*17f50*/  ISETP.LT.OR P2, PT, R35, 0x11, !P3 ;  /* 0x000000112300780c */ /* 0x000fda0005f41670 */
[----:B------:R-:W0:Y:S01]  /*17f60*/  @!P2 LDC.64 R2, c[0x0][0x5c0] ;  /* 0x00017000ff02ab82 */ /* 0x000e220000000a00 */
[----:B------:R-:W-:-:S04]  /*17f70*/  LOP3.LUT R0, R0, 0xfffdffff, RZ, 0xc0, !PT ;  /* 0xfffdffff00007812 */ /* 0x000fc800078ec0ff */
[----:B------:R-:W-:Y:S02]  /*17f80*/  @P2 LOP3.LUT R0, R0, 0x20000, RZ, 0xfc, !PT ;  /* 0x0002000000002812 */ /* 0x000fe400078efcff */
[----:B0-----:R-:W-:-:S04]  /*17f90*/  @!P2 IADD3 R54, P4, P5, R26, UR12, R2 ;  /* 0x0000000c1a36ac10 */ /* 0x001fc8000fd9e002 */
[----:B------:R-:W-:Y:S02]  /*17fa0*/  @!P2 IADD3.X R55, R34, UR11, R3, P4, P5 ;  /* 0x0000000b2237ac10 */ /* 0x000fe4000a7ea403 */
[----:B------:R-:W-:-:S13]  /*17fb0*/  ISETP.LT.OR P2, PT, R35, 0x12, !P3 ;  /* 0x000000122300780c */ /* 0x000fda0005f41670 */
[----:B------:R-:W0:Y:S02]  /*17fc0*/  @!P2 LDC.64 R2, c[0x0][0x5c0] ;  /* 0x00017000ff02ab82 */ /* 0x000e240000000a00 */
[----:B0-----:R-:W-:Y:S01]  /*17fd0*/  @!P2 IADD3 R52, P4, P5, R26, UR12, R2 ;  /* 0x0000000c1a34ac10 */ /* 0x001fe2000fd9e002 */
[----:B---3--:R-:W-:Y:S02]  /*17fe0*/  FMUL R2, R226, UR18 ;  /* 0x00000012e2027c20 */ /* 0x008fe40008400000 */
[----:B------:R-:W3:Y:S01]  /*17ff0*/  LDL.LU R226, [R1+0x30] ;  /* 0x0000300001e27983 */ /* 0x000ee20000300800 */
[----:B------:R-:W-:Y:S02]  /*18000*/  LOP3.LUT P6, RZ, R28, 0x8000, RZ, 0xc0, !PT ;  /* 0x000080001cff7812 */ /* 0x000fe400078cc0ff */
[----:B------:R-:W-:-:S11]  /*18010*/  F2FP.SATFINITE.E4M3.F32.PACK_AB_MERGE_C R5, RZ, R5, RZ ;  /* 0x00000005ff05723e */ /* 0x000fd600048070ff */
[----:B------:R0:W-:Y:S01]  /*18020*/  @!P6 STG.E.U8 desc[UR30][R44.64+0x50], R5 ;  /* 0x000050052c00e986 */ /* 0x0001e2000c10111e */
[----:B--2---:R-:W-:-:S03]  /*18030*/  FMUL R4, R225, UR18 ;  /* 0x00000012e1047c20 */ /* 0x004fc60008400000 */
[----:B------:R-:W2:Y:S02]  /*18040*/  LDL.LU R225, [R1+0x34] ;  /* 0x0000340001e17983 */ /* 0x000ea40000300800 */
[----:B0-----:R-:W-:Y:S02]  /*18050*/  F2FP.SATFINITE.E4M3.F32.PACK_AB_MERGE_C R5, RZ, R4, RZ ;  /* 0x00000004ff05723e */ /* 0x001fe400048070ff */
[----:B------:R-:W-:Y:S02]  /*18060*/  LOP3.LUT P1, RZ, R28, 0x10000, RZ, 0xc0, !PT ;  /* 0x000100001cff7812 */ /* 0x000fe4000782c0ff */
[----:B------:R-:W-:Y:S02]  /*18070*/  @!P2 IADD3.X R53, R34, UR11, R3, P4, P5 ;  /* 0x0000000b2235ac10 */ /* 0x000fe4000a7ea403 */
[----:B------:R-:W-:Y:S02]  /*18080*/  ISETP.LT.OR P4, PT, R35, 0x59, !P0 ;  /* 0x000000592300780c */ /* 0x000fe40004781670 */
[----:B------:R-:W-:Y:S01]  /*18090*/  F2FP.SATFINITE.E4M3.F32.PACK_AB_MERGE_C R2, RZ, R2, RZ ;  /* 0x00000002ff02723e */ /* 0x000fe200048070ff */
[----:B----4-:R-:W-:-:S02]  /*180a0*/  FMUL R4, R227, UR18 ;  /* 0x00000012e3047c20 */ /* 0x010fc40008400000 */
[----:B------:R-:W4:Y:S04]  /*180b0*/  LDL.LU R227, [R1+0x38] ;  /* 0x0000380001e37983 */ /* 0x000f280000300800 */
[----:B------:R0:W-:Y:S04]  /*180c0*/  @!P1 STG.E.U8 desc[UR30][R76.64+0x51], R2 ;  /* 0x000051024c009986 */ /* 0x0001e8000c10111e */
[----:B0-----:R-:W0:Y:S01]  /*180d0*/  @!P4 LDC.64 R2, c[0x0][0x5c0] ;  /* 0x00017000ff02cb82 */ /* 0x001e220000000a00 */
[----:B------:R-:W-:Y:S02]  /*180e0*/  ISETP.LT.OR P1, PT, R35, 0x19, !P3 ;  /* 0x000000192300780c */ /* 0x000fe40005f21670 */
[----:B0-----:R-:W-:-:S05]  /*180f0*/  @!P4 IADD3 R2, P5, R26, R2, RZ ;  /* 0x000000021a02c210 */ /* 0x001fca0007fbe0ff */
[----:B------:R-:W-:-:S05]  /*18100*/  @!P4 IMAD.X R3, R34, 0x1, R3, P5 ;  /* 0x000000012203c824 */ /* 0x000fca00028e0603 */
[----:B------:R0:W-:Y:S02]  /*18110*/  @!P4 STG.E.U8 desc[UR30][R2.64+0x58], R5 ;  /* 0x000058050200c986 */ /* 0x0001e4000c10111e */
[----:B0-----:R-:W0:Y:S01]  /*18120*/  @!P1 LDC.64 R2, c[0x0][0x5c0] ;  /* 0x00017000ff029b82 */ /* 0x001e220000000a00 */
[----:B------:R-:W-:Y:S02]  /*18130*/  ISETP.LT.OR P0, PT, R35, 0x5a, !P0 ;  /* 0x0000005a2300780c */ /* 0x000fe40004701670 */
[----:B0-----:R-:W-:-:S04]  /*18140*/  @!P1 IADD3 R48, P4, P5, R26, UR12, R2 ;  /* 0x0000000c1a309c10 */ /* 0x001fc8000fd9e002 */
[----:B------:R-:W-:-:S07]  /*18150*/  @!P1 IADD3.X R49, R34, UR11, R3, P4, P5 ;  /* 0x0000000b22319c10 */ /* 0x000fce000a7ea403 */
[----:B------:R-:W0:Y:S01]  /*18160*/  @!P0 LDC.64 R2, c[0x0][0x5c0] ;  /* 0x00017000ff028b82 */ /* 0x000e220000000a00 */
[----:B------:R-:W-:Y:S02]  /*18170*/  ISETP.LT.OR P5, PT, R35, 0x1a, !P3 ;  /* 0x0000001a2300780c */ /* 0x000fe40005fa1670 */
[----:B------:R-:W-:Y:S02]  /*18180*/  F2FP.SATFINITE.E4M3.F32.PACK_AB_MERGE_C R4, RZ, R4, RZ ;  /* 0x00000004ff04723e */ /* 0x000fe400048070ff */
[----:B------:R-:W-:Y:S02]  /*18190*/  LOP3.LUT R0, R0, 0xfffeffff, RZ, 0xc0, !PT ;  /* 0xfffeffff00007812 */ /* 0x000fe400078ec0ff */
[----:B0-----:R-:W-:-:S05]  /*181a0*/  @!P0 IADD3 R2, P4, R26, R2, RZ ;  /* 0x000000021a028210 */ /* 0x001fca0007f9e0ff */
[----:B------:R-:W-:-:S05]  /*181b0*/  @!P0 IMAD.X R3, R34, 0x1, R3, P4 ;  /* 0x0000000122038824 */ /* 0x000fca00020e0603 */
[----:B------:R0:W-:Y:S02]  /*181c0*/  @!P0 STG.E.U8 desc[UR30][R2.64+0x59], R4 ;  /* 0x0000590402008986 */ /* 0x0001e4000c10111e */
[----:B0-----:R-:W0:Y:S01]  /*181d0*/  @!P5 LDC.64 R2, c[0x0][0x5c0] ;  /* 0x00017000ff02db82 */ /* 0x001e220000000a00 */
[----:B------:R-:W-:-:S04]  /*181e0*/  @P2 LOP3.LUT R0, R0, 0x10000, RZ, 0xfc, !PT ;  /* 0x0001000000002812 */ /* 0x000fc800078efcff */
[----:B------:R-:W-:-:S04]  /*181f0*/  LOP3.LUT R0, R0, 0xffffbfff, RZ, 0xc0, !PT ;  /* 0xffffbfff00007812 */ /* 0x000fc800078ec0ff */
[----:B------:R-:W-:-:S04]  /*18200*/  @P1 LOP3.LUT R0, R0, 0x4000, RZ, 0xfc, !PT ;  /* 0x0000400000001812 */ /* 0x000fc800078efcff */
[----:B------:R-:W-:-:S04]  /*18210*/  LOP3.LUT R0, R0, 0xffffefff, RZ, 0xc0, !PT ;  /* 0xffffefff00007812 */ /* 0x000fc800078ec0ff */
[----:B------:R-:W-:Y:S02]  /*18220*/  @P5 LOP3.LUT R0, R0, 0x1000, RZ, 0xfc, !PT ;  /* 0x0000100000005812 */ /* 0x000fe400078efcff */
[----:B0-----:R-:W-:-:S04]  /*18230*/  @!P5 IADD3 R46, P0, P4, R26, UR12, R2 ;  /* 0x0000000c1a2edc10 */ /* 0x001fc8000fc1e002 */
[----:B------:R-:W-:Y:S02]  /*18240*/  @!P5 IADD3.X R47, R34, UR11, R3, P0, P4 ;  /* 0x0000000b222fdc10 */ /* 0x000fe400087e8403 */
[----:B------:R-:W-:-:S13]  /*18250*/  ISETP.LT.OR P5, PT, R35, 0x21, !P3 ;  /* 0x000000212300780c */ /* 0x000fda0005fa1670 */
[----:B------:R-:W0:Y:S01]  /*18260*/  @!P5 LDC.64 R2, c[0x0][0x5c0] ;  /* 0x00017000ff02db82 */ /* 0x000e220000000a00 */
[----:B------:R-:W-:-:S04]  /*18270*/  LOP3.LUT R0, R0, 0xfffff7ff, RZ, 0xc0, !PT ;  /* 0xfffff7ff00007812 */ /* 0x000fc800078ec0ff */
[----:B------:R-:W-:Y:S01]  /*18280*/  @P5 LOP3.LUT R0, R0, 0x800, RZ, 0xfc, !PT ;  /* 0x0000080000005812 */ /* 0x000fe200078efcff */
[----:B---3--:R-:W-:Y:S02]  /*18290*/  FMUL R5, R226, UR18 ;  /* 0x00000012e2057c20 */ /* 0x008fe40008400000 */
[----:B------:R-:W3:Y:S01]  /*182a0*/  LDL.LU R226, [R1+0x3c] ;  /* 0x00003c0001e27983 */ /* 0x000ee20000300800 */
[----:B0-----:R-:W-:-:S04]  /*182b0*/  @!P5 IADD3 R44, P0, P4, R26, UR12, R2 ;  /* 0x0000000c1a2cdc10 */ /* 0x001fc8000fc1e002 */
[----:B------:R-:W-:Y:S02]  /*182c0*/  @!P5 IADD3.X R45, R34, UR11, R3, P0, P4 ;  /* 0x0000000b222ddc10 */ /* 0x000fe400087e8403 */
[----:B------:R-:W-:-:S13]  /*182d0*/  ISETP.LT.OR P5, PT, R35, 0x22, !P3 ;  /* 0x000000222300780c */ /* 0x000fda0005fa1670 */
[----:B------:R-:W0:Y:S01]  /*182e0*/  @!P5 LDC.64 R2, c[0x0][0x5c0] ;  /* 0x00017000ff02db82 */ /* 0x000e220000000a00 */
[C---:B------:R-:W-:Y:S02]  /*182f0*/  LOP3.LUT P6, RZ, R28.reuse, 0x20000, RZ, 0xc0, !PT ;  /* 0x000200001cff7812 */ /* 0x040fe400078cc0ff */
[----:B------:R-:W-:Y:S02]  /*18300*/  LOP3.LUT P2, RZ, R28, 0x20, RZ, 0xc0, !PT ;  /* 0x000000201cff7812 */ /* 0x000fe4000784c0ff */
[----:B------:R-:W-:-:S09]  /*18310*/  F2FP.SATFINITE.E4M3.F32.PACK_AB_MERGE_C R5, RZ, R5, RZ ;  /* 0x00000005ff05723e */ /* 0x000fd200048070ff */
[----:B------:R-:W-:Y:S01]  /*18320*/  @!P6 STG.E.U8 desc[UR30][R84.64+0x58], R5 ;  /* 0x000058055400e986 */ /* 0x000fe2000c10111e */
[----:B0-----:R-:W-:Y:S01]  /*18330*/  @!P5 IADD3 R42, P0, P4, R26, UR12, R2 ;  /* 0x0000000c1a2adc10 */ /* 0x001fe2000fc1e002 */
[----:B--2---:R-:W-:-:S05]  /*18340*/  FMUL R2, R225, UR18 ;  /* 0x00000012e1027c20 */ /* 0x004fca0008400000 */
[----:B------:R-:W-:-:S05]  /*18350*/  F2FP.SATFINITE.E4M3.F32.PACK_AB_MERGE_C R2, RZ, R2, RZ ;  /* 0x00000002ff02723e */ /* 0x000fca00048070ff */
[----:B------:R0:W-:Y:S01]  /*18360*/  @!P2 STG.E.U8 desc[UR30][R82.64+0x59], R2 ;  /* 0x000059025200a986 */ /* 0x0001e2000c10111e */
[----:B------:R-:W-:Y:S02]  /*18370*/  ISETP.LT.OR P2, PT, R35, 0x29, !P3 ;  /* 0x000000292300780c */ /* 0x000fe40005f41670 */
[----:B------:R-:W-:-:S11]  /*18380*/  @!P5 IADD3.X R43, R34, UR11, R3, P0, P4 ;  /* 0x0000000b222bdc10 */ /* 0x000fd600087e8403 */
[----:B0-----:R-:W0:Y:S02]  /*18390*/  @!P2 LDC.64 R2, c[0x0][0x5c0] ;  /* 0x00017000ff02ab82 */ /* 0x001e240000000a00 */
[----:B0-----:R-:W-:-:S04]  /*183a0*/  @!P2 IADD3 R40, P0, P4, R26, UR12, R2 ;  /* 0x0000000c1a28ac10 */ /* 0x001fc8000fc1e002 */
[----:B------:R-:W-:Y:S01]  /*183b0*/  @!P2 IADD3.X R41, R34, UR11, R3, P0, P4 ;  /* 0x0000000b2229ac10 */ /* 0x000fe200087e8403 */
[----:B----4-:R-:W-:Y:S02]  /*183c0*/  FMUL R3, R227, UR18 ;  /* 0x00000012e3037c20 */ /* 0x010fe40008400000 */
[----:B------:R-:W2:Y:S01]  /*183d0*/  LDL.LU R227, [R1+0x40] ;  /* 0x0000400001e37983 */ /* 0x000ea20000300800 */
[----:B------:R-:W-:-:S03]  /*183e0*/  LOP3.LUT R0, R0, 0xfffffbff, RZ, 0xc0, !PT ;  /* 0xfffffbff00007812 */ /* 0x000fc600078ec0ff */
[----:B------:R-:W4:Y:S01]  /*183f0*/  LDL.LU R225, [R1+0x44] ;  /* 0x0000440001e17983 */ /* 0x000f220000300800 */
[----:B------:R-:W-:-:S04]  /*18400*/  @P5 LOP3.LUT R0, R0, 0x400, RZ, 0xfc, !PT ;  /* 0x0000040000005812 */ /* 0x000fc800078efcff */
[----:B------:R-:W-:-:S04]  /*18410*/  LOP3.LUT R0, R0, 0xfffffdff, RZ, 0xc0, !PT ;  /* 0xfffffdff00007812 */ /* 0x000fc800078ec0ff */
[----:B------:R-:W-:Y:S02]  /*18420*/  @P2 LOP3.LUT R0, R0, 0x200, RZ, 0xfc, !PT ;  /* 0x0000020000002812 */ /* 0x000fe400078efcff */
[----:B------:R-:W-:Y:S02]  /*18430*/  ISETP.LT.OR P2, PT, R35, 0x2a, !P3 ;  /* 0x0000002a2300780c */ /* 0x000fe40005f41670 */
[----:B------:R-:W-:-:S11]  /*18440*/  F2FP.SATFINITE.E4M3.F32.PACK_AB_MERGE_C R5, RZ, R3, RZ ;  /* 0x00000003ff05723e */ /* 0x000fd600048070ff */
[----:B------:R-:W0:Y:S01]  /*18450*/  @!P2 LDC.64 R2, c[0x0][0x5c0] ;  /* 0x00017000ff02ab82 */ /* 0x000e220000000a00 */
[----:B------:R-:W-:-:S13]  /*18460*/  LOP3.LUT P1, RZ, R29, 0x800, RZ, 0xc0, !PT ;  /* 0x000008001dff7812 */ /* 0x000fda000782c0ff */
[----:B------:R1:W-:Y:S01]  /*18470*/  @!P1 STG.E.U8 desc[UR30][R30.64], R5 ;  /* 0x000000051e009986 */ /* 0x0003e2000c10111e */
[----:B0-----:R-:W-:-:S04]  /*18480*/  @!P2 IADD3 R38, P0, P1, R26, UR12, R2 ;  /* 0x0000000c1a26ac10 */ /* 0x001fc8000f91e002 */
[----:B------:R-:W-:Y:S02]  /*18490*/  @!P2 IADD3.X R39, R34, UR11, R3, P0, P1 ;  /* 0x0000000b2227ac10 */ /* 0x000fe400087e2403 */
[----:B------:R-:W-:-:S04]  /*184a0*/  ISETP.GE.AND P1, PT, R36, 0x89, PT ;  /* 0x000000892400780c */ /* 0x000fc80003f26270 */
[----:B------:R-:W-:Y:S02]  /*184b0*/  ISETP.LT.OR P0, PT, R35, 0x1, !P1 ;  /* 0x000000012300780c */ /* 0x000fe40004f01670 */
[----:B------:R-:W-:-:S11]  /*184c0*/  LOP3.LUT R0, R0, 0xfffffeff, RZ, 0xc0, !PT ;  /* 0xfffffeff00007812 */ /* 0x000fd600078ec0ff */
[----:B-1----:R-:W0:Y:S01]  /*184d0*/  @!P0 LDC.64 R4, c[0x0][0x5c0] ;  /* 0x00017000ff048b82 */ /* 0x002e220000000a00 */
[----:B------:R-:W-:Y:S02]  /*184e0*/  LOP3.LUT P6, RZ, R28, 0x10, RZ, 0xc0, !PT ;  /* 0x000000101cff7812 */ /* 0x000fe400078cc0ff */
[----:B------:R-:W-:Y:S02]  /*184f0*/  @P2 LOP3.LUT R0, R0, 0x100, RZ, 0xfc, !PT ;  /* 0x0000010000002812 */ /* 0x000fe400078efcff */
[----:B------:R-:W-:Y:S01]  /*18500*/  ISETP.LT.OR P2, PT, R35, 0x31, !P3 ;  /* 0x000000312300780c */ /* 0x000fe20005f41670 */
[----:B------:R-:W-:Y:S02]  /*18510*/  IMAD.U32 R2, RZ, RZ, UR10 ;  /* 0x0000000aff027e24 */ /* 0x000fe4000f8e00ff */
[----:B------:R-:W-:-:S03]  /*18520*/  IMAD.U32 R6, RZ, RZ, UR9 ;  /* 0x00000009ff067e24 */ /* 0x000fc6000f8e00ff */
[----:B------:R-:W-:-:S04]  /*18530*/  @!P0 IADD3 R2, P4, P5, R2, UR8, R26 ;  /* 0x0000000802028c10 */ /* 0x000fc8000fd9e01a */
[----:B------:R-:W-:Y:S02]  /*18540*/  @!P0 IADD3.X R6, R6, UR7, R34, P4, P5 ;  /* 0x0000000706068c10 */ /* 0x000fe4000a7ea422 */
[----:B0-----:R-:W-:Y:S01]  /*18550*/  @!P0 IADD3 R4, P4, R2, R4, RZ ;  /* 0x0000000402048210 */ /* 0x001fe20007f9e0ff */
[----:B---3--:R-:W-:Y:S02]  /*18560*/  FMUL R3, R226, UR18 ;  /* 0x00000012e2037c20 */ /* 0x008fe40008400000 */
[----:B------:R-:W3:Y:S03]  /*18570*/  LDL.LU R226, [R1+0x48] ;  /* 0x0000480001e27983 */ /* 0x000ee60000300800 */
[----:B------:R-:W-:-:S05]  /*18580*/  F2FP.SATFINITE.E4M3.F32.PACK_AB_MERGE_C R3, RZ, R3, RZ ;  /* 0x00000003ff03723e */ /* 0x000fca00048070ff */
[----:B------:R0:W-:Y:S02]  /*18590*/  @!P6 STG.E.U8 desc[UR30][R22.64+0x1], R3 ;  /* 0x000001031600e986 */ /* 0x0001e4000c10111e */
[----:B0-----:R-:W0:Y:S02]  /*185a0*/  @!P2 LDC.64 R2, c[0x0][0x5c0] ;  /* 0x00017000ff02ab82 */ /* 0x001e240000000a00 */
[----:B0-----:R-:W-:Y:S01]  /*185b0*/  @!P2 IADD3 R32, P5, P6, R26, UR12, R2 ;  /* 0x0000000c1a20ac10 */ /* 0x001fe2000febe002 */
[----:B--2---:R-:W-:Y:S02]  /*185c0*/  FMUL R2, R227, UR18 ;  /* 0x00000012e3027c20 */ /* 0x004fe40008400000 */
[----:B------:R-:W2:Y:S01]  /*185d0*/  LDL.LU R227, [R1+0x4c] ;  /* 0x00004c0001e37983 */ /* 0x000ea20000300800 */
[----:B------:R-:W-:Y:S02]  /*185e0*/  @!P0 IMAD.X R5, R6, 0x1, R5, P4 ;  /* 0x0000000106058824 */ /* 0x000fe400020e0605 */
[----:B------:R-:W-:-:S05]  /*185f0*/  F2FP.SATFINITE.E4M3.F32.PACK_AB_MERGE_C R7, RZ, R2, RZ ;  /* 0x00000002ff07723e */ /* 0x000fca00048070ff */
[----:B------:R0:W-:Y:S01]  /*18600*/  @!P0 STG.E.U8 desc[UR30][R4.64], R7 ;  /* 0x0000000704008986 */ /* 0x0001e2000c10111e */
[----:B------:R-:W-:Y:S02]  /*18610*/  ISETP.LT.OR P0, PT, R35, 0x2, !P1 ;  /* 0x000000022300780c */ /* 0x000fe40004f01670 */
[----:B------:R-:W-:Y:S01]  /*18620*/  @!P2 IADD3.X R33, R34, UR11, R3, P5, P6 ;  /* 0x0000000b2221ac10 */ /* 0x000fe2000afec403 */
[----:B------:R-:W-:Y:S01]  /*18630*/  IMAD.U32 R3, RZ, RZ, UR10 ;  /* 0x0000000aff037e24 */ /* 0x000fe2000f8e00ff */
[----:B------:R-:W-:-:S09]  /*18640*/  LOP3.LUT P6, RZ, R28, 0x40000, RZ, 0xc0, !PT ;  /* 0x000400001cff7812 */ /* 0x000fd200078cc0ff */
[----:B0-----:R-:W-:Y:S02]  /*18650*/  @!P0 IADD3 R4, P4, P5, R3, UR8, R26 ;  /* 0x0000000803048c10 */ /* 0x001fe4000fd9e01a */
[----:B------:R-:W0:Y:S01]  /*18660*/  @!P0 LDC.64 R2, c[0x0][0x5c0] ;  /* 0x00017000ff028b82 */ /* 0x000e220000000a00 */
[----:B------:R-:W-:Y:S01]  /*18670*/  LOP3.LUT R29, R29, 0xfffffbff, RZ, 0xc0, !PT ;  /* 0xfffffbff1d1d7812 */ /* 0x000fe200078ec0ff */
[----:B------:R-:W-:-:S03]  /*18680*/  IMAD.U32 R9, RZ, RZ, UR9 ;  /* 0x00000009ff097e24 */ /* 0x000fc6000f8e00ff */
[----:B------:R-:W-:Y:S02]  /*18690*/  @P6 LOP3.LUT R29, R29, 0x400, RZ, 0xfc, !PT ;  /* 0x000004001d1d6812 */ /* 0x000fe400078efcff */
[----:B------:R-:W-:Y:S02]  /*186a0*/  ISETP.LT.OR P6, PT, R35, 0x32, !P3 ;  /* 0x000000322300780c */ /* 0x000fe40005fc1670 */
[----:B------:R-:W-:Y:S02]  /*186b0*/  @!P0 IADD3.X R5, R9, UR7, R34, P4, P5 ;  /* 0x0000000709058c10 */ /* 0x000fe4000a7ea422 */
[----:B0-----:R-:W-:-:S05]  /*186c0*/  @!P0 IADD3 R4, P4, R4, R2, RZ ;  /* 0x0000000204048210 */ /* 0x001fca0007f9e0ff */
[----:B------:R-:W-:-:S04]  /*186d0*/  @!P0 IMAD.X R5, R5, 0x1, R3, P4 ;  /* 0x0000000105058824 */ /* 0x000fc800020e0603 */
[----:B------:R-:W0:Y:S02]  /*186e0*/  @!P6 LDC.64 R2, c[0x0][0x5c0] ;  /* 0x00017000ff02eb82 */ /* 0x000e240000000a00 */
[----:B0-----:R-:W-:Y:S01]  /*186f0*/  @!P6 IADD3 R30, P4, P5, R26, UR12, R2 ;  /* 0x0000000c1a1eec10 */ /* 0x001fe2000fd9e002 */
[----:B----4-:R-:W-:-:S03]  /*18700*/  FMUL R2, R225, UR18 ;  /* 0x00000012e1027c20 */ /* 0x010fc60008400000 */
[----:B------:R-:W-:Y:S02]  /*18710*/  @!P6 IADD3.X R31, R34, UR11, R3, P4, P5 ;  /* 0x0000000b221fec10 */ /* 0x000fe4000a7ea403 */
[----:B------:R-:W-:Y:S02]  /*18720*/  ISETP.LT.OR P5, PT, R35, 0x39, !P3 ;  /* 0x000000392300780c */ /* 0x000fe40005fa1670 */
[----:B------:R-:W-:-:S05]  /*18730*/  F2FP.SATFINITE.E4M3.F32.PACK_AB_MERGE_C R2, RZ, R2, RZ ;  /* 0x00000002ff02723e */ /* 0x000fca00048070ff */
[----:B------:R0:W-:Y:S06]  /*18740*/  @!P0 STG.E.U8 desc[UR30][R4.64+0x1], R2 ;  /* 0x0000010204008986 */ /* 0x0001ec000c10111e */
[----:B0-----:R-:W0:Y:S01]  /*18750*/  @!P5 LDC.64 R2, c[0x0][0x5c0] ;  /* 0x00017000ff02db82 */ /* 0x001e220000000a00 */
[----:B------:R-:W-:Y:S02]  /*18760*/  LOP3.LUT R0, R0, 0xffffffbf, RZ, 0xc0, !PT ;  /* 0xffffffbf00007812 */ /* 0x000fe400078ec0ff */
[----:B0-----:R-:W-:-:S04]  /*18770*/  @!P5 IADD3 R22, P0, P4, R26, UR12, R2 ;  /* 0x0000000c1a16dc10 */ /* 0x001fc8000fc1e002 */
[----:B------:R-:W-:Y:S02]  /*18780*/  @!P5 IADD3.X R23, R34, UR11, R3, P0, P4 ;  /* 0x0000000b2217dc10 */ /* 0x000fe400087e8403 */
[----:B------:R-:W-:-:S04]  /*18790*/  @P2 LOP3.LUT R0, R0, 0x40, RZ, 0xfc, !PT ;  /* 0x0000004000002812 */ /* 0x000fc800078efcff */
[----:B------:R-:W-:-:S04]  /*187a0*/  LOP3.LUT R0, R0, 0xffffffdf, RZ, 0xc0, !PT ;  /* 0xffffffdf00007812 */ /* 0x000fc800078ec0ff */
[----:B------:R-:W-:-:S04]  /*187b0*/  @P6 LOP3.LUT R0, R0, 0x20, RZ, 0xfc, !PT ;  /* 0x0000002000006812 */ /* 0x000fc800078efcff */
[----:B------:R-:W-:Y:S01]  /*187c0*/  LOP3.LUT R0, R0, 0xffffffef, RZ, 0xc0, !PT ;  /* 0xffffffef00007812 */ /* 0x000fe200078ec0ff */
[----:B---3--:R-:W-:Y:S02]  /*187d0*/  FMUL R3, R226, UR18 ;  /* 0x00000012e2037c20 */ /* 0x008fe40008400000 */
[----:B------:R-:W3:Y:S01]  /*187e0*/  LDL.LU R226, [R1+0x50] ;  /* 0x0000500001e27983 */ /* 0x000ee20000300800 */
[----:B------:R-:W-:Y:S02]  /*187f0*/  @P5 LOP3.LUT R0, R0, 0x10, RZ, 0xfc, !PT ;  /* 0x0000001000005812 */ /* 0x000fe400078efcff */
[----:B------:R-:W-:Y:S02]  /*18800*/  ISETP.LT.OR P5, PT, R35, 0x3a, !P3 ;  /* 0x0000003a2300780c */ /* 0x000fe40005fa1670 */
[----:B------:R-:W-:-:S11]  /*18810*/  F2FP.SATFINITE.E4M3.F32.PACK_AB_MERGE_C R7, RZ, R3, RZ ;  /* 0x00000003ff07723e */ /* 0x000fd600048070ff */
[----:B------:R-:W0:Y:S02]  /*18820*/  @!P5 LDC.64 R2, c[0x0][0x5c0] ;  /* 0x00017000ff02db82 */ /* 0x000e240000000a00 */
[----:B0-----:R-:W-:-:S04]  /*18830*/  @!P5 IADD3 R20, P0, P4, R26, UR12, R2 ;  /* 0x0000000c1a14dc10 */ /* 0x001fc8000fc1e002 */
[----:B------:R-:W-:Y:S01]  /*18840*/  @!P5 IADD3.X R21, R34, UR11, R3, P0, P4 ;  /* 0x0000000b2215dc10 */ /* 0x000fe200087e8403 */
[----:B--2---:R-:W-:Y:S02]  /*18850*/  FMUL R3, R227, UR18 ;  /* 0x00000012e3037c20 */ /* 0x004fe40008400000 */
[----:B------:R-:W2:Y:S01]  /*18860*/  LDL.LU R227, [R1+0x54] ;  /* 0x0000540001e37983 */ /* 0x000ea20000300800 */
[----:B------:R-:W-:Y:S02]  /*18870*/  ISETP.LT.OR P0, PT, R35, 0x9, !P1 ;  /* 0x000000092300780c */ /* 0x000fe40004f01670 */
[----:B------:R-:W-:Y:S02]  /*18880*/  LOP3.LUT P6, RZ, R29, 0x400, RZ, 0xc0, !PT ;  /* 0x000004001dff7812 */ /* 0x000fe400078cc0ff */
[----:B------:R-:W-:Y:S01]  /*18890*/  LOP3.LUT P2, RZ, R28, 0x40, RZ, 0xc0, !PT ;  /* 0x000000401cff7812 */ /* 0x000fe2000784c0ff */
[----:B------:R-:W-:Y:S01]  /*188a0*/  IMAD.U32 R2, RZ, RZ, UR10 ;  /* 0x0000000aff027e24 */ /* 0x000fe2000f8e00ff */
[----:B------:R-:W-:Y:S01]  /*188b0*/  F2FP.SATFINITE.E4M3.F32.PACK_AB_MERGE_C R3, RZ, R3, RZ ;  /* 0x00000003ff03723e */ /* 0x000fe200048070ff */
[----:B------:R-:W-:Y:S01]  /*188c0*/  IMAD.U32 R6, RZ, RZ, UR9 ;  /* 0x00000009ff067e24 */ /* 0x000fe2000f8e00ff */
[----:B------:R-:W-:Y:S01]  /*188d0*/  LOP3.LUT R0, R0, 0xfffffffb, RZ, 0xc0, !PT ;  /* 0xfffffffb00007812 */ /* 0x000fe200078ec0ff */
[----:B------:R-:W4:Y:S04]  /*188e0*/  LDL.LU R225, [R1+0x58] ;  /* 0x0000580001e17983 */ /* 0x000f280000300800 */
[----:B------:R-:W0:Y:S02]  /*188f0*/  @!P0 LDC.64 R4, c[0x0][0x5c0] ;  /* 0x00017000ff048b82 */ /* 0x000e240000000a00 */
[----:B------:R-:W-:Y:S04]  /*18900*/  @!P6 STG.E.U8 desc[UR30][R92.64+0x8], R7 ;  /* 0x000008075c00e986 */ /* 0x000fe8000c10111e */
[----:B------:R1:W-:Y:S01]  /*18910*/  @!P2 STG.E.U8 desc[UR30][R88.64+0x9], R3 ;  /* 0x000009035800a986 */ /* 0x0003e2000c10111e */
[----:B------:R-:W-:-:S02]  /*18920*/  ISETP.LT.OR P2, PT, R35, 0x41, !P3 ;  /* 0x000000412300780c */ /* 0x000fc40005f41670 */
[----:B------:R-:W-:Y:S02]  /*18930*/  @P5 LOP3.LUT R0, R0, 0x4, RZ, 0xfc, !PT ;  /* 0x0000000400005812 */ /* 0x000fe400078efcff */
[----:B------:R-:W-:-:S04]  /*18940*/  @!P0 IADD3 R2, P4, P5, R2, UR8, R26 ;  /* 0x0000000802028c10 */ /* 0x000fc8000fd9e01a */
[----:B------:R-:W-:Y:S02]  /*18950*/  @!P0 IADD3.X R6, R6, UR7, R34, P4, P5 ;  /* 0x0000000706068c10 */ /* 0x000fe4000a7ea422 */
[----:B0-----:R-:W-:-:S03]  /*18960*/  @!P0 IADD3 R4, P4, R2, R4, RZ ;  /* 0x0000000402048210 */ /* 0x001fc60007f9e0ff */
[----:B-1----:R-:W0:Y:S02]  /*18970*/  @!P2 LDC.64 R2, c[0x0][0x5c0] ;  /* 0x00017000ff02ab82 */ /* 0x002e240000000a00 */
[----:B------:R-:W-:Y:S01]  /*18980*/  @!P0 IMAD.X R5, R6, 0x1, R5, P4 ;  /* 0x0000000106058824 */ /* 0x000fe200020e0605 */
[----:B0-----:R-:W-:-:S04]  /*18990*/  @!P2 IADD3 R18, P5, P6, R26, UR12, R2 ;  /* 0x0000000c1a12ac10 */ /* 0x001fc8000febe002 */
[----:B------:R-:W-:Y:S01]  /*189a0*/  @!P2 IADD3.X R19, R34, UR11, R3, P5, P6 ;  /* 0x0000000b2213ac10 */ /* 0x000fe2000afec403 */
[----:B------:R-:W-:Y:S01]  /*189b0*/  IMAD.U32 R3, RZ, RZ, UR10 ;  /* 0x0000000aff037e24 */ /* 0x000fe2000f8e00ff */
[----:B------:R-:W-:Y:S02]  /*189c0*/  LOP3.LUT P6, RZ, R28, 0x80, RZ, 0xc0, !PT ;  /* 0x000000801cff7812 */ /* 0x000fe400078cc0ff */
[----:B------:R-:W-:-:S11]  /*189d0*/  LOP3.LUT R29, R29, 0xfffffdff, RZ, 0xc0, !PT ;  /* 0xfffffdff1d1d7812 */ /* 0x000fd600078ec0ff */
[----:B------:R-:W-:Y:S02]  /*189e0*/  @P6 LOP3.LUT R29, R29, 0x200, RZ, 0xfc, !PT ;  /* 0x000002001d1d6812 */ /* 0x000fe400078efcff */
[----:B------:R-:W-:Y:S01]  /*189f0*/  ISETP.LT.OR P6, PT, R35, 0x42, !P3 ;  /* 0x000000422300780c */ /* 0x000fe20005fc1670 */
[----:B---3--:R-:W-:Y:S02]  /*18a00*/  FMUL R2, R226, UR18 ;  /* 0x00000012e2027c20 */ /* 0x008fe40008400000 */
[----:B------:R-:W3:Y:S03]  /*18a10*/  LDL.LU R226, [R1+0x5c] ;  /* 0x00005c0001e27983 */ /* 0x000ee60000300800 */
[----:B------:R-:W-:-:S05]  /*18a20*/  F2FP.SATFINITE.E4M3.F32.PACK_AB_MERGE_C R7, RZ, R2, RZ ;  /* 0x00000002ff07723e */ /* 0x000fca00048070ff */
[----:B------:R0:W-:Y:S01]  /*18a30*/  @!P0 STG.E.U8 desc[UR30][R4.64+0x8], R7 ;  /* 0x0000080704008986 */ /* 0x0001e2000c10111e */
[----:B------:R-:W-:-:S13]  /*18a40*/  ISETP.LT.OR P0, PT, R35, 0xa, !P1 ;  /* 0x0000000a2300780c */ /* 0x000fda0004f01670 */
[----:B0-----:R-:W-:Y:S02]  /*18a50*/  @!P0 IADD3 R4, P4, P5, R3, UR8, R26 ;  /* 0x0000000803048c10 */ /* 0x001fe4000fd9e01a */
[----:B------:R-:W0:Y:S02]  /*18a60*/  @!P0 LDC.64 R2, c[0x0][0x5c0] ;  /* 0x00017000ff028b82 */ /* 0x000e240000000a00 */
[----:B------:R-:W-:Y:S02]  /*18a70*/  @!P0 IADD3.X R5, R9, UR7, R34, P4, P5 ;  /* 0x0000000709058c10 */ /* 0x000fe4000a7ea422 */
[----:B0-----:R-:W-:-:S05]  /*18a80*/  @!P0 IADD3 R4, P4, R4, R2, RZ ;  /* 0x0000000204048210 */ /* 0x001fca0007f9e0ff */
[----:B------:R-:W-:Y:S02]  /*18a90*/  @!P0 IMAD.X R5, R5, 0x1, R3, P4 ;  /* 0x0000000105058824 */ /* 0x000fe400020e0603 */
[----:B------:R-:W0:Y:S02]  /*18aa0*/  @!P6 LDC.64 R2, c[0x0][0x5c0] ;  /* 0x00017000ff02eb82 */ /* 0x000e240000000a00 */
[----:B0-----:R-:W-:Y:S01]  /*18ab0*/  @!P6 IADD3 R16, P4, P5, R26, UR12, R2 ;  /* 0x0000000c1a10ec10 */ /* 0x001fe2000fd9e002 */
[----:B--2---:R-:W-:Y:S02]  /*18ac0*/  FMUL R2, R227, UR18 ;  /* 0x00000012e3027c20 */ /* 0x004fe40008400000 */
[----:B------:R-:W2:Y:S01]  /*18ad0*/  LDL.LU R227, [R1+0x60] ;  /* 0x0000600001e37983 */ /* 0x000ea20000300800 */
[----:B------:R-:W-:Y:S02]  /*18ae0*/  @!P6 IADD3.X R17, R34, UR11, R3, P4, P5 ;  /* 0x0000000b2211ec10 */ /* 0x000fe4000a7ea403 */
[----:B------:R-:W-:-:S02]  /*18af0*/  ISETP.LT.OR P5, PT, R35, 0x49, !P3 ;  /* 0x000000492300780c */ /* 0x000fc40005fa1670 */
[----:B------:R-:W-:-:S05]  /*18b00*/  F2FP.SATFINITE.E4M3.F32.PACK_AB_MERGE_C R2, RZ, R2, RZ ;  /* 0x00000002ff02723e */ /* 0x000fca00048070ff */
[----:B------:R0:W-:Y:S01]  /*18b10*/  @!P0 STG.E.U8 desc[UR30][R4.64+0x9], R2 ;  /* 0x0000090204008986 */ /* 0x0001e2000c10111e */
[----:B------:R-:W-:-:S05]  /*18b20*/  LOP3.LUT R0, R0, 0xfffffffd, RZ, 0xc0, !PT ;  /* 0xfffffffd00007812 */ /* 0x000fca00078ec0ff */
[----:B0-----:R-:W0:Y:S01]  /*18b30*/  @!P5 LDC.64 R2, c[0x0][0x5c0] ;  /* 0x00017000ff02db82 */ /* 0x001e220000000a00 */
[----:B------:R-:W-:Y:S02]  /*18b40*/  @P2 LOP3.LUT R0, R0, 0x2, RZ, 0xfc, !PT ;  /* 0x0000000200002812 */ /* 0x000fe400078efcff */
[C---:B------:R-:W-:Y:S02]  /*18b50*/  LOP3.LUT P2, RZ, R28.reuse, 0x80000, RZ, 0xc0, !PT ;  /* 0x000800001cff7812 */ /* 0x040fe4000784c0ff */
[----:B------:R-:W-:-:S04]  /*18b60*/  LOP3.LUT R28, R28, 0x7fffffff, RZ, 0xc0, !PT ;  /* 0x7fffffff1c1c7812 */ /* 0x000fc800078ec0ff */
[----:B------:R-:W-:-:S04]  /*18b70*/  @P6 LOP3.LUT R28, R28, 0x80000000, RZ, 0xfc, !PT ;  /* 0x800000001c1c6812 */ /* 0x000fc800078efcff */
[----:B------:R-:W-:-:S04]  /*18b80*/  LOP3.LUT R28, R28, 0xbfffffff, RZ, 0xc0, !PT ;  /* 0xbfffffff1c1c7812 */ /* 0x000fc800078ec0ff */
[----:B------:R-:W-:Y:S02]  /*18b90*/  @P5 LOP3.LUT R28, R28, 0x40000000, RZ, 0xfc, !PT ;  /* 0x400000001c1c5812 */ /* 0x000fe400078efcff */
[----:B0-----:R-:W-:-:S04]  /*18ba0*/  @!P5 IADD3 R14, P0, P4, R26, UR12, R2 ;  /* 0x0000000c1a0edc10 */ /* 0x001fc8000fc1e002 */
[----:B------:R-:W-:Y:S02]  /*18bb0*/  @!P5 IADD3.X R15, R34, UR11, R3, P0, P4 ;  /* 0x0000000b220fdc10 */ /* 0x000fe400087e8403 */
[----:B------:R-:W-:Y:S01]  /*18bc0*/  ISETP.LT.OR P5, PT, R35, 0x4a, !P3 ;  /* 0x0000004a2300780c */ /* 0x000fe20005fa1670 */
[----:B----4-:R-:W-:-:S05]  /*18bd0*/  FMUL R3, R225, UR18 ;  /* 0x00000012e1037c20 */ /* 0x010fca0008400000 */
[----:B------:R-:W-:-:S07]  /*18be0*/  F2FP.SATFINITE.E4M3.F32.PACK_AB_MERGE_C R7, RZ, R3, RZ ;  /* 0x00000003ff07723e */ /* 0x000fce00048070ff */
[----:B------:R-:W0:Y:S02]  /*18bf0*/  @!P5 LDC.64 R2, c[0x0][0x5c0] ;  /* 0x00017000ff02db82 */ /* 0x000e240000000a00 */
[----:B0-----:R-:W-:-:S04]  /*18c00*/  @!P5 IADD3 R12, P0, P4, R26, UR12, R2 ;  /* 0x0000000c1a0cdc10 */ /* 0x001fc8000fc1e002 */
[----:B------:R-:W-:Y:S02]  /*18c10*/  @!P5 IADD3.X R13, R34, UR11, R3, P0, P4 ;  /* 0x0000000b220ddc10 */ /* 0x000fe400087e8403 */
[----:B------:R-:W-:Y:S02]  /*18c20*/  ISETP.LT.OR P0, PT, R35, 0x11, !P1 ;  /* 0x000000112300780c */ /* 0x000fe40004f01670 */
[----:B------:R-:W-:-:S11]  /*18c30*/  LOP3.LUT P6, RZ, R29, 0x200, RZ, 0xc0, !PT ;  /* 0x000002001dff7812 */ /* 0x000fd600078cc0ff */
[----:B------:R-:W0:Y:S02]  /*18c40*/  @!P0 LDC.64 R4, c[0x0][0x5c0] ;  /* 0x00017000ff048b82 */ /* 0x000e240000000a00 */
[----:B------:R-:W-:Y:S01]  /*18c50*/  @!P6 STG.E.U8 desc[UR30][R100.64+0x10], R7 ;  /* 0x000010076400e986 */ /* 0x000fe2000c10111e */
[----:B------:R-:W-:Y:S01]  /*18c60*/  LOP3.LUT R28, R28, 0xdfffffff, RZ, 0xc0, !PT ;  /* 0xdfffffff1c1c7812 */ /* 0x000fe200078ec0ff */
[----:B------:R-:W-:Y:S02]  /*18c70*/  IMAD.U32 R2, RZ, RZ, UR10 ;  /* 0x0000000aff027e24 */ /* 0x000fe4000f8e00ff */
[----:B------:R-:W-:Y:S01]  /*18c80*/  IMAD.U32 R6, RZ, RZ, UR9 ;  /* 0x00000009ff067e24 */ /* 0x000fe2000f8e00ff */
[----:B------:R-:W-:Y:S02]  /*18c90*/  @P5 LOP3.LUT R28, R28, 0x20000000, RZ, 0xfc, !PT ;  /* 0x200000001c1c5812 */ /* 0x000fe400078efcff */
[----:B------:R-:W-:-:S04]  /*18ca0*/  @!P0 IADD3 R2, P4, P5, R2, UR8, R26 ;  /* 0x0000000802028c10 */ /* 0x000fc8000fd9e01a */
[----:B------:R-:W-:Y:S02]  /*18cb0*/  @!P0 IADD3.X R6, R6, UR7, R34, P4, P5 ;  /* 0x0000000706068c10 */ /* 0x000fe4000a7ea422 */
[----:B0-----:R-:W-:Y:S01]  /*18cc0*/  @!P0 IADD3 R4, P4, R2, R4, RZ ;  /* 0x0000000402048210 */ /* 0x001fe20007f9e0ff */
[----:B---3--:R-:W-:Y:S02]  /*18cd0*/  FMUL R3, R226, UR18 ;  /* 0x00000012e2037c20 */ /* 0x008fe40008400000 */
[----:B------:R-:W3:Y:S03]  /*18ce0*/  LDL.LU R226, [R1+0x64] ;  /* 0x0000640001e27983 */ /* 0x000ee60000300800 */
[----:B------:R-:W-:Y:S01]  /*18cf0*/  F2FP.SATFINITE.E4M3.F32.PACK_AB_MERGE_C R3, RZ, R3, RZ ;  /* 0x00000003ff03723e */ /* 0x000fe200048070ff */
[----:B------:R-:W4:Y:S04]  /*18d00*/  LDL.LU R225, [R1+0x68] ;  /* 0x0000680001e17983 */ /* 0x000f280000300800 */
[----:B------:R0:W-:Y:S01]  /*18d10*/  @!P2 STG.E.U8 desc[UR30][R104.64+0x11], R3 ;  /* 0x000011036800a986 */ /* 0x0001e2000c10111e */
[----:B------:R-:W-:-:S13]  /*18d20*/  ISETP.LT.OR P2, PT, R35, 0x51, !P3 ;  /* 0x000000512300780c */ /* 0x000fda0005f41670 */
        /* <DEDUP_REMOVED lines=9> */
[----:B------:R-:W-:-:S10]  /*18dc0*/  IMAD.U32 R3, RZ, RZ, UR10 ;  /* 0x0000000aff037e24 */ /* 0x000fd4000f8e00ff */
[----:B0-----:R-:W-:Y:S02]  /*18dd0*/  @!P0 IADD3 R4, P4, P5, R3, UR8, R26 ;  /* 0x0000000803048c10 */ /* 0x001fe4000fd9e01a */
[----:B------:R-:W0:Y:S01]  /*18de0*/  @!P0 LDC.64 R2, c[0x0][0x5c0] ;  /* 0x00017000ff028b82 */ /* 0x000e220000000a00 */
[----:B------:R-:W-:-:S04]  /*18df0*/  LOP3.LUT R28, R28, 0xefffffff, RZ, 0xc0, !PT ;  /* 0xefffffff1c1c7812 */ /* 0x000fc800078ec0ff */
[----:B------:R-:W-:Y:S02]  /*18e00*/  @P2 LOP3.LUT R28, R28, 0x10000000, RZ, 0xfc, !PT ;  /* 0x100000001c1c2812 */ /* 0x000fe400078efcff */
[----:B------:R-:W-:Y:S02]  /*18e10*/  ISETP.LT.OR P2, PT, R35, 0x52, !P3 ;  /* 0x000000522300780c */ /* 0x000fe40005f41670 */
[----:B------:R-:W-:Y:S02]  /*18e20*/  @!P0 IADD3.X R5, R9, UR7, R34, P4, P5 ;  /* 0x0000000709058c10 */ /* 0x000fe4000a7ea422 */
[----:B0-----:R-:W-:-:S05]  /*18e30*/  @!P0 IADD3 R4, P4, R4, R2, RZ ;  /* 0x0000000204048210 */ /* 0x001fca0007f9e0ff */
[----:B------:R-:W-:-:S04]  /*18e40*/  @!P0 IMAD.X R5, R5, 0x1, R3, P4 ;  /* 0x0000000105058824 */ /* 0x000fc800020e0603 */
[----:B------:R-:W0:Y:S02]  /*18e50*/  @!P2 LDC.64 R2, c[0x0][0x5c0] ;  /* 0x00017000ff02ab82 */ /* 0x000e240000000a00 */
[----:B0-----:R-:W-:-:S04]  /*18e60*/  @!P2 IADD3 R8, P4, P5, R26, UR12, R2 ;  /* 0x0000000c1a08ac10 */ /* 0x001fc8000fd9e002 */
[----:B------:R-:W-:Y:S02]  /*18e70*/  @!P2 IADD3.X R9, R34, UR11, R3, P4, P5 ;  /* 0x0000000b2209ac10 */ /* 0x000fe4000a7ea403 */
[----:B------:R-:W-:Y:S01]  /*18e80*/  ISETP.LT.OR P5, PT, R35, 0x59, !P3 ;  /* 0x000000592300780c */ /* 0x000fe20005fa1670 */
[----:B---3--:R-:W-:Y:S02]  /*18e90*/  FMUL R2, R226, UR18 ;  /* 0x00000012e2027c20 */ /* 0x008fe40008400000 */
[----:B------:R-:W3:Y:S03]  /*18ea0*/  LDL.LU R226, [R1+0x70] ;  /* 0x0000700001e27983 */ /* 0x000ee60000300800 */
[----:B------:R-:W-:-:S05]  /*18eb0*/  F2FP.SATFINITE.E4M3.F32.PACK_AB_MERGE_C R2, RZ, R2, RZ ;  /* 0x00000002ff02723e */ /* 0x000fca00048070ff */
[----:B------:R0:W-:Y:S02]  /*18ec0*/  @!P0 STG.E.U8 desc[UR30][R4.64+0x11], R2 ;  /* 0x0000110204008986 */ /* 0x0001e4000c10111e */
[----:B0-----:R-:W0:Y:S02]  /*18ed0*/  @!P5 LDC.64 R2, c[0x0][0x5c0] ;  /* 0x00017000ff02db82 */ /* 0x001e240000000a00 */
[----:B0-----:R-:W-:-:S04]  /*18ee0*/  @!P5 IADD3 R6, P0, P4, R26, UR12, R2 ;  /* 0x0000000c1a06dc10 */ /* 0x001fc8000fc1e002 */
[----:B------:R-:W-:Y:S02]  /*18ef0*/  @!P5 IADD3.X R7, R34, UR11, R3, P0, P4 ;  /* 0x0000000b2207dc10 */ /* 0x000fe400087e8403 */
[----:B------:R-:W-:Y:S01]  /*18f00*/  ISETP.LT.OR P4, PT, R35, 0x5a, !P3 ;  /* 0x0000005a2300780c */ /* 0x000fe20005f81670 */
[----:B----4-:R-:W-:-:S05]  /*18f10*/  FMUL R3, R225, UR18 ;  /* 0x00000012e1037c20 */ /* 0x010fca0008400000 */
[----:B------:R-:W-:-:S07]  /*18f20*/  F2FP.SATFINITE.E4M3.F32.PACK_AB_MERGE_C R67, RZ, R3, RZ ;  /* 0x00000003ff43723e */ /* 0x000fce00048070ff */
[----:B------:R-:W0:Y:S02]  /*18f30*/  @!P4 LDC.64 R2, c[0x0][0x5c0] ;  /* 0x00017000ff02cb82 */ /* 0x000e240000000a00 */
[----:B0-----:R-:W-:Y:S01]  /*18f40*/  @!P4 IADD3 R4, P0, P3, R26, UR12, R2 ;  /* 0x0000000c1a04cc10 */ /* 0x001fe2000fb1e002 */
[----:B--2---:R-:W-:Y:S02]  /*18f50*/  FMUL R2, R227, UR18 ;  /* 0x00000012e3027c20 */ /* 0x004fe40008400000 */
[----:B------:R-:W2:Y:S01]  /*18f60*/  LDL.LU R227, [R1+0x74] ;  /* 0x0000740001e37983 */ /* 0x000ea20000300800 */
[C---:B------:R-:W-:Y:S02]  /*18f70*/  LOP3.LUT P6, RZ, R28.reuse, 0x100, RZ, 0xc0, !PT ;  /* 0x000001001cff7812 */ /* 0x040fe400078cc0ff */
[----:B------:R-:W-:Y:S01]  /*18f80*/  LOP3.LUT R28, R28, 0xf7ffffff, RZ, 0xc0, !PT ;  /* 0xf7ffffff1c1c7812 */ /* 0x000fe200078ec0ff */
[----:B------:R-:W-:Y:S01]  /*18f90*/  IMAD.U32 R37, RZ, RZ, UR10 ;  /* 0x0000000aff257e24 */ /* 0x000fe2000f8e00ff */
[----:B------:R-:W-:Y:S01]  /*18fa0*/  @!P4 IADD3.X R5, R34, UR11, R3, P0, P3 ;  /* 0x0000000b2205cc10 */ /* 0x000fe200087e6403 */
[----:B------:R-:W-:Y:S01]  /*18fb0*/  IMAD.U32 R66, RZ, RZ, UR9 ;  /* 0x00000009ff427e24 */ /* 0x000fe2000f8e00ff */
[----:B------:R-:W-:Y:S01]  /*18fc0*/  @P2 LOP3.LUT R28, R28, 0x8000000, RZ, 0xfc, !PT ;  /* 0x080000001c1c2812 */ /* 0x000fe200078efcff */
[----:B------:R-:W4:Y:S01]  /*18fd0*/  LDL.LU R225, [R1+0x78] ;  /* 0x0000780001e17983 */ /* 0x000f220000300800 */
[----:B------:R-:W-:-:S02]  /*18fe0*/  LOP3.LUT P2, RZ, R29, 0x100, RZ, 0xc0, !PT ;  /* 0x000001001dff7812 */ /* 0x000fc4000784c0ff */
[----:B------:R-:W-:Y:S02]  /*18ff0*/  ISETP.LT.OR P0, PT, R35, 0x19, !P1 ;  /* 0x000000192300780c */ /* 0x000fe40004f01670 */
[----:B------:R-:W-:Y:S01]  /*19000*/  F2FP.SATFINITE.E4M3.F32.PACK_AB_MERGE_C R2, RZ, R2, RZ ;  /* 0x00000002ff02723e */ /* 0x000fe200048070ff */
[----:B------:R-:W-:Y:S08]  /*19010*/  @!P6 STG.E.U8 desc[UR30][R112.64+0x18], R67 ;  /* 0x000018437000e986 */ /* 0x000ff0000c10111e */
[----:B------:R0:W-:Y:S01]  /*19020*/  @!P2 STG.E.U8 desc[UR30][R108.64+0x19], R2 ;  /* 0x000019026c00a986 */ /* 0x0001e2000c10111e */
[----:B------:R-:W-:Y:S01]  /*19030*/  LOP3.LUT R28, R28, 0xfbffffff, RZ, 0xc0, !PT ;  /* 0xfbffffff1c1c7812 */ /* 0x000fe200078ec0ff */
[----:B0-----:R-:W0:Y:S03]  /*19040*/  @!P0 LDC.64 R2, c[0x0][0x5c0] ;  /* 0x00017000ff028b82 */ /* 0x001e260000000a00 */
[----:B------:R-:W-:-:S04]  /*19050*/  @P5 LOP3.LUT R28, R28, 0x4000000, RZ, 0xfc, !PT ;  /* 0x040000001c1c5812 */ /* 0x000fc800078efcff */
[----:B------:R-:W-:-:S04]  /*19060*/  LOP3.LUT R28, R28, 0xfdffffff, RZ, 0xc0, !PT ;  /* 0xfdffffff1c1c7812 */ /* 0x000fc800078ec0ff */
[----:B------:R-:W-:Y:S02]  /*19070*/  @P4 LOP3.LUT R28, R28, 0x2000000, RZ, 0xfc, !PT ;  /* 0x020000001c1c4812 */ /* 0x000fe400078efcff */
[----:B------:R-:W-:-:S04]  /*19080*/  @!P0 IADD3 R37, P3, P4, R37, UR8, R26 ;  /* 0x0000000825258c10 */ /* 0x000fc8000fc7e01a */
[----:B------:R-:W-:Y:S02]  /*19090*/  @!P0 IADD3.X R66, R66, UR7, R34, P3, P4 ;  /* 0x0000000742428c10 */ /* 0x000fe40009fe8422 */
[----:B------:R-:W-:Y:S02]  /*190a0*/  ISETP.LT.OR P3, PT, R35, 0x1a, !P1 ;  /* 0x0000001a2300780c */ /* 0x000fe40004f61670 */
[----:B0-----:R-:W-:-:S05]  /*190b0*/  @!P0 IADD3 R2, P2, R37, R2, RZ ;  /* 0x0000000225028210 */ /* 0x001fca0007f5e0ff */
[----:B------:R-:W-:Y:S01]  /*190c0*/  @!P0 IMAD.X R3, R66, 0x1, R3, P2 ;  /* 0x0000000142038824 */ /* 0x000fe200010e0603 */
[----:B------:R-:W-:Y:S01]  /*190d0*/  ISETP.LT.OR P2, PT, R35, 0x21, !P1 ;  /* 0x000000212300780c */ /* 0x000fe20004f41670 */
[----:B------:R-:W-:Y:S02]  /*190e0*/  IMAD.U32 R67, RZ, RZ, UR10 ;  /* 0x0000000aff437e24 */ /* 0x000fe4000f8e00ff */
[----:B------:R-:W-:Y:S02]  /*190f0*/  IMAD.U32 R37, RZ, RZ, UR9 ;  /* 0x00000009ff257e24 */ /* 0x000fe4000f8e00ff */
[----:B------:R-:W-:Y:S01]  /*19100*/  IMAD.U32 R77, RZ, RZ, UR10 ;  /* 0x0000000aff4d7e24 */ /* 0x000fe2000f8e00ff */
[----:B------:R-:W-:Y:S01]  /*19110*/  @!P3 IADD3 R67, P4, P5, R67, UR8, R26 ;  /* 0x000000084343bc10 */ /* 0x000fe2000fd9e01a */
[----:B------:R-:W-:-:S03]  /*19120*/  IMAD.U32 R85, RZ, RZ, UR9 ;  /* 0x00000009ff557e24 */ /* 0x000fc6000f8e00ff */
[----:B------:R-:W-:Y:S01]  /*19130*/  @!P3 IADD3.X R37, R37, UR7, R34, P4, P5 ;  /* 0x000000072525bc10 */ /* 0x000fe2000a7ea422 */
[----:B---3--:R-:W-:Y:S02]  /*19140*/  FMUL R66, R226, UR18 ;  /* 0x00000012e2427c20 */ /* 0x008fe40008400000 */
[----:B------:R-:W3:Y:S03]  /*19150*/  LDL.LU R226, [R1+0x7c] ;  /* 0x00007c0001e27983 */ /* 0x000ee60000300800 */
[----:B------:R-:W-:-:S05]  /*19160*/  F2FP.SATFINITE.E4M3.F32.PACK_AB_MERGE_C R83, RZ, R66, RZ ;  /* 0x00000042ff53723e */ /* 0x000fca00048070ff */
[----:B------:R0:W-:Y:S02]  /*19170*/  @!P0 STG.E.U8 desc[UR30][R2.64+0x18], R83 ;  /* 0x0000185302008986 */ /* 0x0001e4000c10111e */
[----:B0-----:R-:W0:Y:S01]  /*19180*/  @!P3 LDC.64 R2, c[0x0][0x5c0] ;  /* 0x00017000ff02bb82 */ /* 0x001e220000000a00 */
[----:B------:R-:W-:-:S04]  /*19190*/  @!P2 IADD3 R76, P0, P4, R77, UR8, R26 ;  /* 0x000000084d4cac10 */ /* 0x000fc8000fc1e01a */
[----:B------:R-:W-:Y:S02]  /*191a0*/  @!P2 IADD3.X R82, R85, UR7, R34, P0, P4 ;  /* 0x000000075552ac10 */ /* 0x000fe400087e8422 */
[----:B0-----:R-:W-:-:S05]  /*191b0*/  @!P3 IADD3 R2, P0, R67, R2, RZ ;  /* 0x000000024302b210 */ /* 0x001fca0007f1e0ff */
[----:B------:R-:W-:Y:S02]  /*191c0*/  @!P3 IMAD.X R3, R37, 0x1, R3, P0 ;  /* 0x000000012503b824 */ /* 0x000fe400000e0603 */
[----:B--2---:R-:W-:Y:S02]  /*191d0*/  FMUL R37, R227, UR18 ;  /* 0x00000012e3257c20 */ /* 0x004fe40008400000 */
[----:B------:R-:W2:Y:S01]  /*191e0*/  LDL.LU R227, [R1+0x80] ;  /* 0x0000800001e37983 */ /* 0x000ea20000300800 */
[----:B------:R-:W-:Y:S01]  /*191f0*/  ISETP.LT.OR P0, PT, R35, 0x22, !P1 ;  /* 0x000000222300780c */ /* 0x000fe20004f01670 */
[----:B------:R-:W-:Y:S02]  /*19200*/  IMAD.U32 R66, RZ, RZ, UR10 ;  /* 0x0000000aff427e24 */ /* 0x000fe4000f8e00ff */
[----:B------:R-:W-:-:S10]  /*19210*/  IMAD.U32 R77, RZ, RZ, UR9 ;  /* 0x00000009ff4d7e24 */ /* 0x000fd4000f8e00ff */
[----:B------:R-:W-:-:S04]  /*19220*/  @!P0 IADD3 R66, P4, P5, R66, UR8, R26 ;  /* 0x0000000842428c10 */ /* 0x000fc8000fd9e01a */
[----:B------:R-:W-:Y:S02]  /*19230*/  @!P0 IADD3.X R77, R77, UR7, R34, P4, P5 ;  /* 0x000000074d4d8c10 */ /* 0x000fe4000a7ea422 */
[----:B------:R-:W-:Y:S01]  /*19240*/  ISETP.LT.OR P5, PT, R35, 0x29, !P1 ;  /* 0x000000292300780c */ /* 0x000fe20004fa1670 */
[----:B------:R-:W-:Y:S01]  /*19250*/  IMAD.U32 R67, RZ, RZ, UR10 ;  /* 0x0000000aff437e24 */ /* 0x000fe2000f8e00ff */
[----:B------:R-:W-:Y:S02]  /*19260*/  LOP3.LUT R29, R29, 0xffffff7f, RZ, 0xc0, !PT ;  /* 0xffffff7f1d1d7812 */ /* 0x000fe400078ec0ff */
[----:B------:R-:W-:Y:S02]  /*19270*/  F2FP.SATFINITE.E4M3.F32.PACK_AB_MERGE_C R37, RZ, R37, RZ ;  /* 0x00000025ff25723e */ /* 0x000fe400048070ff */
[C---:B------:R-:W-:Y:S02]  /*19280*/  LOP3.LUT P6, RZ, R28.reuse, 0x1, RZ, 0xc0, !PT ;  /* 0x000000011cff7812 */ /* 0x040fe400078cc0ff */
[----:B------:R-:W-:Y:S01]  /*19290*/  @P0 LOP3.LUT R29, R29, 0x80, RZ, 0xfc, !PT ;  /* 0x000000801d1d0812 */ /* 0x000fe200078efcff */
[----:B------:R0:W-:Y:S01]  /*192a0*/  @!P3 STG.E.U8 desc[UR30][R2.64+0x19], R37 ;  /* 0x000019250200b986 */ /* 0x0001e2000c10111e */
[----:B------:R-:W-:Y:S01]  /*192b0*/  LOP3.LUT P0, RZ, R28, 0x100000, RZ, 0xc0, !PT ;  /* 0x001000001cff7812 */ /* 0x000fe2000780c0ff */
[----:B------:R-:W-:-:S02]  /*192c0*/  IMAD.U32 R83, RZ, RZ, UR9 ;  /* 0x00000009ff537e24 */ /* 0x000fc4000f8e00ff */
[----:B0-----:R-:W-:Y:S01]  /*192d0*/  @!P5 IADD3 R37, P3, P4, R67, UR8, R26 ;  /* 0x000000084325dc10 */ /* 0x001fe2000fc7e01a */
[----:B----4-:R-:W-:Y:S01]  /*192e0*/  FMUL R67, R225, UR18 ;  /* 0x00000012e1437c20 */ /* 0x010fe20008400000 */
[----:B------:R-:W-:Y:S01]  /*192f0*/  LOP3.LUT R29, R29, 0xffffffbf, RZ, 0xc0, !PT ;  /* 0xffffffbf1d1d7812 */ /* 0x000fe200078ec0ff */
[----:B------:R-:W-:Y:S01]  /*19300*/  IMAD.U32 R89, RZ, RZ, UR9 ;  /* 0x00000009ff597e24 */ /* 0x000fe2000f8e00ff */
[----:B------:R-:W-:Y:S01]  /*19310*/  @!P5 IADD3.X R83, R83, UR7, R34, P3, P4 ;  /* 0x000000075353dc10 */ /* 0x000fe20009fe8422 */
[----:B------:R-:W-:Y:S01]  /*19320*/  IMAD.U32 R92, RZ, RZ, UR10 ;  /* 0x0000000aff5c7e24 */ /* 0x000fe2000f8e00ff */
[----:B------:R-:W-:Y:S01]  /*19330*/  F2FP.SATFINITE.E4M3.F32.PACK_AB_MERGE_C R85, RZ, R67, RZ ;  /* 0x00000043ff55723e */ /* 0x000fe200048070ff */
[----:B------:R-:W-:Y:S01]  /*19340*/  IMAD.U32 R104, RZ, RZ, UR9 ;  /* 0x00000009ff687e24 */ /* 0x000fe2000f8e00ff */
[----:B------:R-:W-:Y:S01]  /*19350*/  ISETP.LT.OR P4, PT, R35, 0x2a, !P1 ;  /* 0x0000002a2300780c */ /* 0x000fe20004f81670 */
[----:B------:R-:W4:Y:S04]  /*19360*/  LDL.LU R225, [R1+0x84] ;  /* 0x0000840001e17983 */ /* 0x000f280000300800 */
[----:B------:R-:W-:Y:S01]  /*19370*/  @!P6 STG.E.U8 desc[UR30][R110.64+0x20], R85 ;  /* 0x000020556e00e986 */ /* 0x000fe2000c10111e */
[----:B------:R-:W-:-:S02]  /*19380*/  @P5 LOP3.LUT R29, R29, 0x40, RZ, 0xfc, !PT ;  /* 0x000000401d1d5812 */ /* 0x000fc400078efcff */
[----:B------:R-:W-:Y:S01]  /*19390*/  ISETP.LT.OR P5, PT, R35, 0x31, !P1 ;  /* 0x000000312300780c */ /* 0x000fe20004fa1670 */
[----:B------:R-:W-:-:S05]  /*193a0*/  IMAD.U32 R67, RZ, RZ, UR10 ;  /* 0x0000000aff437e24 */ /* 0x000fca000f8e00ff */
[----:B------:R-:W-:Y:S02]  /*193b0*/  @!P4 IADD3 R67, P3, P6, R67, UR8, R26 ;  /* 0x000000084343cc10 */ /* 0x000fe4000fe7e01a */
[----:B------:R-:W-:Y:S02]  /*193c0*/  LOP3.LUT R28, R28, 0xfffffff7, RZ, 0xc0, !PT ;  /* 0xfffffff71c1c7812 */ /* 0x000fe400078ec0ff */
[----:B------:R-:W-:-:S03]  /*193d0*/  @!P4 IADD3.X R84, R89, UR7, R34, P3, P6 ;  /* 0x000000075954cc10 */ /* 0x000fc60009fec422 */
[----:B------:R-:W-:Y:S02]  /*193e0*/  @!P5 IADD3 R92, P3, P6, R92, UR8, R26 ;  /* 0x000000085c5cdc10 */ /* 0x000fe4000fe7e01a */
[----:B------:R-:W-:Y:S02]  /*193f0*/  @P5 LOP3.LUT R28, R28, 0x8, RZ, 0xfc, !PT ;  /* 0x000000081c1c5812 */ /* 0x000fe400078efcff */
[----:B------:R-:W-:Y:S01]  /*19400*/  @!P5 IADD3.X R104, R104, UR7, R34, P3, P6 ;  /* 0x000000076868dc10 */ /* 0x000fe20009fec422 */
[----:B---3--:R-:W-:-:S05]  /*19410*/  FMUL R2, R226, UR18 ;  /* 0x00000012e2027c20 */ /* 0x008fca0008400000 */
[----:B------:R-:W-:-:S05]  /*19420*/  F2FP.SATFINITE.E4M3.F32.PACK_AB_MERGE_C R2, RZ, R2, RZ ;  /* 0x00000002ff02723e */ /* 0x000fca00048070ff */
[----:B------:R0:W-:Y:S02]  /*19430*/  @!P0 STG.E.U8 desc[UR30][R106.64+0x21], R2 ;  /* 0x000021026a008986 */ /* 0x0001e4000c10111e */
[----:B0-----:R-:W0:Y:S02]  /*19440*/  @!P2 LDC.64 R2, c[0x0][0x5c0] ;  /* 0x00017000ff02ab82 */ /* 0x001e240000000a00 */
[----:B0-----:R-:W-:Y:S01]  /*19450*/  @!P2 IADD3 R2, P5, R76, R2, RZ ;  /* 0x000000024c02a210 */ /* 0x001fe20007fbe0ff */
[----:B--2---:R-:W-:Y:S02]  /*19460*/  FMUL R76, R227, UR18 ;  /* 0x00000012e34c7c20 */ /* 0x004fe40008400000 */
[----:B------:R-:W2:Y:S04]  /*19470*/  LDL.LU R227, [R1+0x88] ;  /* 0x0000880001e37983 */ /* 0x000ea80000300800 */
[----:B------:R-:W3:Y:S01]  /*19480*/  LDL.LU R226, [R1+0x8c] ;  /* 0x00008c0001e27983 */ /* 0x000ee20000300800 */
[----:B------:R-:W-:Y:S01]  /*19490*/  @!P2 IMAD.X R3, R82, 0x1, R3, P5 ;  /* 0x000000015203a824 */ /* 0x000fe200028e0603 */
[----:B------:R-:W-:Y:S01]  /*194a0*/  ISETP.LT.OR P0, PT, R35, 0x32, !P1 ;  /* 0x000000322300780c */ /* 0x000fe20004f01670 */
[----:B------:R-:W-:Y:S01]  /*194b0*/  IMAD.U32 R85, RZ, RZ, UR10 ;  /* 0x0000000aff557e24 */ /* 0x000fe2000f8e00ff */
[----:B------:R-:W-:Y:S01]  /*194c0*/  LOP3.LUT R28, R28, 0xffffffef, RZ, 0xc0, !PT ;  /* 0xffffffef1c1c7812 */ /* 0x000fe200078ec0ff */
[----:B------:R-:W-:-:S10]  /*194d0*/  IMAD.U32 R100, RZ, RZ, UR9 ;  /* 0x00000009ff647e24 */ /* 0x000fd4000f8e00ff */
[----:B------:R-:W-:Y:S02]  /*194e0*/  @!P0 IADD3 R85, P3, P6, R85, UR8, R26 ;  /* 0x0000000855558c10 */ /* 0x000fe4000fe7e01a */
[----:B------:R-:W-:Y:S02]  /*194f0*/  @P0 LOP3.LUT R28, R28, 0x10, RZ, 0xfc, !PT ;  /* 0x000000101c1c0812 */ /* 0x000fe400078efcff */
[----:B------:R-:W-:Y:S02]  /*19500*/  @!P0 IADD3.X R100, R100, UR7, R34, P3, P6 ;  /* 0x0000000764648c10 */ /* 0x000fe40009fec422 */
[----:B------:R-:W-:Y:S02]  /*19510*/  LOP3.LUT P0, RZ, R29, 0x80, RZ, 0xc0, !PT ;  /* 0x000000801dff7812 */ /* 0x000fe4000780c0ff */
[----:B------:R-:W-:-:S05]  /*19520*/  F2FP.SATFINITE.E4M3.F32.PACK_AB_MERGE_C R93, RZ, R76, RZ ;  /* 0x0000004cff5d723e */ /* 0x000fca00048070ff */
[----:B------:R0:W-:Y:S01]  /*19530*/  @!P2 STG.E.U8 desc[UR30][R2.64+0x20], R93 ;  /* 0x0000205d0200a986 */ /* 0x0001e2000c10111e */
[----:B------:R-:W-:-:S05]  /*19540*/  ISETP.LT.OR P3, PT, R35, 0x39, !P1 ;  /* 0x000000392300780c */ /* 0x000fca0004f61670 */
[----:B0-----:R-:W0:Y:S01]  /*19550*/  @!P0 LDC.64 R2, c[0x0][0x5c0] ;  /* 0x00017000ff028b82 */ /* 0x001e220000000a00 */
[----:B------:R-:W-:Y:S01]  /*19560*/  IMAD.U32 R89, RZ, RZ, UR10 ;  /* 0x0000000aff597e24 */ /* 0x000fe2000f8e00ff */
[----:B------:R-:W-:Y:S01]  /*19570*/  ISETP.LT.OR P5, PT, R35, 0x3a, !P1 ;  /* 0x0000003a2300780c */ /* 0x000fe20004fa1670 */
[----:B------:R-:W-:-:S05]  /*19580*/  IMAD.U32 R101, RZ, RZ, UR9 ;  /* 0x00000009ff657e24 */ /* 0x000fca000f8e00ff */
[----:B------:R-:W-:-:S04]  /*19590*/  @!P3 IADD3 R76, P2, P6, R89, UR8, R26 ;  /* 0x00000008594cbc10 */ /* 0x000fc8000fe5e01a */
[----:B------:R-:W-:Y:S01]  /*195a0*/  @!P3 IADD3.X R89, R101, UR7, R34, P2, P6 ;  /* 0x000000076559bc10 */ /* 0x000fe200097ec422 */
[----:B------:R-:W-:Y:S01]  /*195b0*/  IMAD.U32 R88, RZ, RZ, UR9 ;  /* 0x00000009ff587e24 */ /* 0x000fe2000f8e00ff */
[----:B0-----:R-:W-:Y:S01]  /*195c0*/  @!P0 IADD3 R2, P2, R66, R2, RZ ;  /* 0x0000000242028210 */ /* 0x001fe20007f5e0ff */
[----:B--2---:R-:W-:Y:S02]  /*195d0*/  FMUL R82, R227, UR18 ;  /* 0x00000012e3527c20 */ /* 0x004fe40008400000 */
[----:B------:R-:W2:Y:S01]  /*195e0*/  LDL.LU R227, [R1+0x90] ;  /* 0x0000900001e37983 */ /* 0x000ea20000300800 */
[----:B------:R-:W-:Y:S02]  /*195f0*/  IMAD.U32 R66, RZ, RZ, UR10 ;  /* 0x0000000aff427e24 */ /* 0x000fe4000f8e00ff */
[----:B------:R-:W-:-:S03]  /*19600*/  @!P0 IMAD.X R3, R77, 0x1, R3, P2 ;  /* 0x000000014d038824 */ /* 0x000fc600010e0603 */
[----:B------:R-:W-:Y:S01]  /*19610*/  @!P5 IADD3 R66, P2, P6, R66, UR8, R26 ;  /* 0x000000084242dc10 */ /* 0x000fe2000fe5e01a */
[----:B----4-:R-:W-:Y:S01]  /*19620*/  FMUL R77, R225, UR18 ;  /* 0x00000012e14d7c20 */ /* 0x010fe20008400000 */
[----:B------:R-:W-:Y:S01]  /*19630*/  LOP3.LUT R29, R29, 0xffffffef, RZ, 0xc0, !PT ;  /* 0xffffffef1d1d7812 */ /* 0x000fe200078ec0ff */
[----:B------:R-:W-:Y:S01]  /*19640*/  IMAD.U32 R101, RZ, RZ, UR10 ;  /* 0x0000000aff657e24 */ /* 0x000fe2000f8e00ff */
[----:B------:R-:W-:Y:S01]  /*19650*/  @!P5 IADD3.X R88, R88, UR7, R34, P2, P6 ;  /* 0x000000075858dc10 */ /* 0x000fe200097ec422 */
[----:B------:R-:W-:Y:S01]  /*19660*/  IMAD.U32 R93, RZ, RZ, UR9 ;  /* 0x00000009ff5d7e24 */ /* 0x000fe2000f8e00ff */
[----:B------:R-:W-:Y:S01]  /*19670*/  ISETP.LT.OR P2, PT, R35, 0x41, !P1 ;  /* 0x000000412300780c */ /* 0x000fe20004f41670 */
[----:B------:R-:W-:Y:S01]  /*19680*/  IMAD.U32 R107, RZ, RZ, UR9 ;  /* 0x00000009ff6b7e24 */ /* 0x000fe2000f8e00ff */
[----:B------:R-:W-:Y:S01]  /*19690*/  F2FP.SATFINITE.E4M3.F32.PACK_AB_MERGE_C R77, RZ, R77, RZ ;  /* 0x0000004dff4d723e */ /* 0x000fe200048070ff */
[----:B------:R-:W4:Y:S01]  /*196a0*/  LDL.LU R225, [R1+0x94] ;  /* 0x0000940001e17983 */ /* 0x000f220000300800 */
[----:B------:R-:W-:-:S02]  /*196b0*/  @P3 LOP3.LUT R29, R29, 0x10, RZ, 0xfc, !PT ;  /* 0x000000101d1d3812 */ /* 0x000fc400078efcff */
[C---:B------:R-:W-:Y:S02]  /*196c0*/  LOP3.LUT P3, RZ, R28.reuse, 0x400000, RZ, 0xc0, !PT ;  /* 0x004000001cff7812 */ /* 0x040fe4000786c0ff */
[----:B------:R-:W-:Y:S01]  /*196d0*/  LOP3.LUT R28, R28, 0xfffffffb, RZ, 0xc0, !PT ;  /* 0xfffffffb1c1c7812 */ /* 0x000fe200078ec0ff */
[----:B------:R0:W-:Y:S03]  /*196e0*/  @!P0 STG.E.U8 desc[UR30][R2.64+0x21], R77 ;  /* 0x0000214d02008986 */ /* 0x0001e6000c10111e */
[----:B------:R-:W-:Y:S02]  /*196f0*/  @P5 LOP3.LUT R28, R28, 0x4, RZ, 0xfc, !PT ;  /* 0x000000041c1c5812 */ /* 0x000fe400078efcff */
[----:B------:R-:W-:Y:S02]  /*19700*/  LOP3.LUT P5, RZ, R29, 0x40, RZ, 0xc0, !PT ;  /* 0x000000401dff7812 */ /* 0x000fe400078ac0ff */
[----:B0-----:R-:W-:-:S04]  /*19710*/  @!P2 IADD3 R77, P0, P6, R101, UR8, R26 ;  /* 0x00000008654dac10 */ /* 0x001fc8000fe1e01a */
[----:B------:R-:W-:Y:S02]  /*19720*/  @!P2 IADD3.X R93, R93, UR7, R34, P0, P6 ;  /* 0x000000075d5dac10 */ /* 0x000fe400087ec422 */
[----:B------:R-:W-:Y:S01]  /*19730*/  LOP3.LUT P6, RZ, R28, 0x200000, RZ, 0xc0, !PT ;  /* 0x002000001cff7812 */ /* 0x000fe200078cc0ff */
[----:B---3--:R-:W-:Y:S01]  /*19740*/  FMUL R2, R226, UR18 ;  /* 0x00000012e2027c20 */ /* 0x008fe20008400000 */
[----:B------:R-:W-:Y:S02]  /*19750*/  ISETP.LT.OR P0, PT, R35, 0x42, !P1 ;  /* 0x000000422300780c */ /* 0x000fe40004f01670 */
[----:B------:R-:W-:Y:S02]  /*19760*/  F2FP.SATFINITE.E4M3.F32.PACK_AB_MERGE_C R105, RZ, R82, RZ ;  /* 0x00000052ff69723e */ /* 0x000fe400048070ff */
[----:B------:R-:W-:Y:S02]  /*19770*/  F2FP.SATFINITE.E4M3.F32.PACK_AB_MERGE_C R2, RZ, R2, RZ ;  /* 0x00000002ff02723e */ /* 0x000fe400048070ff */
[----:B------:R-:W-:-:S05]  /*19780*/  LOP3.LUT R29, R29, 0xfffffff7, RZ, 0xc0, !PT ;  /* 0xfffffff71d1d7812 */ /* 0x000fca00078ec0ff */
[----:B------:R-:W-:Y:S01]  /*19790*/  @!P6 STG.E.U8 desc[UR30][R102.64+0x28], R105 ;  /* 0x000028696600e986 */ /* 0x000fe2000c10111e */
[----:B------:R-:W-:-:S03]  /*197a0*/  @P2 LOP3.LUT R29, R29, 0x8, RZ, 0xfc, !PT ;  /* 0x000000081d1d2812 */ /* 0x000fc600078efcff */
[----:B------:R0:W-:Y:S01]  /*197b0*/  @!P3 STG.E.U8 desc[UR30][R96.64+0x29], R2 ;  /* 0x000029026000b986 */ /* 0x0001e2000c10111e */
[----:B------:R-:W-:-:S04]  /*197c0*/  @!P0 IADD3 R82, P2, P6, R101, UR8, R26 ;  /* 0x0000000865528c10 */ /* 0x000fc8000fe5e01a */
[----:B------:R-:W-:Y:S01]  /*197d0*/  @!P0 IADD3.X R101, R107, UR7, R34, P2, P6 ;  /* 0x000000076b658c10 */ /* 0x000fe200097ec422 */
[----:B0-----:R-:W0:Y:S01]  /*197e0*/  @!P5 LDC.64 R2, c[0x0][0x5c0] ;  /* 0x00017000ff02db82 */ /* 0x001e220000000a00 */
[----:B------:R-:W-:Y:S01]  /*197f0*/  ISETP.LT.OR P2, PT, R35, 0x49, !P1 ;  /* 0x000000492300780c */ /* 0x000fe20004f41670 */
[----:B------:R-:W-:Y:S01]  /*19800*/  IMAD.U32 R102, RZ, RZ, UR10 ;  /* 0x0000000aff667e24 */ /* 0x000fe2000f8e00ff */
[----:B------:R-:W-:Y:S01]  /*19810*/  LOP3.LUT R29, R29, 0xfffffffb, RZ, 0xc0, !PT ;  /* 0xfffffffb1d1d7812 */ /* 0x000fe200078ec0ff */
[----:B------:R-:W-:Y:S01]  /*19820*/  IMAD.U32 R103, RZ, RZ, UR9 ;  /* 0x00000009ff677e24 */ /* 0x000fe2000f8e00ff */
[----:B------:R-:W-:Y:S02]  /*19830*/  LOP3.LUT R28, R28, 0xfffbffff, RZ, 0xc0, !PT ;  /* 0xfffbffff1c1c7812 */ /* 0x000fe400078ec0ff */
[----:B------:R-:W-:-:S07]  /*19840*/  @P0 LOP3.LUT R29, R29, 0x4, RZ, 0xfc, !PT ;  /* 0x000000041d1d0812 */ /* 0x000fce00078efcff */
[----:B------:R-:W-:Y:S02]  /*19850*/  @!P2 IADD3 R102, P0, P6, R102, UR8, R26 ;  /* 0x000000086666ac10 */ /* 0x000fe4000fe1e01a */
[----:B------:R-:W-:Y:S02]  /*19860*/  @P2 LOP3.LUT R28, R28, 0x40000, RZ, 0xfc, !PT ;  /* 0x000400001c1c2812 */ /* 0x000fe400078efcff */
[----:B------:R-:W-:Y:S02]  /*19870*/  @!P2 IADD3.X R103, R103, UR7, R34, P0, P6 ;  /* 0x000000076767ac10 */ /* 0x000fe400087ec422 */
[----:B0-----:R-:W-:Y:S01]  /*19880*/  @!P5 IADD3 R2, P2, R37, R2, RZ ;  /* 0x000000022502d210 */ /* 0x001fe20007f5e0ff */
[----:B--2---:R-:W-:Y:S02]  /*19890*/  FMUL R37, R227, UR18 ;  /* 0x00000012e3257c20 */ /* 0x004fe40008400000 */
[----:B------:R-:W2:Y:S01]  /*198a0*/  LDL.LU R227, [R1+0x98] ;  /* 0x0000980001e37983 */ /* 0x000ea20000300800 */
[----:B------:R-:W-:-:S02]  /*198b0*/  LOP3.LUT P0, RZ, R0, 0x1, RZ, 0xc0, !PT ;  /* 0x0000000100ff7812 */ /* 0x000fc4000780c0ff */
[----:B------:R-:W-:Y:S01]  /*198c0*/  ISETP.LT.OR P3, PT, R35, 0x4a, !P1 ;  /* 0x0000004a2300780c */ /* 0x000fe20004f61670 */
[----:B------:R-:W-:Y:S01]  /*198d0*/  IMAD.U32 R96, RZ, RZ, UR10 ;  /* 0x0000000aff607e24 */ /* 0x000fe2000f8e00ff */
[----:B------:R-:W-:Y:S01]  /*198e0*/  LOP3.LUT R29, R29, 0xffffffdf, RZ, 0xc0, !PT ;  /* 0xffffffdf1d1d7812 */ /* 0x000fe200078ec0ff */
[----:B------:R-:W-:Y:S01]  /*198f0*/  IMAD.U32 R97, RZ, RZ, UR9 ;  /* 0x00000009ff617e24 */ /* 0x000fe2000f8e00ff */
[----:B------:R-:W-:Y:S01]  /*19900*/  F2FP.SATFINITE.E4M3.F32.PACK_AB_MERGE_C R37, RZ, R37, RZ ;  /* 0x00000025ff25723e */ /* 0x000fe200048070ff */
[----:B------:R-:W-:Y:S01]  /*19910*/  @!P5 IMAD.X R3, R83, 0x1, R3, P2 ;  /* 0x000000015303d824 */ /* 0x000fe200010e0603 */
[----:B------:R-:W-:Y:S01]  /*19920*/  LOP3.LUT R28, R28, 0xffbfffff, RZ, 0xc0, !PT ;  /* 0xffbfffff1c1c7812 */ /* 0x000fe200078ec0ff */
[----:B------:R-:W-:Y:S01]  /*19930*/  IMAD.U32 R109, RZ, RZ, UR9 ;  /* 0x00000009ff6d7e24 */ /* 0x000fe2000f8e00ff */
[----:B------:R-:W3:Y:S03]  /*19940*/  LDL.LU R226, [R1+0x9c] ;  /* 0x00009c0001e27983 */ /* 0x000ee60000300800 */
[----:B------:R-:W-:-:S02]  /*19950*/  @P0 LOP3.LUT R29, R29, 0x20, RZ, 0xfc, !PT ;  /* 0x000000201d1d0812 */ /* 0x000fc400078efcff */
[----:B------:R-:W-:Y:S01]  /*19960*/  @!P3 IADD3 R96, P0, P6, R96, UR8, R26 ;  /* 0x000000086060bc10 */ /* 0x000fe2000fe1e01a */
[----:B------:R0:W-:Y:S03]  /*19970*/  @!P5 STG.E.U8 desc[UR30][R2.64+0x28], R37 ;  /* 0x000028250200d986 */ /* 0x0001e6000c10111e */
[----:B------:R-:W-:Y:S02]  /*19980*/  @!P3 IADD3.X R97, R97, UR7, R34, P0, P6 ;  /* 0x000000076161bc10 */ /* 0x000fe400087ec422 */
[----:B------:R-:W-:Y:S01]  /*19990*/  ISETP.LT.OR P0, PT, R35, 0x51, !P1 ;  /* 0x000000512300780c */ /* 0x000fe20004f01670 */
[----:B0-----:R-:W0:Y:S01]  /*199a0*/  @!P4 LDC.64 R2, c[0x0][0x5c0] ;  /* 0x00017000ff02cb82 */ /* 0x001e220000000a00 */
[----:B------:R-:W-:Y:S01]  /*199b0*/  IMAD.U32 R83, RZ, RZ, UR10 ;  /* 0x0000000aff537e24 */ /* 0x000fe2000f8e00ff */
[----:B------:R-:W-:-:S04]  /*199c0*/  @P3 LOP3.LUT R28, R28, 0x400000, RZ, 0xfc, !PT ;  /* 0x004000001c1c3812 */ /* 0x000fc800078efcff */
[----:B------:R-:W-:-:S06]  /*199d0*/  LOP3.LUT R28, R28, 0xfeffffff, RZ, 0xc0, !PT ;  /* 0xfeffffff1c1c7812 */ /* 0x000fcc00078ec0ff */
[----:B------:R-:W-:Y:S02]  /*199e0*/  @!P0 IADD3 R106, P5, P6, R83, UR8, R26 ;  /* 0x00000008536a8c10 */ /* 0x000fe4000febe01a */
[----:B------:R-:W-:Y:S02]  /*199f0*/  @P0 LOP3.LUT R28, R28, 0x1000000, RZ, 0xfc, !PT ;  /* 0x010000001c1c0812 */ /* 0x000fe400078efcff */
[----:B------:R-:W-:Y:S02]  /*19a00*/  @!P0 IADD3.X R109, R109, UR7, R34, P5, P6 ;  /* 0x000000076d6d8c10 */ /* 0x000fe4000afec422 */
[----:B------:R-:W-:Y:S01]  /*19a10*/  ISETP.LT.OR P0, PT, R35, 0x52, !P1 ;  /* 0x000000522300780c */ /* 0x000fe20004f01670 */
[----:B------:R-:W-:Y:S02]  /*19a20*/  IMAD.U32 R105, RZ, RZ, UR10 ;  /* 0x0000000aff697e24 */ /* 0x000fe4000f8e00ff */
[----:B------:R-:W-:Y:S01]  /*19a30*/  IMAD.U32 R108, RZ, RZ, UR9 ;  /* 0x00000009ff6c7e24 */ /* 0x000fe2000f8e00ff */
[----:B0-----:R-:W-:-:S05]  /*19a40*/  @!P4 IADD3 R2, P5, R67, R2, RZ ;  /* 0x000000024302c210 */ /* 0x001fca0007fbe0ff */
[----:B------:R-:W-:-:S04]  /*19a50*/  @!P4 IMAD.X R3, R84, 0x1, R3, P5 ;  /* 0x000000015403c824 */ /* 0x000fc800028e0603 */
[----:B------:R-:W-:Y:S01]  /*19a60*/  @!P0 IADD3 R105, P5, P6, R105, UR8, R26 ;  /* 0x0000000869698c10 */ /* 0x000fe2000febe01a */
[----:B----4-:R-:W-:-:S03]  /*19a70*/  FMUL R37, R225, UR18 ;  /* 0x00000012e1257c20 */ /* 0x010fc60008400000 */
[----:B------:R-:W-:Y:S02]  /*19a80*/  @!P0 IADD3.X R108, R108, UR7, R34, P5, P6 ;  /* 0x000000076c6c8c10 */ /* 0x000fe4000afec422 */
[----:B------:R-:W-:Y:S01]  /*19a90*/  ISETP.LT.OR P6, PT, R35, 0x59, !P1 ;  /* 0x000000592300780c */ /* 0x000fe20004fc1670 */
[----:B------:R-:W-:Y:S01]  /*19aa0*/  IMAD.U32 R107, RZ, RZ, UR10 ;  /* 0x0000000aff6b7e24 */ /* 0x000fe2000f8e00ff */
[----:B------:R-:W-:Y:S01]  /*19ab0*/  F2FP.SATFINITE.E4M3.F32.PACK_AB_MERGE_C R37, RZ, R37, RZ ;  /* 0x00000025ff25723e */ /* 0x000fe200048070ff */
[----:B------:R-:W-:-:S04]  /*19ac0*/  IMAD.U32 R67, RZ, RZ, UR9 ;  /* 0x00000009ff437e24 */ /* 0x000fc8000f8e00ff */
[----:B------:R0:W-:Y:S06]  /*19ad0*/  @!P4 STG.E.U8 desc[UR30][R2.64+0x29], R37 ;  /* 0x000029250200c986 */ /* 0x0001ec000c10111e */
[----:B------:R-:W-:-:S04]  /*19ae0*/  @!P6 IADD3 R107, P4, P5, R107, UR8, R26 ;  /* 0x000000086b6bec10 */ /* 0x000fc8000fd9e01a */
[----:B------:R-:W-:Y:S01]  /*19af0*/  @!P6 IADD3.X R110, R67, UR7, R34, P4, P5 ;  /* 0x00000007436eec10 */ /* 0x000fe2000a7ea422 */
[----:B--2---:R-:W-:Y:S02]  /*19b00*/  FMUL R67, R227, UR18 ;  /* 0x00000012e3437c20 */ /* 0x004fe40008400000 */
[----:B------:R-:W2:Y:S04]  /*19b10*/  LDL.LU R227, [R1+0xa0] ;  /* 0x0000a00001e37983 */ /* 0x000ea80000300800 */
[----:B------:R-:W4:Y:S01]  /*19b20*/  LDL.LU R225, [R1+0xa4] ;  /* 0x0000a40001e17983 */ /* 0x000f220000300800 */
[C---:B------:R-:W-:Y:S02]  /*19b30*/  LOP3.LUT P3, RZ, R28.reuse, 0x8, RZ, 0xc0, !PT ;  /* 0x000000081cff7812 */ /* 0x040fe4000786c0ff */
[----:B------:R-:W-:-:S04]  /*19b40*/  LOP3.LUT R28, R28, 0xff7fffff, RZ, 0xc0, !PT ;  /* 0xff7fffff1c1c7812 */ /* 0x000fc800078ec0ff */
[----:B------:R-:W-:Y:S02]  /*19b50*/  @P0 LOP3.LUT R28, R28, 0x800000, RZ, 0xfc, !PT ;  /* 0x008000001c1c0812 */ /* 0x000fe400078efcff */
[----:B------:R-:W-:Y:S02]  /*19b60*/  LOP3.LUT P0, RZ, R29, 0x20, RZ, 0xc0, !PT ;  /* 0x000000201dff7812 */ /* 0x000fe4000780c0ff */
[----:B------:R-:W-:-:S11]  /*19b70*/  F2FP.SATFINITE.E4M3.F32.PACK_AB_MERGE_C R67, RZ, R67, RZ ;  /* 0x00000043ff43723e */ /* 0x000fd600048070ff */
[----:B------:R1:W-:Y:S01]  /*19b80*/  @!P0 STG.E.U8 desc[UR30][R98.64+0x30], R67 ;  /* 0x0000304362008986 */ /* 0x0003e2000c10111e */
[----:B------:R-:W-:Y:S02]  /*19b90*/  ISETP.LT.OR P0, PT, R35, 0x5a, !P1 ;  /* 0x0000005a2300780c */ /* 0x000fe40004f01670 */
[----:B------:R-:W-:Y:S01]  /*19ba0*/  LOP3.LUT R28, R28, 0xffdfffff, RZ, 0xc0, !PT ;  /* 0xffdfffff1c1c7812 */ /* 0x000fe200078ec0ff */
[----:B0-----:R-:W-:Y:S01]  /*19bb0*/  IMAD.U32 R3, RZ, RZ, UR9 ;  /* 0x00000009ff037e24 */ /* 0x001fe2000f8e00ff */
[----:B------:R-:W-:Y:S02]  /*19bc0*/  LOP3.LUT P2, RZ, R0, 0x8, RZ, 0xc0, !PT ;  /* 0x0000000800ff7812 */ /* 0x000fe4000784c0ff */
[----:B------:R-:W-:Y:S01]  /*19bd0*/  @P6 LOP3.LUT R28, R28, 0x200000, RZ, 0xfc, !PT ;  /* 0x002000001c1c6812 */ /* 0x000fe200078efcff */
[----:B---3--:R-:W-:-:S06]  /*19be0*/  FMUL R2, R226, UR18 ;  /* 0x00000012e2027c20 */ /* 0x008fcc0008400000 */
[----:B-1----:R-:W-:Y:S02]  /*19bf0*/  @!P0 IADD3 R98, P1, P4, R83, UR8, R26 ;  /* 0x0000000853628c10 */ /* 0x002fe4000fc3e01a */
[----:B------:R-:W-:Y:S01]  /*19c00*/  LOP3.LUT R28, R28, 0xffefffff, RZ, 0xc0, !PT ;  /* 0xffefffff1c1c7812 */ /* 0x000fe200078ec0ff */
[----:B--2---:R-:W-:Y:S02]  /*19c10*/  FMUL R37, R227, UR18 ;  /* 0x00000012e3257c20 */ /* 0x004fe40008400000 */
[----:B------:R-:W2:Y:S01]  /*19c20*/  LDL.LU R227, [R1+0xa8] ;  /* 0x0000a80001e37983 */ /* 0x000ea20000300800 */
[----:B------:R-:W-:Y:S02]  /*19c30*/  @!P0 IADD3.X R99, R3, UR7, R34, P1, P4 ;  /* 0x0000000703638c10 */ /* 0x000fe40008fe8422 */
[----:B------:R-:W-:Y:S01]  /*19c40*/  ISETP.GE.AND P1, PT, R36, 0x109, PT ;  /* 0x000001092400780c */ /* 0x000fe20003f26270 */
[----:B------:R-:W-:Y:S01]  /*19c50*/  IMAD.U32 R112, RZ, RZ, UR10 ;  /* 0x0000000aff707e24 */ /* 0x000fe2000f8e00ff */
[----:B------:R-:W-:Y:S01]  /*19c60*/  @P0 LOP3.LUT R28, R28, 0x100000, RZ, 0xfc, !PT ;  /* 0x001000001c1c0812 */ /* 0x000fe200078efcff */
[----:B------:R-:W-:Y:S01]  /*19c70*/  IMAD.U32 R116, RZ, RZ, UR9 ;  /* 0x00000009ff747e24 */ /* 0x000fe2000f8e00ff */
[C---:B------:R-:W-:Y:S01]  /*19c80*/  ISETP.LT.OR P0, PT, R35.reuse, 0x1, !P1 ;  /* 0x000000012300780c */ /* 0x040fe20004f01670 */
[----:B------:R-:W-:Y:S01]  /*19c90*/  IMAD.U32 R111, RZ, RZ, UR10 ;  /* 0x0000000aff6f7e24 */ /* 0x000fe2000f8e00ff */
[----:B------:R-:W-:Y:S01]  /*19ca0*/  F2FP.SATFINITE.E4M3.F32.PACK_AB_MERGE_C R2, RZ, R2, RZ ;  /* 0x00000002ff02723e */ /* 0x000fe200048070ff */
[----:B------:R-:W-:Y:S01]  /*19cb0*/  IMAD.U32 R114, RZ, RZ, UR9 ;  /* 0x00000009ff727e24 */ /* 0x000fe2000f8e00ff */
[----:B------:R-:W3:Y:S04]  /*19cc0*/  LDL.LU R226, [R1+0xac] ;  /* 0x0000ac0001e27983 */ /* 0x000ee80000300800 */
[----:B------:R0:W-:Y:S01]  /*19cd0*/  @!P2 STG.E.U8 desc[UR30][R94.64+0x31], R2 ;  /* 0x000031025e00a986 */ /* 0x0001e2000c10111e */
[----:B------:R-:W-:-:S02]  /*19ce0*/  ISETP.LT.OR P2, PT, R35, 0x2, !P1 ;  /* 0x000000022300780c */ /* 0x000fc40004f41670 */
[----:B------:R-:W-:Y:S02]  /*19cf0*/  LOP3.LUT R28, R28, 0xfff7ffff, RZ, 0xc0, !PT ;  /* 0xfff7ffff1c1c7812 */ /* 0x000fe400078ec0ff */
[----:B------:R-:W-:Y:S01]  /*19d00*/  @!P0 IADD3 R112, P4, P5, R112, UR12, R26 ;  /* 0x0000000c70708c10 */ /* 0x000fe2000fd9e01a */
[----:B0-----:R-:W0:Y:S01]  /*19d10*/  @!P3 LDC.64 R2, c[0x0][0x5c0] ;  /* 0x00017000ff02bb82 */ /* 0x001e220000000a00 */
[----:B------:R-:W-:Y:S02]  /*19d20*/  @P0 LOP3.LUT R28, R28, 0x80000, RZ, 0xfc, !PT ;  /* 0x000800001c1c0812 */ /* 0x000fe400078efcff */
[----:B------:R-:W-:Y:S02]  /*19d30*/  @!P0 IADD3.X R116, R116, UR11, R34, P4, P5 ;  /* 0x0000000b74748c10 */ /* 0x000fe4000a7ea422 */
[C---:B------:R-:W-:Y:S02]  /*19d40*/  LOP3.LUT P0, RZ, R28.reuse, 0x200, RZ, 0xc0, !PT ;  /* 0x000002001cff7812 */ /* 0x040fe4000780c0ff */
[----:B------:R-:W-:-:S02]  /*19d50*/  LOP3.LUT R28, R28, 0xfffdffff, RZ, 0xc0, !PT ;  /* 0xfffdffff1c1c7812 */ /* 0x000fc400078ec0ff */
[----:B------:R-:W-:Y:S02]  /*19d60*/  @!P2 IADD3 R111, P5, P6, R111, UR12, R26 ;  /* 0x0000000c6f6fac10 */ /* 0x000fe4000febe01a */
[----:B------:R-:W-:Y:S02]  /*19d70*/  @P2 LOP3.LUT R28, R28, 0x20000, RZ, 0xfc, !PT ;  /* 0x000200001c1c2812 */ /* 0x000fe400078efcff */
[----:B------:R-:W-:Y:S02]  /*19d80*/  @!P2 IADD3.X R114, R114, UR11, R34, P5, P6 ;  /* 0x0000000b7272ac10 */ /* 0x000fe4000afec422 */
[----:B------:R-:W-:Y:S01]  /*19d90*/  ISETP.LT.OR P2, PT, R35, 0x9, !P1 ;  /* 0x000000092300780c */ /* 0x000fe20004f41670 */
[----:B------:R-:W-:Y:S01]  /*19da0*/  IMAD.U32 R67, RZ, RZ, UR10 ;  /* 0x0000000aff437e24 */ /* 0x000fe2000f8e00ff */
[----:B0-----:R-:W-:-:S05]  /*19db0*/  @!P3 IADD3 R2, P4, R92, R2, RZ ;  /* 0x000000025c02b210 */ /* 0x001fca0007f9e0ff */
[----:B------:R-:W-:-:S06]  /*19dc0*/  @!P3 IMAD.X R3, R104, 0x1, R3, P4 ;  /* 0x000000016803b824 */ /* 0x000fcc00020e0603 */
[----:B------:R-:W-:Y:S01]  /*19dd0*/  @!P2 IADD3 R94, P4, P5, R67, UR12, R26 ;  /* 0x0000000c435eac10 */ /* 0x000fe2000fd9e01a */
[----:B--2---:R-:W-:Y:S02]  /*19de0*/  FMUL R67, R227, UR18 ;  /* 0x00000012e3437c20 */ /* 0x004fe40008400000 */
[----:B------:R-:W2:Y:S01]  /*19df0*/  LDL.LU R227, [R1+0xb0] ;  /* 0x0000b00001e37983 */ /* 0x000ea20000300800 */
[----:B------:R-:W-:Y:S02]  /*19e00*/  LOP3.LUT P6, RZ, R28, 0x10, RZ, 0xc0, !PT ;  /* 0x000000101cff7812 */ /* 0x000fe400078cc0ff */
[----:B------:R-:W-:-:S05]  /*19e10*/  F2FP.SATFINITE.E4M3.F32.PACK_AB_MERGE_C R37, RZ, R37, RZ ;  /* 0x00000025ff25723e */ /* 0x000fca00048070ff */
[----:B------:R0:W-:Y:S06]  /*19e20*/  @!P3 STG.E.U8 desc[UR30][R2.64+0x30], R37 ;  /* 0x000030250200b986 */ /* 0x0001ec000c10111e */
[----:B0-----:R-:W0:Y:S01]  /*19e30*/  @!P6 LDC.64 R2, c[0x0][0x5c0] ;  /* 0x00017000ff02eb82 */ /* 0x001e220000000a00 */
[----:B------:R-:W-:Y:S02]  /*19e40*/  IMAD.U32 R83, RZ, RZ, UR9 ;  /* 0x00000009ff537e24 */ /* 0x000fe4000f8e00ff */
[----:B----4-:R-:W-:Y:S02]  /*19e50*/  FMUL R37, R225, UR18 ;  /* 0x00000012e1257c20 */ /* 0x010fe40008400000 */
[----:B------:R-:W4:Y:S01]  /*19e60*/  LDL.LU R225, [R1+0xb4] ;  /* 0x0000b40001e17983 */ /* 0x000f220000300800 */
[----:B------:R-:W-:-:S02]  /*19e70*/  @!P2 IADD3.X R104, R83, UR11, R34, P4, P5 ;  /* 0x0000000b5368ac10 */ /* 0x000fc4000a7ea422 */
[----:B------:R-:W-:Y:S02]  /*19e80*/  F2FP.SATFINITE.E4M3.F32.PACK_AB_MERGE_C R37, RZ, R37, RZ ;  /* 0x00000025ff25723e */ /* 0x000fe400048070ff */
[----:B0-----:R-:W-:-:S05]  /*19e90*/  @!P6 IADD3 R2, P4, R85, R2, RZ ;  /* 0x000000025502e210 */ /* 0x001fca0007f9e0ff */
[----:B------:R-:W-:-:S05]  /*19ea0*/  @!P6 IMAD.X R3, R100, 0x1, R3, P4 ;  /* 0x000000016403e824 */ /* 0x000fca00020e0603 */
[----:B------:R2:W-:Y:S01]  /*19eb0*/  @!P6 STG.E.U8 desc[UR30][R2.64+0x31], R37 ;  /* 0x000031250200e986 */ /* 0x0005e2000c10111e */
[C---:B------:R-:W-:Y:S02]  /*19ec0*/  ISETP.LT.OR P3, PT, R35.reuse, 0xa, !P1 ;  /* 0x0000000a2300780c */ /* 0x040fe40004f61670 */
[----:B------:R-:W-:Y:S02]  /*19ed0*/  LOP3.LUT R28, R28, 0xfffeffff, RZ, 0xc0, !PT ;  /* 0xfffeffff1c1c7812 */ /* 0x000fe400078ec0ff */
[----:B------:R-:W-:Y:S02]  /*19ee0*/  F2FP.SATFINITE.E4M3.F32.PACK_AB_MERGE_C R67, RZ, R67, RZ ;  /* 0x00000043ff43723e */ /* 0x000fe400048070ff */
[----:B------:R-:W-:Y:S02]  /*19ef0*/  @P2 LOP3.LUT R28, R28, 0x10000, RZ, 0xfc, !PT ;  /* 0x000100001c1c2812 */ /* 0x000fe400078efcff */
[C---:B------:R-:W-:Y:S01]  /*19f00*/  ISETP.LT.OR P6, PT, R35.reuse, 0x11, !P1 ;  /* 0x000000112300780c */ /* 0x040fe20004fc1670 */
[----:B------:R-:W-:Y:S01]  /*19f10*/  IMAD.U32 R92, RZ, RZ, UR10 ;  /* 0x0000000aff5c7e24 */ /* 0x000fe2000f8e00ff */
[----:B------:R-:W-:Y:S01]  /*19f20*/  LOP3.LUT R28, R28, 0xffff7fff, RZ, 0xc0, !PT ;  /* 0xffff7fff1c1c7812 */ /* 0x000fe200078ec0ff */
[----:B------:R0:W-:Y:S01]  /*19f30*/  @!P0 STG.E.U8 desc[UR30][R90.64+0x38], R67 ;  /* 0x000038435a008986 */ /* 0x0001e2000c10111e */
[----:B------:R-:W-:Y:S01]  /*19f40*/  ISETP.LT.OR P0, PT, R35, 0x12, !P1 ;  /* 0x000000122300780c */ /* 0x000fe20004f01670 */
[----:B------:R-:W-:Y:S01]  /*19f50*/  IMAD.U32 R100, RZ, RZ, UR9 ;  /* 0x00000009ff647e24 */ /* 0x000fe2000f8e00ff */
[----:B------:R-:W-:Y:S01]  /*19f60*/  @P3 LOP3.LUT R28, R28, 0x8000, RZ, 0xfc, !PT ;  /* 0x000080001c1c3812 */ /* 0x000fe200078efcff */
[----:B------:R-:W-:Y:S01]  /*19f70*/  IMAD.U32 R95, RZ, RZ, UR10 ;  /* 0x0000000aff5f7e24 */ /* 0x000fe2000f8e00ff */
[----:B------:R-:W-:-:S02]  /*19f80*/  @!P3 IADD3 R92, P4, P5, R92, UR12, R26 ;  /* 0x0000000c5c5cbc10 */ /* 0x000fc4000fd9e01a */
[----:B------:R-:W-:Y:S01]  /*19f90*/  LOP3.LUT R28, R28, 0xffffbfff, RZ, 0xc0, !PT ;  /* 0xffffbfff1c1c7812 */ /* 0x000fe200078ec0ff */
[----:B------:R-:W-:Y:S01]  /*19fa0*/  IMAD.U32 R113, RZ, RZ, UR9 ;  /* 0x00000009ff717e24 */ /* 0x000fe2000f8e00ff */
[----:B------:R-:W-:Y:S01]  /*19fb0*/  @!P3 IADD3.X R100, R100, UR11, R34, P4, P5 ;  /* 0x0000000b6464bc10 */ /* 0x000fe2000a7ea422 */
[----:B------:R-:W-:Y:S01]  /*19fc0*/  IMAD.U32 R83, RZ, RZ, UR10 ;  /* 0x0000000aff537e24 */ /* 0x000fe2000f8e00ff */
[----:B------:R-:W-:Y:S02]  /*19fd0*/  @!P6 IADD3 R95, P4, P5, R95, UR12, R26 ;  /* 0x0000000c5f5fec10 */ /* 0x000fe4000fd9e01a */
[----:B------:R-:W-:Y:S01]  /*19fe0*/  @P6 LOP3.LUT R28, R28, 0x4000, RZ, 0xfc, !PT ;  /* 0x000040001c1c6812 */ /* 0x000fe200078efcff */
[----:B--2---:R-:W-:Y:S02]  /*19ff0*/  FMUL R37, R227, UR18 ;  /* 0x00000012e3257c20 */ /* 0x004fe40008400000 */
[----:B------:R-:W2:Y:S01]  /*1a000*/  LDL.LU R227, [R1+0xb8] ;  /* 0x0000b80001e37983 */ /* 0x000ea20000300800 */
[----:B------:R-:W-:Y:S01]  /*1a010*/  @!P6 IADD3.X R113, R113, UR11, R34, P4, P5 ;  /* 0x0000000b7171ec10 */ /* 0x000fe2000a7ea422 */
[----:B------:R-:W-:Y:S01]  /*1a020*/  IMAD.U32 R115, RZ, RZ, UR9 ;  /* 0x00000009ff737e24 */ /* 0x000fe2000f8e00ff */
[----:B------:R-:W-:-:S02]  /*1a030*/  LOP3.LUT R28, R28, 0xffffdfff, RZ, 0xc0, !PT ;  /* 0xffffdfff1c1c7812 */ /* 0x000fc400078ec0ff */
[----:B0-----:R-:W-:Y:S02]  /*1a040*/  @!P0 IADD3 R90, P4, P5, R83, UR12, R26 ;  /* 0x0000000c535a8c10 */ /* 0x001fe4000fd9e01a */
[----:B------:R-:W-:Y:S02]  /*1a050*/  @P0 LOP3.LUT R28, R28, 0x2000, RZ, 0xfc, !PT ;  /* 0x000020001c1c0812 */ /* 0x000fe400078efcff */
[----:B------:R-:W-:Y:S02]  /*1a060*/  @!P0 IADD3.X R115, R115, UR11, R34, P4, P5 ;  /* 0x0000000b73738c10 */ /* 0x000fe4000a7ea422 */
[----:B------:R-:W-:Y:S02]  /*1a070*/  LOP3.LUT P2, RZ, R0, 0x80, RZ, 0xc0, !PT ;  /* 0x0000008000ff7812 */ /* 0x000fe4000784c0ff */
[----:B------:R-:W-:Y:S02]  /*1a080*/  ISETP.LT.OR P0, PT, R35, 0x19, !P1 ;  /* 0x000000192300780c */ /* 0x000fe40004f01670 */
[----:B------:R-:W-:Y:S01]  /*1a090*/  LOP3.LUT P3, RZ, R29, 0x10, RZ, 0xc0, !PT ;  /* 0x000000101dff7812 */ /* 0x000fe2000786c0ff */
[----:B---3--:R-:W-:Y:S01]  /*1a0a0*/  FMUL R2, R226, UR18 ;  /* 0x00000012e2027c20 */ /* 0x008fe20008400000 */
[----:B------:R-:W-:Y:S01]  /*1a0b0*/  IMAD.U32 R122, RZ, RZ, UR10 ;  /* 0x0000000aff7a7e24 */ /* 0x000fe2000f8e00ff */
[----:B------:R-:W-:Y:S01]  /*1a0c0*/  LOP3.LUT R28, R28, 0xffffefff, RZ, 0xc0, !PT ;  /* 0xffffefff1c1c7812 */ /* 0x000fe200078ec0ff */
[----:B------:R-:W-:Y:S01]  /*1a0d0*/  IMAD.U32 R127, RZ, RZ, UR9 ;  /* 0x00000009ff7f7e24 */ /* 0x000fe2000f8e00ff */
[----:B------:R-:W3:Y:S01]  /*1a0e0*/  LDL.LU R226, [R1+0xbc] ;  /* 0x0000bc0001e27983 */ /* 0x000ee20000300800 */
[----:B------:R-:W-:-:S05]  /*1a0f0*/  F2FP.SATFINITE.E4M3.F32.PACK_AB_MERGE_C R2, RZ, R2, RZ ;  /* 0x00000002ff02723e */ /* 0x000fca00048070ff */
[----:B------:R-:W-:Y:S01]  /*1a100*/  @!P0 IADD3 R122, P4, P5, R122, UR12, R26 ;  /* 0x0000000c7a7a8c10 */ /* 0x000fe2000fd9e01a */
[----:B------:R0:W-:Y:S01]  /*1a110*/  @!P2 STG.E.U8 desc[UR30][R80.64+0x39], R2 ;  /* 0x000039025000a986 */ /* 0x0001e2000c10111e */
[----:B------:R-:W-:Y:S02]  /*1a120*/  @P0 LOP3.LUT R28, R28, 0x1000, RZ, 0xfc, !PT ;  /* 0x000010001c1c0812 */ /* 0x000fe400078efcff */
[----:B------:R-:W-:Y:S02]  /*1a130*/  @!P0 IADD3.X R127, R127, UR11, R34, P4, P5 ;  /* 0x0000000b7f7f8c10 */ /* 0x000fe4000a7ea422 */
[----:B------:R-:W-:Y:S01]  /*1a140*/  ISETP.LT.OR P0, PT, R35, 0x1a, !P1 ;  /* 0x0000001a2300780c */ /* 0x000fe20004f01670 */
[----:B0-----:R-:W0:Y:S01]  /*1a150*/  @!P3 LDC.64 R2, c[0x0][0x5c0] ;  /* 0x00017000ff02bb82 */ /* 0x001e220000000a00 */
[----:B------:R-:W-:Y:S01]  /*1a160*/  IMAD.U32 R118, RZ, RZ, UR10 ;  /* 0x0000000aff767e24 */ /* 0x000fe2000f8e00ff */
[----:B------:R-:W-:Y:S01]  /*1a170*/  LOP3.LUT R28, R28, 0xfffff7ff, RZ, 0xc0, !PT ;  /* 0xfffff7ff1c1c7812 */ /* 0x000fe200078ec0ff */
[----:B------:R-:W-:-:S09]  /*1a180*/  IMAD.U32 R125, RZ, RZ, UR9 ;  /* 0x00000009ff7d7e24 */ /* 0x000fd2000f8e00ff */
[----:B------:R-:W-:Y:S02]  /*1a190*/  @!P0 IADD3 R118, P5, P6, R118, UR12, R26 ;  /* 0x0000000c76768c10 */ /* 0x000fe4000febe01a */
[----:B------:R-:W-:Y:S02]  /*1a1a0*/  @P0 LOP3.LUT R28, R28, 0x800, RZ, 0xfc, !PT ;  /* 0x000008001c1c0812 */ /* 0x000fe400078efcff */
[----:B------:R-:W-:Y:S02]  /*1a1b0*/  @!P0 IADD3.X R125, R125, UR11, R34, P5, P6 ;  /* 0x0000000b7d7d8c10 */ /* 0x000fe4000afec422 */
[----:B------:R-:W-:Y:S02]  /*1a1c0*/  LOP3.LUT P5, RZ, R28, 0x4, RZ, 0xc0, !PT ;  /* 0x000000041cff7812 */ /* 0x000fe400078ac0ff */
[----:B------:R-:W-:Y:S02]  /*1a1d0*/  F2FP.SATFINITE.E4M3.F32.PACK_AB_MERGE_C R37, RZ, R37, RZ ;  /* 0x00000025ff25723e */ /* 0x000fe400048070ff */
[----:B0-----:R-:W-:-:S05]  /*1a1e0*/  @!P3 IADD3 R2, P4, R76, R2, RZ ;  /* 0x000000024c02b210 */ /* 0x001fca0007f9e0ff */
[----:B------:R-:W-:-:S05]  /*1a1f0*/  @!P3 IMAD.X R3, R89, 0x1, R3, P4 ;  /* 0x000000015903b824 */ /* 0x000fca00020e0603 */
[----:B------:R0:W-:Y:S01]  /*1a200*/  @!P3 STG.E.U8 desc[UR30][R2.64+0x38], R37 ;  /* 0x000038250200b986 */ /* 0x0001e2000c10111e */
[----:B------:R-:W-:Y:S01]  /*1a210*/  ISETP.LT.OR P0, PT, R35, 0x21, !P1 ;  /* 0x000000212300780c */ /* 0x000fe20004f01670 */
[----:B0-----:R-:W0:Y:S01]  /*1a220*/  @!P5 LDC.64 R2, c[0x0][0x5c0] ;  /* 0x00017000ff02db82 */ /* 0x001e220000000a00 */
[----:B------:R-:W-:Y:S02]  /*1a230*/  IMAD.U32 R91, RZ, RZ, UR10 ;  /* 0x0000000aff5b7e24 */ /* 0x000fe4000f8e00ff */
[----:B------:R-:W-:-:S09]  /*1a240*/  IMAD.U32 R121, RZ, RZ, UR9 ;  /* 0x00000009ff797e24 */ /* 0x000fd2000f8e00ff */
[----:B------:R-:W-:-:S04]  /*1a250*/  @!P0 IADD3 R91, P3, P4, R91, UR12, R26 ;  /* 0x0000000c5b5b8c10 */ /* 0x000fc8000fc7e01a */
[----:B------:R-:W-:Y:S02]  /*1a260*/  @!P0 IADD3.X R121, R121, UR11, R34, P3, P4 ;  /* 0x0000000b79798c10 */ /* 0x000fe40009fe8422 */
[----:B0-----:R-:W-:Y:S01]  /*1a270*/  @!P5 IADD3 R2, P3, R66, R2, RZ ;  /* 0x000000024202d210 */ /* 0x001fe20007f7e0ff */
[----:B--2---:R-:W-:Y:S02]  /*1a280*/  FMUL R66, R227, UR18 ;  /* 0x00000012e3427c20 */ /* 0x004fe40008400000 */
[----:B------:R-:W2:Y:S01]  /*1a290*/  LDL.LU R227, [R1+0xc0] ;  /* 0x0000c00001e37983 */ /* 0x000ea20000300800 */
[----:B----4-:R-:W-:Y:S01]  /*1a2a0*/  FMUL R37, R225, UR18 ;  /* 0x00000012e1257c20 */ /* 0x010fe20008400000 */
[----:B------:R-:W-:Y:S02]  /*1a2b0*/  @!P5 IMAD.X R3, R88, 0x1, R3, P3 ;  /* 0x000000015803d824 */ /* 0x000fe400018e0603 */
[----:B------:R-:W4:Y:S02]  /*1a2c0*/  LDL.LU R225, [R1+0xc4] ;  /* 0x0000c40001e17983 */ /* 0x000f240000300800 */
[----:B------:R-:W-:-:S05]  /*1a2d0*/  F2FP.SATFINITE.E4M3.F32.PACK_AB_MERGE_C R37, RZ, R37, RZ ;  /* 0x00000025ff25723e */ /* 0x000fca00048070ff */
[----:B------:R3:W-:Y:S02]  /*1a2e0*/  @!P5 STG.E.U8 desc[UR30][R2.64+0x39], R37 ;  /* 0x000039250200d986 */ /* 0x0007e4000c10111e */
[----:B---3--:R-:W-:Y:S02]  /*1a2f0*/  FMUL R2, R226, UR18 ;  /* 0x00000012e2027c20 */ /* 0x008fe40008400000 */
[----:B------:R-:W3:Y:S01]  /*1a300*/  LDL.LU R226, [R1+0xc8] ;  /* 0x0000c80001e27983 */ /* 0x000ee20000300800 */
[C---:B------:R-:W-:Y:S02]  /*1a310*/  ISETP.LT.OR P2, PT, R35.reuse, 0x22, !P1 ;  /* 0x000000222300780c */ /* 0x040fe40004f41670 */
[----:B------:R-:W-:Y:S02]  /*1a320*/  LOP3.LUT R28, R28, 0xfffffffd, RZ, 0xc0, !PT ;  /* 0xfffffffd1c1c7812 */ /* 0x000fe400078ec0ff */
[----:B------:R-:W-:Y:S02]  /*1a330*/  ISETP.LT.OR P5, PT, R35, 0x29, !P1 ;  /* 0x000000292300780c */ /* 0x000fe40004fa1670 */
[----:B------:R-:W-:Y:S01]  /*1a340*/  @P0 LOP3.LUT R28, R28, 0x2, RZ, 0xfc, !PT ;  /* 0x000000021c1c0812 */ /* 0x000fe200078efcff */
[----:B------:R-:W-:-:S03]  /*1a350*/  IMAD.U32 R89, RZ, RZ, UR10 ;  /* 0x0000000aff597e24 */ /* 0x000fc6000f8e00ff */
[----:B------:R-:W-:Y:S01]  /*1a360*/  LOP3.LUT R28, R28, 0xfffffbff, RZ, 0xc0, !PT ;  /* 0xfffffbff1c1c7812 */ /* 0x000fe200078ec0ff */
[----:B------:R-:W-:Y:S02]  /*1a370*/  IMAD.U32 R120, RZ, RZ, UR9 ;  /* 0x00000009ff787e24 */ /* 0x000fe4000f8e00ff */
[----:B------:R-:W-:Y:S01]  /*1a380*/  @!P2 IADD3 R89, P3, P4, R89, UR12, R26 ;  /* 0x0000000c5959ac10 */ /* 0x000fe2000fc7e01a */
[----:B------:R-:W-:Y:S01]  /*1a390*/  IMAD.U32 R117, RZ, RZ, UR10 ;  /* 0x0000000aff757e24 */ /* 0x000fe2000f8e00ff */
[----:B------:R-:W-:Y:S01]  /*1a3a0*/  @P2 LOP3.LUT R28, R28, 0x400, RZ, 0xfc, !PT ;  /* 0x000004001c1c2812 */ /* 0x000fe200078efcff */
[----:B------:R-:W-:Y:S01]  /*1a3b0*/  IMAD.U32 R67, RZ, RZ, UR9 ;  /* 0x00000009ff437e24 */ /* 0x000fe2000f8e00ff */
[----:B------:R-:W-:Y:S02]  /*1a3c0*/  @!P2 IADD3.X R120, R120, UR11, R34, P3, P4 ;  /* 0x0000000b7878ac10 */ /* 0x000fe40009fe8422 */
[----:B------:R-:W-:Y:S02]  /*1a3d0*/  LOP3.LUT R28, R28, 0xfffffff7, RZ, 0xc0, !PT ;  /* 0xfffffff71c1c7812 */ /* 0x000fe400078ec0ff */
[----:B------:R-:W-:-:S02]  /*1a3e0*/  @!P5 IADD3 R117, P3, P4, R117, UR12, R26 ;  /* 0x0000000c7575dc10 */ /* 0x000fc4000fc7e01a */
[----:B------:R-:W-:Y:S02]  /*1a3f0*/  @P5 LOP3.LUT R28, R28, 0x8, RZ, 0xfc, !PT ;  /* 0x000000081c1c5812 */ /* 0x000fe400078efcff */
[----:B------:R-:W-:Y:S02]  /*1a400*/  @!P5 IADD3.X R124, R67, UR11, R34, P3, P4 ;  /* 0x0000000b437cdc10 */ /* 0x000fe40009fe8422 */
[----:B------:R-:W-:Y:S02]  /*1a410*/  ISETP.LT.OR P5, PT, R35, 0x2a, !P1 ;  /* 0x0000002a2300780c */ /* 0x000fe40004fa1670 */
[C---:B------:R-:W-:Y:S02]  /*1a420*/  LOP3.LUT P6, RZ, R0.reuse, 0x2000, RZ, 0xc0, !PT ;  /* 0x0000200000ff7812 */ /* 0x040fe400078cc0ff */
[----:B------:R-:W-:Y:S02]  /*1a430*/  LOP3.LUT P0, RZ, R0, 0x8000, RZ, 0xc0, !PT ;  /* 0x0000800000ff7812 */ /* 0x000fe4000780c0ff */
[----:B------:R-:W-:Y:S01]  /*1a440*/  LOP3.LUT P2, RZ, R29, 0x8, RZ, 0xc0, !PT ;  /* 0x000000081dff7812 */ /* 0x000fe2000784c0ff */
[----:B------:R-:W-:Y:S01]  /*1a450*/  IMAD.U32 R119, RZ, RZ, UR10 ;  /* 0x0000000aff777e24 */ /* 0x000fe2000f8e00ff */
[----:B------:R-:W-:Y:S01]  /*1a460*/  F2FP.SATFINITE.E4M3.F32.PACK_AB_MERGE_C R67, RZ, R66, RZ ;  /* 0x00000042ff43723e */ /* 0x000fe200048070ff */
[----:B------:R-:W-:Y:S01]  /*1a470*/  IMAD.U32 R81, RZ, RZ, UR9 ;  /* 0x00000009ff517e24 */ /* 0x000fe2000f8e00ff */
[----:B------:R-:W-:-:S02]  /*1a480*/  LOP3.LUT R28, R28, 0xfffffdff, RZ, 0xc0, !PT ;  /* 0xfffffdff1c1c7812 */ /* 0x000fc400078ec0ff */
[----:B------:R-:W-:Y:S02]  /*1a490*/  F2FP.SATFINITE.E4M3.F32.PACK_AB_MERGE_C R2, RZ, R2, RZ ;  /* 0x00000002ff02723e */ /* 0x000fe400048070ff */
[----:B------:R-:W-:Y:S01]  /*1a4a0*/  @!P5 IADD3 R119, P3, P4, R119, UR12, R26 ;  /* 0x0000000c7777dc10 */ /* 0x000fe2000fc7e01a */
[----:B------:R-:W-:Y:S01]  /*1a4b0*/  @!P6 STG.E.U8 desc[UR30][R86.64+0x40], R67 ;  /* 0x000040435600e986 */ /* 0x000fe2000c10111e */
[----:B------:R-:W-:Y:S02]  /*1a4c0*/  @P5 LOP3.LUT R28, R28, 0x200, RZ, 0xfc, !PT ;  /* 0x000002001c1c5812 */ /* 0x000fe400078efcff */
[----:B------:R-:W-:Y:S01]  /*1a4d0*/  @!P5 IADD3.X R126, R81, UR11, R34, P3, P4 ;  /* 0x0000000b517edc10 */ /* 0x000fe20009fe8422 */
[----:B--2---:R-:W-:Y:S02]  /*1a4e0*/  FMUL R37, R227, UR18 ;  /* 0x00000012e3257c20 */ /* 0x004fe40008400000 */
[----:B------:R-:W2:Y:S01]  /*1a4f0*/  LDL.LU R227, [R1+0xcc] ;  /* 0x0000cc0001e37983 */ /* 0x000ea20000300800 */
[----:B------:R-:W-:-:S03]  /*1a500*/  ISETP.LT.OR P5, PT, R35, 0x31, !P1 ;  /* 0x000000312300780c */ /* 0x000fc60004fa1670 */
[----:B------:R0:W-:Y:S01]  /*1a510*/  @!P0 STG.E.U8 desc[UR30][R78.64+0x41], R2 ;  /* 0x000041024e008986 */ /* 0x0001e2000c10111e */
[----:B------:R-:W-:Y:S01]  /*1a520*/  ISETP.LT.OR P0, PT, R35, 0x32, !P1 ;  /* 0x000000322300780c */ /* 0x000fe20004f01670 */
[----:B------:R-:W-:Y:S01]  /*1a530*/  IMAD.U32 R128, RZ, RZ, UR10 ;  /* 0x0000000aff807e24 */ /* 0x000fe2000f8e00ff */
[----:B------:R-:W-:Y:S01]  /*1a540*/  LOP3.LUT R28, R28, 0xfffffeff, RZ, 0xc0, !PT ;  /* 0xfffffeff1c1c7812 */ /* 0x000fe200078ec0ff */
[----:B0-----:R-:W0:Y:S01]  /*1a550*/  @!P2 LDC.64 R2, c[0x0][0x5c0] ;  /* 0x00017000ff02ab82 */ /* 0x001e220000000a00 */
[----:B------:R-:W-:-:S05]  /*1a560*/  IMAD.U32 R129, RZ, RZ, UR9 ;  /* 0x00000009ff817e24 */ /* 0x000fca000f8e00ff */
[----:B------:R-:W-:Y:S01]  /*1a570*/  @!P5 IADD3 R128, P3, P4, R128, UR12, R26 ;  /* 0x0000000c8080dc10 */ /* 0x000fe2000fc7e01a */
[----:B------:R-:W-:Y:S02]  /*1a580*/  IMAD.U32 R123, RZ, RZ, UR10 ;  /* 0x0000000aff7b7e24 */ /* 0x000fe4000f8e00ff */
[----:B---3--:R-:W-:Y:S02]  /*1a590*/  FMUL R66, R226, UR18 ;  /* 0x00000012e2427c20 */ /* 0x008fe40008400000 */
[----:B------:R-:W3:Y:S01]  /*1a5a0*/  LDL.LU R226, [R1+0xd0] ;  /* 0x0000d00001e27983 */ /* 0x000ee20000300800 */
[----:B------:R-:W-:Y:S01]  /*1a5b0*/  @P5 LOP3.LUT R28, R28, 0x100, RZ, 0xfc, !PT ;  /* 0x000001001c1c5812 */ /* 0x000fe200078efcff */
[----:B------:R-:W-:Y:S01]  /*1a5c0*/  IMAD.U32 R88, RZ, RZ, UR9 ;  /* 0x00000009ff587e24 */ /* 0x000fe2000f8e00ff */
[----:B------:R-:W-:Y:S02]  /*1a5d0*/  @!P5 IADD3.X R129, R129, UR11, R34, P3, P4 ;  /* 0x0000000b8181dc10 */ /* 0x000fe40009fe8422 */
[----:B------:R-:W-:-:S02]  /*1a5e0*/  LOP3.LUT R28, R28, 0xffffff7f, RZ, 0xc0, !PT ;  /* 0xffffff7f1c1c7812 */ /* 0x000fc400078ec0ff */
[----:B------:R-:W-:Y:S02]  /*1a5f0*/  @!P0 IADD3 R123, P4, P5, R123, UR12, R26 ;  /* 0x0000000c7b7b8c10 */ /* 0x000fe4000fd9e01a */
[----:B------:R-:W-:Y:S02]  /*1a600*/  @P0 LOP3.LUT R28, R28, 0x80, RZ, 0xfc, !PT ;  /* 0x000000801c1c0812 */ /* 0x000fe400078efcff */
[----:B------:R-:W-:Y:S02]  /*1a610*/  @!P0 IADD3.X R88, R88, UR11, R34, P4, P5 ;  /* 0x0000000b58588c10 */ /* 0x000fe4000a7ea422 */
[----:B------:R-:W-:Y:S02]  /*1a620*/  LOP3.LUT P0, RZ, R29, 0x4, RZ, 0xc0, !PT ;  /* 0x000000041dff7812 */ /* 0x000fe4000780c0ff */
[----:B0-----:R-:W-:Y:S02]  /*1a630*/  @!P2 IADD3 R2, P3, R77, R2, RZ ;  /* 0x000000024d02a210 */ /* 0x001fe40007f7e0ff */
[----:B------:R-:W-:-:S03]  /*1a640*/  F2FP.SATFINITE.E4M3.F32.PACK_AB_MERGE_C R37, RZ, R37, RZ ;  /* 0x00000025ff25723e */ /* 0x000fc600048070ff */
[----:B------:R-:W-:-:S05]  /*1a650*/  @!P2 IMAD.X R3, R93, 0x1, R3, P3 ;  /* 0x000000015d03a824 */ /* 0x000fca00018e0603 */
[----:B------:R0:W-:Y:S01]  /*1a660*/  @!P2 STG.E.U8 desc[UR30][R2.64+0x40], R37 ;  /* 0x000040250200a986 */ /* 0x0001e2000c10111e */
[----:B------:R-:W-:Y:S01]  /*1a670*/  ISETP.LT.OR P5, PT, R35, 0x39, !P1 ;  /* 0x000000392300780c */ /* 0x000fe20004fa1670 */
[----:B0-----:R-:W0:Y:S01]  /*1a680*/  @!P0 LDC.64 R2, c[0x0][0x5c0] ;  /* 0x00017000ff028b82 */ /* 0x001e220000000a00 */
[----:B------:R-:W-:Y:S02]  /*1a690*/  IMAD.U32 R87, RZ, RZ, UR10 ;  /* 0x0000000aff577e24 */ /* 0x000fe4000f8e00ff */
[----:B------:R-:W-:-:S09]  /*1a6a0*/  IMAD.U32 R67, RZ, RZ, UR9 ;  /* 0x00000009ff437e24 */ /* 0x000fd2000f8e00ff */
[----:B------:R-:W-:Y:S01]  /*1a6b0*/  @!P5 IADD3 R87, P2, P3, R87, UR12, R26 ;  /* 0x0000000c5757dc10 */ /* 0x000fe2000fb5e01a */
[----:B----4-:R-:W-:-:S03]  /*1a6c0*/  FMUL R37, R225, UR18 ;  /* 0x00000012e1257c20 */ /* 0x010fc60008400000 */
[----:B------:R-:W-:Y:S02]  /*1a6d0*/  @!P5 IADD3.X R86, R67, UR11, R34, P2, P3 ;  /* 0x0000000b4356dc10 */ /* 0x000fe400097e6422 */
[----:B------:R-:W-:Y:S02]  /*1a6e0*/  F2FP.SATFINITE.E4M3.F32.PACK_AB_MERGE_C R37, RZ, R37, RZ ;  /* 0x00000025ff25723e */ /* 0x000fe400048070ff */
[----:B0-----:R-:W-:-:S05]  /*1a6f0*/  @!P0 IADD3 R2, P2, R82, R2, RZ ;  /* 0x0000000252028210 */ /* 0x001fca0007f5e0ff */
[----:B------:R-:W-:-:S05]  /*1a700*/  @!P0 IMAD.X R3, R101, 0x1, R3, P2 ;  /* 0x0000000165038824 */ /* 0x000fca00010e0603 */
[----:B------:R2:W-:Y:S01]  /*1a710*/  @!P0 STG.E.U8 desc[UR30][R2.64+0x41], R37 ;  /* 0x0000412502008986 */ /* 0x0005e2000c10111e */
[----:B------:R-:W-:-:S04]  /*1a720*/  LOP3.LUT R28, R28, 0xfffffffb, RZ, 0xc0, !PT ;  /* 0xfffffffb1c1c7812 */ /* 0x000fc800078ec0ff */
[----:B------:R-:W-:Y:S01]  /*1a730*/  @P5 LOP3.LUT R28, R28, 0x4, RZ, 0xfc, !PT ;  /* 0x000000041c1c5812 */ /* 0x000fe200078efcff */
[----:B--2---:R-:W-:Y:S02]  /*1a740*/  FMUL R2, R227, UR18 ;  /* 0x00000012e3027c20 */ /* 0x004fe40008400000 */
[----:B------:R-:W2:Y:S01]  /*1a750*/  LDL.LU R227, [R1+0xd4] ;  /* 0x0000d40001e37983 */ /* 0x000ea20000300800 */
[----:B------:R-:W-:Y:S01]  /*1a760*/  ISETP.LT.OR P5, PT, R35, 0x3a, !P1 ;  /* 0x0000003a2300780c */ /* 0x000fe20004fa1670 */
[----:B------:R-:W-:Y:S01]  /*1a770*/  IMAD.U32 R85, RZ, RZ, UR10 ;  /* 0x0000000aff557e24 */ /* 0x000fe2000f8e00ff */
[----:B------:R-:W-:Y:S01]  /*1a780*/  LOP3.LUT R28, R28, 0xffffffbf, RZ, 0xc0, !PT ;  /* 0xffffffbf1c1c7812 */ /* 0x000fe200078ec0ff */
[----:B------:R-:W-:-:S10]  /*1a790*/  IMAD.U32 R84, RZ, RZ, UR9 ;  /* 0x00000009ff547e24 */ /* 0x000fd4000f8e00ff */
[----:B------:R-:W-:Y:S02]  /*1a7a0*/  @!P5 IADD3 R85, P2, P3, R85, UR12, R26 ;  /* 0x0000000c5555dc10 */ /* 0x000fe4000fb5e01a */
[----:B------:R-:W-:Y:S02]  /*1a7b0*/  @P5 LOP3.LUT R28, R28, 0x40, RZ, 0xfc, !PT ;  /* 0x000000401c1c5812 */ /* 0x000fe400078efcff */
[----:B------:R-:W-:Y:S02]  /*1a7c0*/  @!P5 IADD3.X R84, R84, UR11, R34, P2, P3 ;  /* 0x0000000b5454dc10 */ /* 0x000fe400097e6422 */
[----:B------:R-:W-:Y:S02]  /*1a7d0*/  ISETP.LT.OR P5, PT, R35, 0x41, !P1 ;  /* 0x000000412300780c */ /* 0x000fe40004fa1670 */
[----:B------:R-:W-:Y:S02]  /*1a7e0*/  LOP3.LUT P6, RZ, R0, 0x100000, RZ, 0xc0, !PT ;  /* 0x0010000000ff7812 */ /* 0x000fe400078cc0ff */
[----:B------:R-:W-:-:S02]  /*1a7f0*/  LOP3.LUT R28, R28, 0xffffffef, RZ, 0xc0, !PT ;  /* 0xffffffef1c1c7812 */ /* 0x000fc400078ec0ff */
[----:B------:R-:W-:-:S07]  /*1a800*/  ISETP.LT.OR P3, PT, R35, 0x42, !P1 ;  /* 0x000000422300780c */ /* 0x000fce0004f61670 */
[----:B------:R-:W-:Y:S02]  /*1a810*/  @!P5 IADD3 R83, P0, P2, R83, UR12, R26 ;  /* 0x0000000c5353dc10 */ /* 0x000fe4000fa1e01a */
[----:B------:R-:W-:Y:S02]  /*1a820*/  @P5 LOP3.LUT R28, R28, 0x10, RZ, 0xfc, !PT ;  /* 0x000000101c1c5812 */ /* 0x000fe400078efcff */
[----:B------:R-:W-:Y:S02]  /*1a830*/  @!P5 IADD3.X R82, R67, UR11, R34, P0, P2 ;  /* 0x0000000b4352dc10 */ /* 0x000fe400087e4422 */
[----:B------:R-:W-:Y:S02]  /*1a840*/  F2FP.SATFINITE.E4M3.F32.PACK_AB_MERGE_C R67, RZ, R66, RZ ;  /* 0x00000042ff43723e */ /* 0x000fe400048070ff */
[----:B------:R-:W-:Y:S01]  /*1a850*/  ISETP.LT.OR P5, PT, R35, 0x49, !P1 ;  /* 0x000000492300780c */ /* 0x000fe20004fa1670 */
[----:B------:R-:W-:Y:S02]  /*1a860*/  IMAD.U32 R81, RZ, RZ, UR10 ;  /* 0x0000000aff517e24 */ /* 0x000fe4000f8e00ff */
[----:B------:R3:W-:Y:S01]  /*1a870*/  @!P6 STG.E.U8 desc[UR30][R74.64+0x48], R67 ;  /* 0x000048434a00e986 */ /* 0x0007e2000c10111e */
[----:B------:R-:W-:-:S02]  /*1a880*/  IMAD.U32 R77, RZ, RZ, UR9 ;  /* 0x00000009ff4d7e24 */ /* 0x000fc4000f8e00ff */
[----:B------:R-:W-:Y:S01]  /*1a890*/  @!P3 IADD3 R81, P0, P2, R81, UR12, R26 ;  /* 0x0000000c5151bc10 */ /* 0x000fe2000fa1e01a */
[----:B------:R-:W-:Y:S01]  /*1a8a0*/  IMAD.U32 R79, RZ, RZ, UR10 ;  /* 0x0000000aff4f7e24 */ /* 0x000fe2000f8e00ff */
[----:B------:R-:W-:Y:S01]  /*1a8b0*/  LOP3.LUT R28, R28, 0xffffffdf, RZ, 0xc0, !PT ;  /* 0xffffffdf1c1c7812 */ /* 0x000fe200078ec0ff */
[----:B---3--:R-:W-:Y:S02]  /*1a8c0*/  FMUL R67, R226, UR18 ;  /* 0x00000012e2437c20 */ /* 0x008fe40008400000 */
[----:B------:R-:W3:Y:S01]  /*1a8d0*/  LDL.LU R226, [R1+0xd8] ;  /* 0x0000d80001e27983 */ /* 0x000ee20000300800 */
[----:B------:R-:W-:Y:S01]  /*1a8e0*/  LOP3.LUT P4, RZ, R0, 0x200000, RZ, 0xc0, !PT ;  /* 0x0020000000ff7812 */ /* 0x000fe2000788c0ff */
[----:B------:R-:W-:Y:S01]  /*1a8f0*/  IMAD.U32 R78, RZ, RZ, UR9 ;  /* 0x00000009ff4e7e24 */ /* 0x000fe2000f8e00ff */
[----:B------:R-:W-:Y:S01]  /*1a900*/  @!P3 IADD3.X R80, R77, UR11, R34, P0, P2 ;  /* 0x0000000b4d50bc10 */ /* 0x000fe200087e4422 */
[----:B------:R-:W4:Y:S01]  /*1a910*/  LDL.LU R225, [R1+0xdc] ;  /* 0x0000dc0001e17983 */ /* 0x000f220000300800 */
[----:B------:R-:W-:-:S02]  /*1a920*/  @!P5 IADD3 R79, P0, P2, R79, UR12, R26 ;  /* 0x0000000c4f4fdc10 */ /* 0x000fc4000fa1e01a */
[----:B------:R-:W-:Y:S02]  /*1a930*/  LOP3.LUT R0, R0, 0xbfffffff, RZ, 0xc0, !PT ;  /* 0xbfffffff00007812 */ /* 0x000fe400078ec0ff */
[----:B------:R-:W-:Y:S02]  /*1a940*/  @P3 LOP3.LUT R28, R28, 0x20, RZ, 0xfc, !PT ;  /* 0x000000201c1c3812 */ /* 0x000fe400078efcff */
[----:B------:R-:W-:Y:S02]  /*1a950*/  @!P5 IADD3.X R78, R78, UR11, R34, P0, P2 ;  /* 0x0000000b4e4edc10 */ /* 0x000fe400087e4422 */
[----:B------:R-:W-:Y:S02]  /*1a960*/  @P5 LOP3.LUT R0, R0, 0x40000000, RZ, 0xfc, !PT ;  /* 0x4000000000005812 */ /* 0x000fe400078efcff */
[----:B------:R-:W-:Y:S02]  /*1a970*/  LOP3.LUT P5, RZ, R28, 0x40000, RZ, 0xc0, !PT ;  /* 0x000400001cff7812 */ /* 0x000fe400078ac0ff */
[----:B------:R-:W-:-:S05]  /*1a980*/  F2FP.SATFINITE.E4M3.F32.PACK_AB_MERGE_C R2, RZ, R2, RZ ;  /* 0x00000002ff02723e */ /* 0x000fca00048070ff */
[----:B------:R0:W-:Y:S06]  /*1a990*/  @!P4 STG.E.U8 desc[UR30][R70.64+0x49], R2 ;  /* 0x000049024600c986 */ /* 0x0001ec000c10111e */
[----:B0-----:R-:W0:Y:S01]  /*1a9a0*/  @!P5 LDC.64 R2, c[0x0][0x5c0] ;  /* 0x00017000ff02db82 */ /* 0x001e220000000a00 */
[----:B------:R-:W-:Y:S02]  /*1a9b0*/  F2FP.SATFINITE.E4M3.F32.PACK_AB_MERGE_C R75, RZ, R67, RZ ;  /* 0x00000043ff4b723e */ /* 0x000fe400048070ff */
[----:B0-----:R-:W-:-:S05]  /*1a9c0*/  @!P5 IADD3 R2, P0, R102, R2, RZ ;  /* 0x000000026602d210 */ /* 0x001fca0007f1e0ff */
[----:B------:R-:W-:-:S05]  /*1a9d0*/  @!P5 IMAD.X R3, R103, 0x1, R3, P0 ;  /* 0x000000016703d824 */ /* 0x000fca00000e0603 */
[----:B------:R0:W-:Y:S01]  /*1a9e0*/  @!P5 STG.E.U8 desc[UR30][R2.64+0x48], R75 ;  /* 0x0000484b0200d986 */ /* 0x0001e2000c10111e */
[----:B------:R-:W-:Y:S02]  /*1a9f0*/  LOP3.LUT P6, RZ, R28, 0x400000, RZ, 0xc0, !PT ;  /* 0x004000001cff7812 */ /* 0x000fe400078cc0ff */
[----:B------:R-:W-:Y:S01]  /*1aa00*/  ISETP.LT.OR P4, PT, R35, 0x4a, !P1 ;  /* 0x0000004a2300780c */ /* 0x000fe20004f81670 */
[----:B------:R-:W-:Y:S02]  /*1aa10*/  IMAD.U32 R37, RZ, RZ, UR10 ;  /* 0x0000000aff257e24 */ /* 0x000fe4000f8e00ff */
[----:B------:R-:W-:-:S08]  /*1aa20*/  IMAD.U32 R66, RZ, RZ, UR9 ;  /* 0x00000009ff427e24 */ /* 0x000fd0000f8e00ff */
[----:B0-----:R-:W0:Y:S01]  /*1aa30*/  @!P6 LDC.64 R2, c[0x0][0x5c0] ;  /* 0x00017000ff02eb82 */ /* 0x001e220000000a00 */
[----:B--2---:R-:W-:Y:S02]  /*1aa40*/  FMUL R75, R227, UR18 ;  /* 0x00000012e34b7c20 */ /* 0x004fe40008400000 */
[----:B------:R-:W2:Y:S01]  /*1aa50*/  LDL.LU R227, [R1+0xe0] ;  /* 0x0000e00001e37983 */ /* 0x000ea20000300800 */
[----:B------:R-:W-:-:S04]  /*1aa60*/  @!P4 IADD3 R37, P2, P3, R37, UR12, R26 ;  /* 0x0000000c2525cc10 */ /* 0x000fc8000fb5e01a */
[----:B------:R-:W-:Y:S02]  /*1aa70*/  @!P4 IADD3.X R66, R66, UR11, R34, P2, P3 ;  /* 0x0000000b4242cc10 */ /* 0x000fe400097e6422 */
[----:B------:R-:W-:Y:S01]  /*1aa80*/  ISETP.LT.OR P3, PT, R35, 0x51, !P1 ;  /* 0x000000512300780c */ /* 0x000fe20004f61670 */
[----:B------:R-:W-:Y:S02]  /*1aa90*/  IMAD.U32 R67, RZ, RZ, UR10 ;  /* 0x0000000aff437e24 */ /* 0x000fe4000f8e00ff */
[----:B------:R-:W-:-:S10]  /*1aaa0*/  IMAD.U32 R71, RZ, RZ, UR9 ;  /* 0x00000009ff477e24 */ /* 0x000fd4000f8e00ff */
[----:B------:R-:W-:-:S04]  /*1aab0*/  @!P3 IADD3 R67, P0, P2, R67, UR12, R26 ;  /* 0x0000000c4343bc10 */ /* 0x000fc8000fa1e01a */
[----:B------:R-:W-:Y:S02]  /*1aac0*/  @!P3 IADD3.X R70, R71, UR11, R34, P0, P2 ;  /* 0x0000000b4746bc10 */ /* 0x000fe400087e4422 */
[----:B0-----:R-:W-:-:S05]  /*1aad0*/  @!P6 IADD3 R2, P0, R96, R2, RZ ;  /* 0x000000026002e210 */ /* 0x001fca0007f1e0ff */
[----:B------:R-:W-:Y:S01]  /*1aae0*/  @!P6 IMAD.X R3, R97, 0x1, R3, P0 ;  /* 0x000000016103e824 */ /* 0x000fe200000e0603 */
[----:B------:R-:W-:Y:S01]  /*1aaf0*/  ISETP.LT.OR P0, PT, R35, 0x52, !P1 ;  /* 0x000000522300780c */ /* 0x000fe20004f01670 */
[----:B------:R-:W-:Y:S02]  /*1ab00*/  IMAD.U32 R71, RZ, RZ, UR10 ;  /* 0x0000000aff477e24 */ /* 0x000fe4000f8e00ff */
[----:B------:R-:W-:-:S10]  /*1ab10*/  IMAD.U32 R74, RZ, RZ, UR9 ;  /* 0x00000009ff4a7e24 */ /* 0x000fd4000f8e00ff */
[----:B------:R-:W-:-:S04]  /*1ab20*/  @!P0 IADD3 R71, P2, P6, R71, UR12, R26 ;  /* 0x0000000c47478c10 */ /* 0x000fc8000fe5e01a */
[----:B------:R-:W-:Y:S02]  /*1ab30*/  @!P0 IADD3.X R74, R74, UR11, R34, P2, P6 ;  /* 0x0000000b4a4a8c10 */ /* 0x000fe400097ec422 */
[----:B------:R-:W-:Y:S02]  /*1ab40*/  LOP3.LUT P6, RZ, R28, 0x400000, RZ, 0xc0, !PT ;  /* 0x004000001cff7812 */ /* 0x000fe400078cc0ff */
[----:B------:R-:W-:Y:S01]  /*1ab50*/  ISETP.LT.OR P2, PT, R35, 0x59, !P1 ;  /* 0x000000592300780c */ /* 0x000fe20004f41670 */
[----:B------:R-:W-:Y:S01]  /*1ab60*/  IMAD.U32 R93, RZ, RZ, UR10 ;  /* 0x0000000aff5d7e24 */ /* 0x000fe2000f8e00ff */
[----:B------:R-:W-:Y:S02]  /*1ab70*/  F2FP.SATFINITE.E4M3.F32.PACK_AB_MERGE_C R75, RZ, R75, RZ ;  /* 0x0000004bff4b723e */ /* 0x000fe400048070ff */
[----:B------:R-:W-:-:S04]  /*1ab80*/  LOP3.LUT R29, R29, 0xfffffffe, RZ, 0xc0, !PT ;  /* 0xfffffffe1d1d7812 */ /* 0x000fc800078ec0ff */
[----:B------:R-:W-:-:S03]  /*1ab90*/  @P0 LOP3.LUT R29, R29, 0x1, RZ, 0xfc, !PT ;  /* 0x000000011d1d0812 */ /* 0x000fc600078efcff */
[----:B------:R0:W-:Y:S02]  /*1aba0*/  @!P6 STG.E.U8 desc[UR30][R2.64+0x49], R75 ;  /* 0x0000494b0200e986 */ /* 0x0001e4000c10111e */
[----:B------:R-:W-:-:S04]  /*1abb0*/  @!P2 IADD3 R76, P0, P6, R93, UR12, R26 ;  /* 0x0000000c5d4cac10 */ /* 0x000fc8000fe1e01a */
[----:B0-----:R-:W-:Y:S01]  /*1abc0*/  @!P2 IADD3.X R75, R77, UR11, R34, P0, P6 ;  /* 0x0000000b4d4bac10 */ /* 0x001fe200087ec422 */
[----:B---3--:R-:W-:Y:S02]  /*1abd0*/  FMUL R77, R226, UR18 ;  /* 0x00000012e24d7c20 */ /* 0x008fe40008400000 */
[----:B------:R-:W3:Y:S04]  /*1abe0*/  LDL.LU R226, [R1+0xe4] ;  /* 0x0000e40001e27983 */ /* 0x000ee80000300800 */
[----:B------:R-:W3:Y:S04]  /*1abf0*/  LDL.LU R222, [R1+0xe8] ;  /* 0x0000e80001de7983 */ /* 0x000ee80000300800 */
[----:B------:R-:W3:Y:S01]  /*1ac00*/  LDL.LU R224, [R1+0xec] ;  /* 0x0000ec0001e07983 */ /* 0x000ee20000300800 */
[----:B----4-:R-:W-:-:S03]  /*1ac10*/  FMUL R2, R225, UR18 ;  /* 0x00000012e1027c20 */ /* 0x010fc60008400000 */
[----:B------:R-:W4:Y:S04]  /*1ac20*/  LDL.LU R225, [R1+0xf0] ;  /* 0x0000f00001e17983 */ /* 0x000f280000300800 */
[----:B------:R-:W4:Y:S01]  /*1ac30*/  LDL.LU R223, [R1+0xf4] ;  /* 0x0000f40001df7983 */ /* 0x000f220000300800 */
[----:B------:R-:W-:-:S04]  /*1ac40*/  LOP3.LUT R0, R0, 0x7fffffff, RZ, 0xc0, !PT ;  /* 0x7fffffff00007812 */ /* 0x000fc800078ec0ff */
[----:B------:R-:W-:-:S04]  /*1ac50*/  @P4 LOP3.LUT R0, R0, 0x80000000, RZ, 0xfc, !PT ;  /* 0x8000000000004812 */ /* 0x000fc800078efcff */
[C---:B------:R-:W-:Y:S02]  /*1ac60*/  LOP3.LUT P4, RZ, R0.reuse, 0x4000000, RZ, 0xc0, !PT ;  /* 0x0400000000ff7812 */ /* 0x040fe4000788c0ff */
[----:B------:R-:W-:Y:S02]  /*1ac70*/  LOP3.LUT R0, R0, 0xdfffffff, RZ, 0xc0, !PT ;  /* 0xdfffffff00007812 */ /* 0x000fe400078ec0ff */
[----:B------:R-:W-:Y:S02]  /*1ac80*/  ISETP.LT.OR P1, PT, R35, 0x5a, !P1 ;  /* 0x0000005a2300780c */ /* 0x000fe40004f21670 */
[----:B------:R-:W-:Y:S02]  /*1ac90*/  @P3 LOP3.LUT R0, R0, 0x20000000, RZ, 0xfc, !PT ;  /* 0x2000000000003812 */ /* 0x000fe400078efcff */
[----:B------:R-:W-:Y:S02]  /*1aca0*/  LOP3.LUT P5, RZ, R28, 0x1000000, RZ, 0xc0, !PT ;  /* 0x010000001cff7812 */ /* 0x000fe400078ac0ff */
[----:B------:R-:W-:Y:S01]  /*1acb0*/  LOP3.LUT P3, RZ, R0, 0x8000000, RZ, 0xc0, !PT ;  /* 0x0800000000ff7812 */ /* 0x000fe2000786c0ff */
[----:B------:R-:W-:Y:S01]  /*1acc0*/  IMAD.U32 R97, RZ, RZ, UR10 ;  /* 0x0000000aff617e24 */ /* 0x000fe2000f8e00ff */
[----:B------:R-:W-:Y:S01]  /*1acd0*/  F2FP.SATFINITE.E4M3.F32.PACK_AB_MERGE_C R77, RZ, R77, RZ ;  /* 0x0000004dff4d723e */ /* 0x000fe200048070ff */
[----:B------:R-:W-:Y:S01]  /*1ace0*/  IMAD.U32 R3, RZ, RZ, UR9 ;  /* 0x00000009ff037e24 */ /* 0x000fe2000f8e00ff */
[----:B------:R-:W-:-:S03]  /*1acf0*/  F2FP.SATFINITE.E4M3.F32.PACK_AB_MERGE_C R2, RZ, R2, RZ ;  /* 0x00000002ff02723e */ /* 0x000fc600048070ff */
[----:B------:R0:W-:Y:S01]  /*1ad00*/  @!P4 STG.E.U8 desc[UR30][R72.64+0x50], R77 ;  /* 0x0000504d4800c986 */ /* 0x0001e2000c10111e */
[----:B--2---:R-:W-:-:S03]  /*1ad10*/  FMUL R96, R227, UR18 ;  /* 0x00000012e3607c20 */ /* 0x004fc60008400000 */
[----:B------:R-:W2:Y:S01]  /*1ad20*/  LDL.LU R227, [R1+0xf8] ;  /* 0x0000f80001e37983 */ /* 0x000ea20000300800 */
[----:B0-----:R-:W-:-:S03]  /*1ad30*/  @!P1 IADD3 R73, P0, P6, R97, UR12, R26 ;  /* 0x0000000c61499c10 */ /* 0x001fc6000fe1e01a */
[----:B------:R0:W-:Y:S01]  /*1ad40*/  @!P3 STG.E.U8 desc[UR30][R68.64+0x51], R2 ;  /* 0x000051024400b986 */ /* 0x0001e2000c10111e */
[----:B------:R-:W-:Y:S02]  /*1ad50*/  @!P1 IADD3.X R72, R3, UR11, R34, P0, P6 ;  /* 0x0000000b03489c10 */ /* 0x000fe400087ec422 */
[----:B0-----:R-:W0:Y:S01]  /*1ad60*/  @!P5 LDC.64 R2, c[0x0][0x5c0] ;  /* 0x00017000ff02db82 */ /* 0x001e220000000a00 */
[----:B------:R-:W-:-:S04]  /*1ad70*/  LOP3.LUT P4, RZ, R28, 0x200000, RZ, 0xc0, !PT ;  /* 0x002000001cff7812 */ /* 0x000fc8000788c0ff */
[----:B------:R-:W-:Y:S02]  /*1ad80*/  P2R R93, PR, RZ, 0x10 ;  /* 0x00000010ff5d7803 */ /* 0x000fe40000000000 */
[----:B------:R-:W-:Y:S02]  /*1ad90*/  LOP3.LUT P4, RZ, R28, 0x800000, RZ, 0xc0, !PT ;  /* 0x008000001cff7812 */ /* 0x000fe4000788c0ff */
[----:B------:R-:W-:Y:S02]  /*1ada0*/  F2FP.SATFINITE.E4M3.F32.PACK_AB_MERGE_C R97, RZ, R96, RZ ;  /* 0x00000060ff61723e */ /* 0x000fe400048070ff */
[----:B0-----:R-:W-:-:S05]  /*1adb0*/  @!P5 IADD3 R2, P6, R106, R2, RZ ;  /* 0x000000026a02d210 */ /* 0x001fca0007fde0ff */
[----:B------:R-:W-:-:S05]  /*1adc0*/  @!P5 IMAD.X R3, R109, 0x1, R3, P6 ;  /* 0x000000016d03d824 */ /* 0x000fca00030e0603 */
[----:B------:R0:W-:Y:S02]  /*1add0*/  @!P5 STG.E.U8 desc[UR30][R2.64+0x50], R97 ;  /* 0x000050610200d986 */ /* 0x0001e4000c10111e */
[----:B0-----:R-:W0:Y:S01]  /*1ade0*/  @!P4 LDC.64 R2, c[0x0][0x5c0] ;  /* 0x00017000ff02cb82 */ /* 0x001e220000000a00 */
[----:B---3--:R-:W-:Y:S02]  /*1adf0*/  FMUL R96, R226, UR18 ;  /* 0x00000012e2607c20 */ /* 0x008fe40008400000 */
[----:B------:R-:W3:Y:S01]  /*1ae00*/  LDL.LU R226, [R1+0xfc] ;  /* 0x0000fc0001e27983 */ /* 0x000ee20000300800 */
[----:B0-----:R-:W-:Y:S02]  /*1ae10*/  @!P4 IADD3 R2, P6, R105, R2, RZ ;  /* 0x000000026902c210 */ /* 0x001fe40007fde0ff */
[----:B------:R-:W-:Y:S01]  /*1ae20*/  F2FP.SATFINITE.E4M3.F32.PACK_AB_MERGE_C R69, RZ, R96, RZ ;  /* 0x00000060ff45723e */ /* 0x000fe200048070ff */
[----:B------:R-:W-:Y:S02]  /*1ae30*/  FMUL R68, R222, UR18 ;  /* 0x00000012de447c20 */ /* 0x000fe40008400000 */
[----:B------:R-:W-:-:S05]  /*1ae40*/  @!P4 IMAD.X R3, R108, 0x1, R3, P6 ;  /* 0x000000016c03c824 */ /* 0x000fca00030e0603 */
[----:B------:R0:W-:Y:S01]  /*1ae50*/  @!P4 STG.E.U8 desc[UR30][R2.64+0x51], R69 ;  /* 0x000051450200c986 */ /* 0x0001e2000c10111e */
[----:B------:R-:W-:Y:S02]  /*1ae60*/  ISETP.NE.AND P4, PT, R93, RZ, PT ;  /* 0x000000ff5d00720c */ /* 0x000fe40003f85270 */
[----:B------:R-:W-:Y:S01]  /*1ae70*/  F2FP.SATFINITE.E4M3.F32.PACK_AB_MERGE_C R93, RZ, R68, RZ ;  /* 0x00000044ff5d723e */ /* 0x000fe200048070ff */
[----:B------:R-:W-:Y:S02]  /*1ae80*/  FMUL R68, R224, UR18 ;  /* 0x00000012e0447c20 */ /* 0x000fe40008400000 */
[----:B------:R-:W3:Y:S01]  /*1ae90*/  LDL.LU R224, [R1+0x100] ;  /* 0x0001000001e07983 */ /* 0x000ee20000300800 */
[----:B------:R-:W-:Y:S02]  /*1aea0*/  P2R R77, PR, RZ, 0x2 ;  /* 0x00000002ff4d7803 */ /* 0x000fe40000000000 */
[C---:B------:R-:W-:Y:S02]  /*1aeb0*/  LOP3.LUT P6, RZ, R0.reuse, 0x2000000, RZ, 0xc0, !PT ;  /* 0x0200000000ff7812 */ /* 0x040fe400078cc0ff */
[----:B------:R-:W-:-:S02]  /*1aec0*/  LOP3.LUT P1, RZ, R0, 0x1000000, RZ, 0xc0, !PT ;  /* 0x0100000000ff7812 */ /* 0x000fc4000782c0ff */
[----:B------:R-:W-:Y:S01]  /*1aed0*/  F2FP.SATFINITE.E4M3.F32.PACK_AB_MERGE_C R97, RZ, R68, RZ ;  /* 0x00000044ff61723e */ /* 0x000fe200048070ff */
[----:B----4-:R-:W-:Y:S01]  /*1aee0*/  FMUL R68, R225, UR18 ;  /* 0x00000012e1447c20 */ /* 0x010fe20008400000 */
[----:B0-----:R-:W0:Y:S01]  /*1aef0*/  @!P4 LDC.64 R2, c[0x0][0x5c0] ;  /* 0x00017000ff02cb82 */ /* 0x001e220000000a00 */
[----:B------:R-:W4:Y:S04]  /*1af00*/  LDL.LU R225, [R1+0x104] ;  /* 0x0001040001e17983 */ /* 0x000f280000300800 */
[----:B------:R-:W4:Y:S04]  /*1af10*/  LDL.LU R222, [R1+0x108] ;  /* 0x0001080001de7983 */ /* 0x000f280000300800 */
[----:B------:R-:W-:Y:S04]  /*1af20*/  @!P6 STG.E.U8 desc[UR30][R64.64+0x58], R93 ;  /* 0x0000585d4000e986 */ /* 0x000fe8000c10111e */
[----:B------:R2:W-:Y:S02]  /*1af30*/  @!P1 STG.E.U8 desc[UR30][R58.64+0x59], R97 ;  /* 0x000059613a009986 */ /* 0x0005e4000c10111e */
[----:B--2---:R-:W-:-:S02]  /*1af40*/  FMUL R58, R227, UR18 ;  /* 0x00000012e33a7c20 */ /* 0x004fc40008400000 */
[----:B------:R-:W2:Y:S01]  /*1af50*/  LDL.LU R227, [R1+0x10c] ;  /* 0x00010c0001e37983 */ /* 0x000ea20000300800 */
[----:B------:R-:W-:-:S04]  /*1af60*/  LOP3.LUT R29, R29, 0xfffffffd, RZ, 0xc0, !PT ;  /* 0xfffffffd1d1d7812 */ /* 0x000fc800078ec0ff */
[----:B------:R-:W-:Y:S02]  /*1af70*/  @P2 LOP3.LUT R29, R29, 0x2, RZ, 0xfc, !PT ;  /* 0x000000021d1d2812 */ /* 0x000fe400078efcff */
[----:B------:R-:W-:Y:S02]  /*1af80*/  LOP3.LUT P2, RZ, R28, 0x100000, RZ, 0xc0, !PT ;  /* 0x001000001cff7812 */ /* 0x000fe4000784c0ff */
[----:B0-----:R-:W-:Y:S02]  /*1af90*/  @!P4 IADD3 R2, P6, R107, R2, RZ ;  /* 0x000000026b02c210 */ /* 0x001fe40007fde0ff */
[----:B------:R-:W-:-:S03]  /*1afa0*/  F2FP.SATFINITE.E4M3.F32.PACK_AB_MERGE_C R69, RZ, R68, RZ ;  /* 0x00000044ff45723e */ /* 0x000fc600048070ff */
[----:B------:R-:W-:-:S05]  /*1afb0*/  @!P4 IMAD.X R3, R110, 0x1, R3, P6 ;  /* 0x000000016e03c824 */ /* 0x000fca00030e0603 */
[----:B------:R0:W-:Y:S02]  /*1afc0*/  @!P4 STG.E.U8 desc[UR30][R2.64+0x58], R69 ;  /* 0x000058450200c986 */ /* 0x0001e4000c10111e */
[----:B0-----:R-:W0:Y:S01]  /*1afd0*/  @!P2 LDC.64 R2, c[0x0][0x5c0] ;  /* 0x00017000ff02ab82 */ /* 0x001e220000000a00 */
[----:B------:R-:W-:Y:S01]  /*1afe0*/  LOP3.LUT P5, RZ, R28, 0x80000, RZ, 0xc0, !PT ;  /* 0x000800001cff7812 */ /* 0x000fe200078ac0ff */
[----:B------:R-:W-:-:S05]  /*1aff0*/  FMUL R64, R223, UR18 ;  /* 0x00000012df407c20 */ /* 0x000fca0008400000 */
[----:B------:R-:W-:Y:S02]  /*1b000*/  F2FP.SATFINITE.E4M3.F32.PACK_AB_MERGE_C R65, RZ, R64, RZ ;  /* 0x00000040ff41723e */ /* 0x000fe400048070ff */
[----:B0-----:R-:W-:-:S05]  /*1b010*/  @!P2 IADD3 R2, P6, R98, R2, RZ ;  /* 0x000000026202a210 */ /* 0x001fca0007fde0ff */
[----:B------:R-:W-:-:S05]  /*1b020*/  @!P2 IMAD.X R3, R99, 0x1, R3, P6 ;  /* 0x000000016303a824 */ /* 0x000fca00030e0603 */
[----:B------:R0:W-:Y:S02]  /*1b030*/  @!P2 STG.E.U8 desc[UR30][R2.64+0x59], R65 ;  /* 0x000059410200a986 */ /* 0x0001e4000c10111e */
[----:B0-----:R-:W0:Y:S01]  /*1b040*/  @!P5 LDC.64 R2, c[0x0][0x5c0] ;  /* 0x00017000ff02db82 */ /* 0x001e220000000a00 */
[----:B------:R-:W-:Y:S02]  /*1b050*/  LOP3.LUT P1, RZ, R0, 0x40000, RZ, 0xc0, !PT ;  /* 0x0004000000ff7812 */ /* 0x000fe4000782c0ff */
[----:B------:R-:W-:Y:S01]  /*1b060*/  F2FP.SATFINITE.E4M3.F32.PACK_AB_MERGE_C R93, RZ, R58, RZ ;  /* 0x0000003aff5d723e */ /* 0x000fe200048070ff */
[----:B---3--:R-:W-:Y:S01]  /*1b070*/  FMUL R58, R226, UR18 ;  /* 0x00000012e23a7c20 */ /* 0x008fe20008400000 */
[C---:B------:R-:W-:Y:S01]  /*1b080*/  LOP3.LUT P0, RZ, R0.reuse, 0x800000, RZ, 0xc0, !PT ;  /* 0x0080000000ff7812 */ /* 0x040fe2000780c0ff */
[----:B------:R-:W3:Y:S01]  /*1b090*/  LDL.LU R226, [R1+0x110] ;  /* 0x0001100001e27983 */ /* 0x000ee20000300800 */
[----:B------:R-:W-:Y:S02]  /*1b0a0*/  LOP3.LUT P3, RZ, R0, 0x400000, RZ, 0xc0, !PT ;  /* 0x0040000000ff7812 */ /* 0x000fe4000786c0ff */
[----:B------:R-:W-:Y:S01]  /*1b0b0*/  P2R R59, PR, RZ, 0x2 ;  /* 0x00000002ff3b7803 */ /* 0x000fe20000000000 */
[----:B------:R-:W3:Y:S01]  /*1b0c0*/  LDL.LU R223, [R1+0x114] ;  /* 0x0001140001df7983 */ /* 0x000ee20000300800 */
[----:B------:R-:W-:-:S02]  /*1b0d0*/  LOP3.LUT P1, RZ, R28, 0x20000, RZ, 0xc0, !PT ;  /* 0x000200001cff7812 */ /* 0x000fc4000782c0ff */
[----:B------:R-:W-:Y:S01]  /*1b0e0*/  F2FP.SATFINITE.E4M3.F32.PACK_AB_MERGE_C R69, RZ, R58, RZ ;  /* 0x0000003aff45723e */ /* 0x000fe200048070ff */
[----:B------:R-:W-:Y:S01]  /*1b0f0*/  FMUL R58, R224, UR18 ;  /* 0x00000012e03a7c20 */ /* 0x000fe20008400000 */
[----:B0-----:R-:W-:-:S03]  /*1b100*/  @!P5 IADD3 R2, P6, R112, R2, RZ ;  /* 0x000000027002d210 */ /* 0x001fc60007fde0ff */
[----:B------:R-:W-:Y:S01]  /*1b110*/  @!P0 STG.E.U8 desc[UR30][R62.64], R93 ;  /* 0x0000005d3e008986 */ /* 0x000fe2000c10111e */
[----:B------:R-:W-:Y:S01]  /*1b120*/  F2FP.SATFINITE.E4M3.F32.PACK_AB_MERGE_C R65, RZ, R58, RZ ;  /* 0x0000003aff41723e */ /* 0x000fe200048070ff */
[----:B------:R-:W-:Y:S02]  /*1b130*/  @!P5 IMAD.X R3, R116, 0x1, R3, P6 ;  /* 0x000000017403d824 */ /* 0x000fe400030e0603 */
[----:B------:R-:W-:Y:S04]  /*1b140*/  @!P3 STG.E.U8 desc[UR30][R60.64+0x1], R69 ;  /* 0x000001453c00b986 */ /* 0x000fe8000c10111e */
[----:B------:R0:W-:Y:S04]  /*1b150*/  @!P5 STG.E.U8 desc[UR30][R2.64], R65 ;  /* 0x000000410200d986 */ /* 0x0001e8000c10111e */
[----:B------:R-:W3:Y:S01]  /*1b160*/  LDL.LU R224, [R1+0x118] ;  /* 0x0001180001e07983 */ /* 0x000ee20000300800 */
[----:B0-----:R-:W0:Y:S01]  /*1b170*/  @!P1 LDC.64 R2, c[0x0][0x5c0] ;  /* 0x00017000ff029b82 */ /* 0x001e220000000a00 */
[----:B----4-:R-:W-:-:S02]  /*1b180*/  FMUL R58, R225, UR18 ;  /* 0x00000012e13a7c20 */ /* 0x010fc40008400000 */
[----:B------:R-:W4:Y:S03]  /*1b190*/  LDL.LU R225, [R1+0x11c] ;  /* 0x00011c0001e17983 */ /* 0x000f260000300800 */
[----:B------:R-:W-:Y:S01]  /*1b1a0*/  F2FP.SATFINITE.E4M3.F32.PACK_AB_MERGE_C R61, RZ, R58, RZ ;  /* 0x0000003aff3d723e */ /* 0x000fe200048070ff */
[----:B------:R-:W-:Y:S01]  /*1b1b0*/  FMUL R58, R222, UR18 ;  /* 0x00000012de3a7c20 */ /* 0x000fe20008400000 */
[----:B0-----:R-:W-:-:S05]  /*1b1c0*/  @!P1 IADD3 R2, P6, R111, R2, RZ ;  /* 0x000000026f029210 */ /* 0x001fca0007fde0ff */
[----:B------:R-:W-:-:S05]  /*1b1d0*/  @!P1 IMAD.X R3, R114, 0x1, R3, P6 ;  /* 0x0000000172039824 */ /* 0x000fca00030e0603 */
[----:B------:R-:W-:Y:S01]  /*1b1e0*/  @!P1 STG.E.U8 desc[UR30][R2.64+0x1], R61 ;  /* 0x0000013d02009986 */ /* 0x000fe2000c10111e */
[----:B------:R-:W-:Y:S02]  /*1b1f0*/  ISETP.NE.AND P1, PT, R59, RZ, PT ;  /* 0x000000ff3b00720c */ /* 0x000fe40003f25270 */
[----:B------:R-:W-:Y:S01]  /*1b200*/  F2FP.SATFINITE.E4M3.F32.PACK_AB_MERGE_C R59, RZ, R58, RZ ;  /* 0x0000003aff3b723e */ /* 0x000fe200048070ff */
[----:B--2---:R-:W-:Y:S02]  /*1b210*/  FMUL R58, R227, UR18 ;  /* 0x00000012e33a7c20 */ /* 0x004fe40008400000 */
[----:B------:R-:W2:Y:S01]  /*1b220*/  LDL.LU R227, [R1+0x120] ;  /* 0x0001200001e37983 */ /* 0x000ea20000300800 */
[----:B------:R-:W-:Y:S02]  /*1b230*/  LOP3.LUT P6, RZ, R0, 0x80000, RZ, 0xc0, !PT ;  /* 0x0008000000ff7812 */ /* 0x000fe400078cc0ff */
[----:B------:R-:W-:-:S11]  /*1b240*/  F2FP.SATFINITE.E4M3.F32.PACK_AB_MERGE_C R63, RZ, R58, RZ ;  /* 0x0000003aff3f723e */ /* 0x000fd600048070ff */
[----:B------:R0:W-:Y:S04]  /*1b250*/  @!P6 STG.E.U8 desc[UR30][R56.64+0x8], R59 ;  /* 0x0000083b3800e986 */ /* 0x0001e8000c10111e */
[----:B------:R1:W-:Y:S01]  /*1b260*/  @!P1 STG.E.U8 desc[UR30][R50.64+0x9], R63 ;  /* 0x0000093f32009986 */ /* 0x0003e2000c10111e */
[----:B---3--:R-:W-:-:S03]  /*1b270*/  FMUL R58, R226, UR18 ;  /* 0x00000012e23a7c20 */ /* 0x008fc60008400000 */
[----:B------:R-:W3:Y:S04]  /*1b280*/  LDL.LU R226, [R1+0x124] ;  /* 0x0001240001e27983 */ /* 0x000ee80000300800 */
[----:B------:R-:W3:Y:S01]  /*1b290*/  LDL.LU R222, [R1+0x128] ;  /* 0x0001280001de7983 */ /* 0x000ee20000300800 */
[----:B0-----:R-:W-:Y:S01]  /*1b2a0*/  FMUL R56, R223, UR18 ;  /* 0x00000012df387c20 */ /* 0x001fe20008400000 */
[----:B-1----:R-:W-:Y:S02]  /*1b2b0*/  FMUL R50, R224, UR18 ;  /* 0x00000012e0327c20 */ /* 0x002fe40008400000 */
[----:B------:R-:W3:Y:S03]  /*1b2c0*/  LDL.LU R224, [R1+0x12c] ;  /* 0x00012c0001e07983 */ /* 0x000ee60000300800 */
[----:B------:R-:W-:Y:S01]  /*1b2d0*/  F2FP.SATFINITE.E4M3.F32.PACK_AB_MERGE_C R57, RZ, R50, RZ ;  /* 0x00000032ff39723e */ /* 0x000fe200048070ff */
[----:B------:R-:W3:Y:S01]  /*1b2e0*/  LDL.LU R223, [R1+0x130] ;  /* 0x0001300001df7983 */ /* 0x000ee20000300800 */
[----:B----4-:R-:W-:-:S05]  /*1b2f0*/  FMUL R50, R225, UR18 ;  /* 0x00000012e1327c20 */ /* 0x010fca0008400000 */
[----:B------:R-:W-:Y:S02]  /*1b300*/  F2FP.SATFINITE.E4M3.F32.PACK_AB_MERGE_C R59, RZ, R50, RZ ;  /* 0x00000032ff3b723e */ /* 0x000fe400048070ff */
[----:B------:R-:W-:-:S13]  /*1b310*/  LOP3.LUT P4, RZ, R28, 0x10000, RZ, 0xc0, !PT ;  /* 0x000100001cff7812 */ /* 0x000fda000788c0ff */
[----:B------:R-:W0:Y:S01]  /*1b320*/  @!P4 LDC.64 R2, c[0x0][0x5c0] ;  /* 0x00017000ff02cb82 */ /* 0x000e220000000a00 */
[----:B--2---:R-:W-:Y:S02]  /*1b330*/  FMUL R50, R227, UR18 ;  /* 0x00000012e3327c20 */ /* 0x004fe40008400000 */
[----:B------:R-:W2:Y:S01]  /*1b340*/  LDL.LU R227, [R1+0x134] ;  /* 0x0001340001e37983 */ /* 0x000ea20000300800 */
[----:B------:R-:W-:Y:S02]  /*1b350*/  LOP3.LUT P2, RZ, R28, 0x8000, RZ, 0xc0, !PT ;  /* 0x000080001cff7812 */ /* 0x000fe4000784c0ff */
[----:B0-----:R-:W-:Y:S01]  /*1b360*/  @!P4 IADD3 R2, P6, R94, R2, RZ ;  /* 0x000000025e02c210 */ /* 0x001fe20007fde0ff */
[----:B------:R-:W4:Y:S01]  /*1b370*/  LDL.LU R225, [R1+0x138] ;  /* 0x0001380001e17983 */ /* 0x000f220000300800 */
[----:B------:R-:W-:-:S03]  /*1b380*/  F2FP.SATFINITE.E4M3.F32.PACK_AB_MERGE_C R61, RZ, R58, RZ ;  /* 0x0000003aff3d723e */ /* 0x000fc600048070ff */
[----:B------:R-:W-:-:S05]  /*1b390*/  @!P4 IMAD.X R3, R104, 0x1, R3, P6 ;  /* 0x000000016803c824 */ /* 0x000fca00030e0603 */
[----:B------:R0:W-:Y:S02]  /*1b3a0*/  @!P4 STG.E.U8 desc[UR30][R2.64+0x8], R61 ;  /* 0x0000083d0200c986 */ /* 0x0001e4000c10111e */
[----:B0-----:R-:W0:Y:S01]  /*1b3b0*/  @!P2 LDC.64 R2, c[0x0][0x5c0] ;  /* 0x00017000ff02ab82 */ /* 0x001e220000000a00 */
[----:B------:R-:W-:Y:S02]  /*1b3c0*/  LOP3.LUT P3, RZ, R28, 0x4000, RZ, 0xc0, !PT ;  /* 0x000040001cff7812 */ /* 0x000fe4000786c0ff */
[----:B------:R-:W-:Y:S02]  /*1b3d0*/  F2FP.SATFINITE.E4M3.F32.PACK_AB_MERGE_C R51, RZ, R56, RZ ;  /* 0x00000038ff33723e */ /* 0x000fe400048070ff */
[----:B0-----:R-:W-:-:S05]  /*1b3e0*/  @!P2 IADD3 R2, P6, R92, R2, RZ ;  /* 0x000000025c02a210 */ /* 0x001fca0007fde0ff */
[----:B------:R-:W-:-:S05]  /*1b3f0*/  @!P2 IMAD.X R3, R100, 0x1, R3, P6 ;  /* 0x000000016403a824 */ /* 0x000fca00030e0603 */
[----:B------:R0:W-:Y:S02]  /*1b400*/  @!P2 STG.E.U8 desc[UR30][R2.64+0x9], R51 ;  /* 0x000009330200a986 */ /* 0x0001e4000c10111e */
[----:B0-----:R-:W0:Y:S01]  /*1b410*/  @!P3 LDC.64 R2, c[0x0][0x5c0] ;  /* 0x00017000ff02bb82 */ /* 0x001e220000000a00 */
[C---:B------:R-:W-:Y:S02]  /*1b420*/  LOP3.LUT P1, RZ, R0.reuse, 0x1000, RZ, 0xc0, !PT ;  /* 0x0000100000ff7812 */ /* 0x040fe4000782c0ff */
[C---:B------:R-:W-:Y:S02]  /*1b430*/  LOP3.LUT P0, RZ, R0.reuse, 0x20000, RZ, 0xc0, !PT ;  /* 0x0002000000ff7812 */ /* 0x040fe4000780c0ff */
[----:B------:R-:W-:Y:S02]  /*1b440*/  LOP3.LUT P5, RZ, R0, 0x10000, RZ, 0xc0, !PT ;  /* 0x0001000000ff7812 */ /* 0x000fe400078ac0ff */
[----:B------:R-:W-:Y:S02]  /*1b450*/  P2R R58, PR, RZ, 0x2 ;  /* 0x00000002ff3a7803 */ /* 0x000fe40000000000 */
[----:B------:R-:W-:-:S02]  /*1b460*/  LOP3.LUT P1, RZ, R28, 0x2000, RZ, 0xc0, !PT ;  /* 0x000020001cff7812 */ /* 0x000fc4000782c0ff */
[----:B------:R-:W-:-:S05]  /*1b470*/  F2FP.SATFINITE.E4M3.F32.PACK_AB_MERGE_C R51, RZ, R50, RZ ;  /* 0x00000032ff33723e */ /* 0x000fca00048070ff */
[----:B------:R-:W-:Y:S01]  /*1b480*/  @!P0 STG.E.U8 desc[UR30][R54.64+0x10], R57 ;  /* 0x0000103936008986 */ /* 0x000fe2000c10111e */
[----:B0-----:R-:W-:-:S03]  /*1b490*/  @!P3 IADD3 R2, P6, R95, R2, RZ ;  /* 0x000000025f02b210 */ /* 0x001fc60007fde0ff */
[----:B------:R-:W-:Y:S02]  /*1b4a0*/  @!P5 STG.E.U8 desc[UR30][R52.64+0x11], R59 ;  /* 0x0000113b3400d986 */ /* 0x000fe4000c10111e */
[----:B------:R-:W-:-:S05]  /*1b4b0*/  @!P3 IMAD.X R3, R113, 0x1, R3, P6 ;  /* 0x000000017103b824 */ /* 0x000fca00030e0603 */
[----:B------:R0:W-:Y:S02]  /*1b4c0*/  @!P3 STG.E.U8 desc[UR30][R2.64+0x10], R51 ;  /* 0x000010330200b986 */ /* 0x0001e4000c10111e */
[----:B0-----:R-:W0:Y:S01]  /*1b4d0*/  @!P1 LDC.64 R2, c[0x0][0x5c0] ;  /* 0x00017000ff029b82 */ /* 0x001e220000000a00 */
[----:B---3--:R-:W-:Y:S02]  /*1b4e0*/  FMUL R50, R226, UR18 ;  /* 0x00000012e2327c20 */ /* 0x008fe40008400000 */
[----:B------:R-:W3:Y:S03]  /*1b4f0*/  LDL.LU R226, [R1+0x13c] ;  /* 0x00013c0001e27983 */ /* 0x000ee60000300800 */
[----:B------:R-:W-:Y:S01]  /*1b500*/  F2FP.SATFINITE.E4M3.F32.PACK_AB_MERGE_C R53, RZ, R50, RZ ;  /* 0x00000032ff35723e */ /* 0x000fe200048070ff */
[----:B------:R-:W-:-:S05]  /*1b510*/  FMUL R50, R222, UR18 ;  /* 0x00000012de327c20 */ /* 0x000fca0008400000 */
[----:B------:R-:W-:Y:S01]  /*1b520*/  F2FP.SATFINITE.E4M3.F32.PACK_AB_MERGE_C R55, RZ, R50, RZ ;  /* 0x00000032ff37723e */ /* 0x000fe200048070ff */
[----:B------:R-:W-:Y:S02]  /*1b530*/  FMUL R50, R224, UR18 ;  /* 0x00000012e0327c20 */ /* 0x000fe40008400000 */
[----:B------:R-:W3:Y:S01]  /*1b540*/  LDL.LU R224, [R1+0x140] ;  /* 0x0001400001e07983 */ /* 0x000ee20000300800 */
[----:B0-----:R-:W-:-:S05]  /*1b550*/  @!P1 IADD3 R2, P6, R90, R2, RZ ;  /* 0x000000025a029210 */ /* 0x001fca0007fde0ff */
[----:B------:R-:W-:Y:S01]  /*1b560*/  @!P1 IMAD.X R3, R115, 0x1, R3, P6 ;  /* 0x0000000173039824 */ /* 0x000fe200030e0603 */
[----:B------:R-:W-:Y:S02]  /*1b570*/  LOP3.LUT P6, RZ, R0, 0x4000, RZ, 0xc0, !PT ;  /* 0x0000400000ff7812 */ /* 0x000fe400078cc0ff */
[----:B------:R-:W-:Y:S01]  /*1b580*/  F2FP.SATFINITE.E4M3.F32.PACK_AB_MERGE_C R51, RZ, R50, RZ ;  /* 0x00000032ff33723e */ /* 0x000fe200048070ff */
[----:B------:R-:W-:Y:S02]  /*1b590*/  FMUL R50, R223, UR18 ;  /* 0x00000012df327c20 */ /* 0x000fe40008400000 */
[----:B------:R-:W3:Y:S04]  /*1b5a0*/  LDL.LU R223, [R1+0x144] ;  /* 0x0001440001df7983 */ /* 0x000ee80000300800 */
[----:B------:R-:W-:Y:S04]  /*1b5b0*/  @!P1 STG.E.U8 desc[UR30][R2.64+0x11], R53 ;  /* 0x0000113502009986 */ /* 0x000fe8000c10111e */
[----:B------:R2:W-:Y:S02]  /*1b5c0*/  @!P6 STG.E.U8 desc[UR30][R48.64+0x18], R55 ;  /* 0x000018373000e986 */ /* 0x0005e4000c10111e */
[----:B--2---:R-:W-:-:S02]  /*1b5d0*/  FMUL R48, R227, UR18 ;  /* 0x00000012e3307c20 */ /* 0x004fc40008400000 */
[----:B------:R-:W2:Y:S01]  /*1b5e0*/  LDL.LU R227, [R1+0x148] ;  /* 0x0001480001e37983 */ /* 0x000ea20000300800 */
[----:B------:R-:W-:-:S13]  /*1b5f0*/  LOP3.LUT P4, RZ, R28, 0x1000, RZ, 0xc0, !PT ;  /* 0x000010001cff7812 */ /* 0x000fda000788c0ff */
[----:B------:R-:W0:Y:S01]  /*1b600*/  @!P4 LDC.64 R2, c[0x0][0x5c0] ;  /* 0x00017000ff02cb82 */ /* 0x000e220000000a00 */
[----:B------:R-:W-:Y:S02]  /*1b610*/  ISETP.NE.AND P1, PT, R58, RZ, PT ;  /* 0x000000ff3a00720c */ /* 0x000fe40003f25270 */
[----:B------:R-:W-:Y:S02]  /*1b620*/  LOP3.LUT P5, RZ, R28, 0x800, RZ, 0xc0, !PT ;  /* 0x000008001cff7812 */ /* 0x000fe400078ac0ff */
[----:B------:R-:W-:-:S09]  /*1b630*/  F2FP.SATFINITE.E4M3.F32.PACK_AB_MERGE_C R53, RZ, R50, RZ ;  /* 0x00000032ff35723e */ /* 0x000fd200048070ff */
[----:B------:R-:W-:Y:S01]  /*1b640*/  @!P1 STG.E.U8 desc[UR30][R46.64+0x19], R51 ;  /* 0x000019332e009986 */ /* 0x000fe2000c10111e */
[----:B0-----:R-:W-:-:S05]  /*1b650*/  @!P4 IADD3 R2, P6, R122, R2, RZ ;  /* 0x000000027a02c210 */ /* 0x001fca0007fde0ff */
[----:B------:R-:W-:-:S05]  /*1b660*/  @!P4 IMAD.X R3, R127, 0x1, R3, P6 ;  /* 0x000000017f03c824 */ /* 0x000fca00030e0603 */
[----:B------:R0:W-:Y:S02]  /*1b670*/  @!P4 STG.E.U8 desc[UR30][R2.64+0x18], R53 ;  /* 0x000018350200c986 */ /* 0x0001e4000c10111e */
[----:B0-----:R-:W0:Y:S01]  /*1b680*/  @!P5 LDC.64 R2, c[0x0][0x5c0] ;  /* 0x00017000ff02db82 */ /* 0x001e220000000a00 */
[----:B----4-:R-:W-:Y:S02]  /*1b690*/  FMUL R46, R225, UR18 ;  /* 0x00000012e12e7c20 */ /* 0x010fe40008400000 */
[----:B------:R-:W4:Y:S01]  /*1b6a0*/  LDL.LU R225, [R1+0x14c] ;  /* 0x00014c0001e17983 */ /* 0x000f220000300800 */
[C---:B------:R-:W-:Y:S02]  /*1b6b0*/  LOP3.LUT P2, RZ, R0.reuse, 0x800, RZ, 0xc0, !PT ;  /* 0x0000080000ff7812 */ /* 0x040fe4000784c0ff */
[----:B------:R-:W-:Y:S02]  /*1b6c0*/  LOP3.LUT P0, RZ, R0, 0x400, RZ, 0xc0, !PT ;  /* 0x0000040000ff7812 */ /* 0x000fe4000780c0ff */
[----:B------:R-:W-:-:S02]  /*1b6d0*/  F2FP.SATFINITE.E4M3.F32.PACK_AB_MERGE_C R49, RZ, R46, RZ ;  /* 0x0000002eff31723e */ /* 0x000fc400048070ff */
[----:B------:R-:W-:Y:S02]  /*1b6e0*/  F2FP.SATFINITE.E4M3.F32.PACK_AB_MERGE_C R47, RZ, R48, RZ ;  /* 0x00000030ff2f723e */ /* 0x000fe400048070ff */
[----:B0-----:R-:W-:-:S05]  /*1b6f0*/  @!P5 IADD3 R2, P6, R118, R2, RZ ;  /* 0x000000027602d210 */ /* 0x001fca0007fde0ff */
[----:B------:R-:W-:-:S05]  /*1b700*/  @!P5 IMAD.X R3, R125, 0x1, R3, P6 ;  /* 0x000000017d03d824 */ /* 0x000fca00030e0603 */
[----:B------:R-:W-:Y:S04]  /*1b710*/  @!P5 STG.E.U8 desc[UR30][R2.64+0x19], R47 ;  /* 0x0000192f0200d986 */ /* 0x000fe8000c10111e */
[----:B------:R0:W-:Y:S01]  /*1b720*/  @!P2 STG.E.U8 desc[UR30][R44.64+0x20], R49 ;  /* 0x000020312c00a986 */ /* 0x0001e2000c10111e */
[----:B---3--:R-:W-:-:S03]  /*1b730*/  FMUL R46, R226, UR18 ;  /* 0x00000012e22e7c20 */ /* 0x008fc60008400000 */
[----:B------:R-:W3:Y:S02]  /*1b740*/  LDL.LU R226, [R1+0x150] ;  /* 0x0001500001e27983 */ /* 0x000ee40000300800 */
[----:B------:R-:W-:Y:S01]  /*1b750*/  F2FP.SATFINITE.E4M3.F32.PACK_AB_MERGE_C R51, RZ, R46, RZ ;  /* 0x0000002eff33723e */ /* 0x000fe200048070ff */
[----:B------:R-:W-:Y:S02]  /*1b760*/  FMUL R46, R224, UR18 ;  /* 0x00000012e02e7c20 */ /* 0x000fe40008400000 */
[----:B------:R-:W3:Y:S04]  /*1b770*/  LDL.LU R224, [R1+0x154] ;  /* 0x0001540001e07983 */ /* 0x000ee80000300800 */
[----:B------:R2:W-:Y:S01]  /*1b780*/  @!P0 STG.E.U8 desc[UR30][R42.64+0x21], R51 ;  /* 0x000021332a008986 */ /* 0x0005e2000c10111e */
[----:B0-----:R-:W-:-:S03]  /*1b790*/  FMUL R44, R223, UR18 ;  /* 0x00000012df2c7c20 */ /* 0x001fc60008400000 */
[----:B------:R-:W3:Y:S01]  /*1b7a0*/  LDL.LU R223, [R1+0x158] ;  /* 0x0001580001df7983 */ /* 0x000ee20000300800 */
[----:B--2---:R-:W-:-:S03]  /*1b7b0*/  FMUL R42, R227, UR18 ;  /* 0x00000012e32a7c20 */ /* 0x004fc60008400000 */
[----:B------:R-:W2:Y:S01]  /*1b7c0*/  LDL.LU R227, [R1+0x15c] ;  /* 0x00015c0001e37983 */ /* 0x000ea20000300800 */
[----:B------:R-:W-:-:S13]  /*1b7d0*/  LOP3.LUT P3, RZ, R28, 0x2, RZ, 0xc0, !PT ;  /* 0x000000021cff7812 */ /* 0x000fda000786c0ff */
[----:B------:R-:W0:Y:S01]  /*1b7e0*/  @!P3 LDC.64 R2, c[0x0][0x5c0] ;  /* 0x00017000ff02bb82 */ /* 0x000e220000000a00 */
        /* <DEDUP_REMOVED lines=8> */
[----:B------:R-:W-:Y:S01]  /*1b870*/  F2FP.SATFINITE.E4M3.F32.PACK_AB_MERGE_C R45, RZ, R42, RZ ;  /* 0x0000002aff2d723e */ /* 0x000fe200048070ff */
[----:B----4-:R-:W-:Y:S02]  /*1b880*/  FMUL R42, R225, UR18 ;  /* 0x00000012e12a7c20 */ /* 0x010fe40008400000 */
[----:B------:R-:W4:Y:S01]  /*1b890*/  LDL.LU R225, [R1+0x160] ;  /* 0x0001600001e17983 */ /* 0x000f220000300800 */
[----:B------:R-:W-:Y:S02]  /*1b8a0*/  LOP3.LUT P1, RZ, R0, 0x100, RZ, 0xc0, !PT ;  /* 0x0000010000ff7812 */ /* 0x000fe4000782c0ff */
[----:B------:R-:W-:Y:S02]  /*1b8b0*/  F2FP.SATFINITE.E4M3.F32.PACK_AB_MERGE_C R43, RZ, R44, RZ ;  /* 0x0000002cff2b723e */ /* 0x000fe400048070ff */
[----:B------:R-:W-:-:S02]  /*1b8c0*/  F2FP.SATFINITE.E4M3.F32.PACK_AB_MERGE_C R47, RZ, R42, RZ ;  /* 0x0000002aff2f723e */ /* 0x000fc400048070ff */
[----:B0-----:R-:W-:-:S05]  /*1b8d0*/  @!P4 IADD3 R2, P6, R89, R2, RZ ;  /* 0x000000025902c210 */ /* 0x001fca0007fde0ff */
[----:B------:R-:W-:Y:S01]  /*1b8e0*/  @!P4 IMAD.X R3, R120, 0x1, R3, P6 ;  /* 0x000000017803c824 */ /* 0x000fe200030e0603 */
[----:B------:R-:W-:Y:S02]  /*1b8f0*/  LOP3.LUT P6, RZ, R28, 0x400, RZ, 0xc0, !PT ;  /* 0x000004001cff7812 */ /* 0x000fe400078cc0ff */
[----:B------:R-:W-:-:S11]  /*1b900*/  ISETP.NE.AND P4, PT, R50, RZ, PT ;  /* 0x000000ff3200720c */ /* 0x000fd60003f85270 */
[----:B------:R-:W-:Y:S04]  /*1b910*/  @!P6 STG.E.U8 desc[UR30][R2.64+0x21], R43 ;  /* 0x0000212b0200e986 */ /* 0x000fe8000c10111e */
[----:B------:R0:W-:Y:S04]  /*1b920*/  @!P4 STG.E.U8 desc[UR30][R40.64+0x28], R45 ;  /* 0x0000282d2800c986 */ /* 0x0001e8000c10111e */
[----:B------:R1:W-:Y:S01]  /*1b930*/  @!P1 STG.E.U8 desc[UR30][R38.64+0x29], R47 ;  /* 0x0000292f26009986 */ /* 0x0003e2000c10111e */
[----:B---3--:R-:W-:-:S03]  /*1b940*/  FMUL R42, R226, UR18 ;  /* 0x00000012e22a7c20 */ /* 0x008fc60008400000 */
[----:B------:R-:W3:Y:S04]  /*1b950*/  LDL.LU R226, [R1+0x164] ;  /* 0x0001640001e27983 */ /* 0x000ee80000300800 */
[----:B------:R-:W3:Y:S01]  /*1b960*/  LDL.LU R222, [R1+0x168] ;  /* 0x0001680001de7983 */ /* 0x000ee20000300800 */
[----:B0-----:R-:W-:-:S03]  /*1b970*/  FMUL R40, R224, UR18 ;  /* 0x00000012e0287c20 */ /* 0x001fc60008400000 */
[----:B------:R-:W3:Y:S01]  /*1b980*/  LDL.LU R224, [R1+0x16c] ;  /* 0x00016c0001e07983 */ /* 0x000ee20000300800 */
[----:B-1----:R-:W-:-:S05]  /*1b990*/  FMUL R38, R223, UR18 ;  /* 0x00000012df267c20 */ /* 0x002fca0008400000 */
[----:B------:R-:W-:Y:S01]  /*1b9a0*/  F2FP.SATFINITE.E4M3.F32.PACK_AB_MERGE_C R41, RZ, R38, RZ ;  /* 0x00000026ff29723e */ /* 0x000fe200048070ff */
[----:B--2---:R-:W-:Y:S02]  /*1b9b0*/  FMUL R38, R227, UR18 ;  /* 0x00000012e3267c20 */ /* 0x004fe40008400000 */
        /* <DEDUP_REMOVED lines=12> */
[----:B----4-:R-:W-:Y:S01]  /*1ba80*/  FMUL R38, R225, UR18 ;  /* 0x00000012e1267c20 */ /* 0x010fe20008400000 */
[----:B------:R-:W-:Y:S01]  /*1ba90*/  LOP3.LUT P0, RZ, R0, 0x20, RZ, 0xc0, !PT ;  /* 0x0000002000ff7812 */ /* 0x000fe2000780c0ff */
[----:B------:R-:W4:Y:S01]  /*1baa0*/  LDL.LU R225, [R1+0x174] ;  /* 0x0001740001e17983 */ /* 0x000f220000300800 */
[----:B------:R-:W-:-:S03]  /*1bab0*/  F2FP.SATFINITE.E4M3.F32.PACK_AB_MERGE_C R39, RZ, R40, RZ ;  /* 0x00000028ff27723e */ /* 0x000fc600048070ff */
[----:B------:R-:W4:Y:S01]  /*1bac0*/  LDL.LU R223, [R1+0x178] ;  /* 0x0001780001df7983 */ /* 0x000f220000300800 */
        /* <DEDUP_REMOVED lines=8> */
[----:B------:R-:W3:Y:S01]  /*1bb50*/  LDL.LU R226, [R1+0x17c] ;  /* 0x00017c0001e27983 */ /* 0x000ee20000300800 */
[----:B0-----:R-:W-:-:S05]  /*1bb60*/  FMUL R30, R222, UR18 ;  /* 0x00000012de1e7c20 */ /* 0x001fca0008400000 */
[----:B------:R-:W-:Y:S01]  /*1bb70*/  F2FP.SATFINITE.E4M3.F32.PACK_AB_MERGE_C R41, RZ, R30, RZ ;  /* 0x0000001eff29723e */ /* 0x000fe200048070ff */
[----:B------:R-:W-:Y:S02]  /*1bb80*/  FMUL R30, R224, UR18 ;  /* 0x00000012e01e7c20 */ /* 0x000fe40008400000 */
[----:B------:R-:W3:Y:S01]  /*1bb90*/  LDL.LU R224, [R1+0x180] ;  /* 0x0001800001e07983 */ /* 0x000ee20000300800 */
[----:B------:R-:W-:Y:S01]  /*1bba0*/  F2FP.SATFINITE.E4M3.F32.PACK_AB_MERGE_C R33, RZ, R32, RZ ;  /* 0x00000020ff21723e */ /* 0x000fe200048070ff */
[----:B--2---:R-:W-:Y:S02]  /*1bbb0*/  FMUL R32, R227, UR18 ;  /* 0x00000012e3207c20 */ /* 0x004fe40008400000 */
[----:B------:R-:W2:Y:S01]  /*1bbc0*/  LDL.LU R227, [R1+0x184] ;  /* 0x0001840001e37983 */ /* 0x000ea20000300800 */
[C---:B------:R-:W-:Y:S02]  /*1bbd0*/  LOP3.LUT P3, RZ, R28.reuse, 0x100, RZ, 0xc0, !PT ;  /* 0x000001001cff7812 */ /* 0x040fe4000786c0ff */
[----:B------:R-:W-:Y:S01]  /*1bbe0*/  LOP3.LUT P4, RZ, R28, 0x80, RZ, 0xc0, !PT ;  /* 0x000000801cff7812 */ /* 0x000fe2000788c0ff */
[----:B------:R-:W2:Y:S10]  /*1bbf0*/  LDL.LU R222, [R1+0x188] ;  /* 0x0001880001de7983 */ /* 0x000eb40000300800 */
[----:B------:R-:W0:Y:S01]  /*1bc00*/  @!P3 LDC.64 R2, c[0x0][0x5c0] ;  /* 0x00017000ff02bb82 */ /* 0x000e220000000a00 */
[----:B------:R-:W-:-:S02]  /*1bc10*/  F2FP.SATFINITE.E4M3.F32.PACK_AB_MERGE_C R39, RZ, R38, RZ ;  /* 0x00000026ff27723e */ /* 0x000fc400048070ff */
[----:B------:R-:W-:Y:S02]  /*1bc20*/  LOP3.LUT P1, RZ, R28, 0x4, RZ, 0xc0, !PT ;  /* 0x000000041cff7812 */ /* 0x000fe4000782c0ff */
[----:B0-----:R-:W-:-:S05]  /*1bc30*/  @!P3 IADD3 R2, P6, R128, R2, RZ ;  /* 0x000000028002b210 */ /* 0x001fca0007fde0ff */
[----:B------:R-:W-:-:S05]  /*1bc40*/  @!P3 IMAD.X R3, R129, 0x1, R3, P6 ;  /* 0x000000018103b824 */ /* 0x000fca00030e0603 */
[----:B------:R0:W-:Y:S02]  /*1bc50*/  @!P3 STG.E.U8 desc[UR30][R2.64+0x30], R39 ;  /* 0x000030270200b986 */ /* 0x0001e4000c10111e */
[----:B0-----:R-:W0:Y:S01]  /*1bc60*/  @!P4 LDC.64 R2, c[0x0][0x5c0] ;  /* 0x00017000ff02cb82 */ /* 0x001e220000000a00 */
[----:B------:R-:W-:-:S07]  /*1bc70*/  F2FP.SATFINITE.E4M3.F32.PACK_AB_MERGE_C R39, RZ, R30, RZ ;  /* 0x0000001eff27723e */ /* 0x000fce00048070ff */
[----:B------:R-:W1:Y:S01]  /*1bc80*/  @!P1 LDC.64 R30, c[0x0][0x5c0] ;  /* 0x00017000ff1e9b82 */ /* 0x000e620000000a00 */
[----:B------:R-:W-:Y:S02]  /*1bc90*/  LOP3.LUT P2, RZ, R28, 0x40, RZ, 0xc0, !PT ;  /* 0x000000401cff7812 */ /* 0x000fe4000784c0ff */
[----:B0-----:R-:W-:-:S05]  /*1bca0*/  @!P4 IADD3 R2, P6, R123, R2, RZ ;  /* 0x000000027b02c210 */ /* 0x001fca0007fde0ff */
[----:B------:R-:W-:Y:S01]  /*1bcb0*/  @!P4 IMAD.X R3, R88, 0x1, R3, P6 ;  /* 0x000000015803c824 */ /* 0x000fe200030e0603 */
[----:B------:R-:W-:-:S04]  /*1bcc0*/  LOP3.LUT P6, RZ, R0, 0x10, RZ, 0xc0, !PT ;  /* 0x0000001000ff7812 */ /* 0x000fc800078cc0ff */
[----:B------:R0:W-:Y:S01]  /*1bcd0*/  @!P4 STG.E.U8 desc[UR30][R2.64+0x31], R33 ;  /* 0x000031210200c986 */ /* 0x0001e2000c10111e */
[----:B------:R-:W-:-:S08]  /*1bce0*/  LOP3.LUT P5, RZ, R0, 0x4, RZ, 0xc0, !PT ;  /* 0x0000000400ff7812 */ /* 0x000fd000078ac0ff */
[----:B------:R4:W-:Y:S01]  /*1bcf0*/  @!P6 STG.E.U8 desc[UR30][R22.64+0x38], R41 ;  /* 0x000038291600e986 */ /* 0x0009e2000c10111e */
[----:B0-----:R-:W0:Y:S01]  /*1bd00*/  @!P2 LDC.64 R2, c[0x0][0x5c0] ;  /* 0x00017000ff02ab82 */ /* 0x001e220000000a00 */
[----:B-1----:R-:W-:-:S05]  /*1bd10*/  @!P1 IADD3 R30, P6, R87, R30, RZ ;  /* 0x0000001e571e9210 */ /* 0x002fca0007fde0ff */
[----:B------:R-:W-:Y:S01]  /*1bd20*/  @!P1 IMAD.X R31, R86, 0x1, R31, P6 ;  /* 0x00000001561f9824 */ /* 0x000fe200030e061f */
[----:B------:R-:W-:Y:S02]  /*1bd30*/  LOP3.LUT P6, RZ, R28, 0x4, RZ, 0xc0, !PT ;  /* 0x000000041cff7812 */ /* 0x000fe400078cc0ff */
[----:B------:R-:W-:Y:S01]  /*1bd40*/  F2FP.SATFINITE.E4M3.F32.PACK_AB_MERGE_C R33, RZ, R32, RZ ;  /* 0x00000020ff21723e */ /* 0x000fe200048070ff */
[----:B----4-:R-:W-:Y:S02]  /*1bd50*/  FMUL R22, R225, UR18 ;  /* 0x00000012e1167c20 */ /* 0x010fe40008400000 */
[----:B------:R-:W4:Y:S04]  /*1bd60*/  LDL.LU R225, [R1+0x18c] ;  /* 0x00018c0001e17983 */ /* 0x000f280000300800 */
[----:B------:R1:W-:Y:S04]  /*1bd70*/  @!P5 STG.E.U8 desc[UR30][R20.64+0x39], R39 ;  /* 0x000039271400d986 */ /* 0x0003e8000c10111e */
[----:B------:R-:W-:Y:S01]  /*1bd80*/  @!P6 STG.E.U8 desc[UR30][R30.64+0x38], R33 ;  /* 0x000038211e00e986 */ /* 0x000fe2000c10111e */
[----:B0-----:R-:W-:Y:S01]  /*1bd90*/  @!P2 IADD3 R2, P6, R85, R2, RZ ;  /* 0x000000025502a210 */ /* 0x001fe20007fde0ff */
[----:B-1----:R-:W-:-:S04]  /*1bda0*/  FMUL R20, R223, UR18 ;  /* 0x00000012df147c20 */ /* 0x002fc80008400000 */
[----:B------:R-:W-:Y:S01]  /*1bdb0*/  @!P2 IMAD.X R3, R84, 0x1, R3, P6 ;  /* 0x000000015403a824 */ /* 0x000fe200030e0603 */
[----:B------:R-:W-:Y:S02]  /*1bdc0*/  LOP3.LUT P6, RZ, R0, 0x2, RZ, 0xc0, !PT ;  /* 0x0000000200ff7812 */ /* 0x000fe400078cc0ff */
[----:B------:R-:W-:Y:S01]  /*1bdd0*/  F2FP.SATFINITE.E4M3.F32.PACK_AB_MERGE_C R39, RZ, R20, RZ ;  /* 0x00000014ff27723e */ /* 0x000fe200048070ff */
[----:B---3--:R-:W-:Y:S02]  /*1bde0*/  FMUL R20, R226, UR18 ;  /* 0x00000012e2147c20 */ /* 0x008fe40008400000 */
[----:B------:R-:W3:Y:S01]  /*1bdf0*/  LDL.LU R226, [R1+0x190] ;  /* 0x0001900001e27983 */ /* 0x000ee20000300800 */
[----:B------:R-:W-:Y:S01]  /*1be00*/  F2FP.SATFINITE.E4M3.F32.PACK_AB_MERGE_C R23, RZ, R22, RZ ;  /* 0x00000016ff17723e */ /* 0x000fe200048070ff */
[----:B------:R-:W-:Y:S02]  /*1be10*/  FMUL R22, R224, UR18 ;  /* 0x00000012e0167c20 */ /* 0x000fe40008400000 */
[----:B------:R-:W3:Y:S04]  /*1be20*/  LDL.LU R223, [R1+0x194] ;  /* 0x0001940001df7983 */ /* 0x000ee80000300800 */
[----:B------:R-:W3:Y:S04]  /*1be30*/  LDL.LU R224, [R1+0x198] ;  /* 0x0001980001e07983 */ /* 0x000ee80000300800 */
[----:B------:R-:W-:Y:S04]  /*1be40*/  @!P2 STG.E.U8 desc[UR30][R2.64+0x39], R23 ;  /* 0x000039170200a986 */ /* 0x000fe8000c10111e */
[----:B------:R2:W-:Y:S02]  /*1be50*/  @!P6 STG.E.U8 desc[UR30][R18.64+0x40], R39 ;  /* 0x000040271200e986 */ /* 0x0005e4000c10111e */
[----:B--2---:R-:W-:-:S02]  /*1be60*/  FMUL R18, R227, UR18 ;  /* 0x00000012e3127c20 */ /* 0x004fc40008400000 */
[----:B------:R-:W2:Y:S01]  /*1be70*/  LDL.LU R227, [R1+0x19c] ;  /* 0x00019c0001e37983 */ /* 0x000ea20000300800 */
[C---:B------:R-:W-:Y:S02]  /*1be80*/  LOP3.LUT P0, RZ, R28.reuse, 0x10, RZ, 0xc0, !PT ;  /* 0x000000101cff7812 */ /* 0x040fe4000780c0ff */
[----:B------:R-:W-:Y:S02]  /*1be90*/  F2FP.SATFINITE.E4M3.F32.PACK_AB_MERGE_C R31, RZ, R20, RZ ;  /* 0x00000014ff1f723e */ /* 0x000fe400048070ff */
[----:B------:R-:W-:-:S09]  /*1bea0*/  LOP3.LUT P4, RZ, R28, 0x20, RZ, 0xc0, !PT ;  /* 0x000000201cff7812 */ /* 0x000fd2000788c0ff */
[----:B------:R-:W0:Y:S01]  /*1beb0*/  @!P0 LDC.64 R20, c[0x0][0x5c0] ;  /* 0x00017000ff148b82 */ /* 0x000e220000000a00 */
[----:B------:R-:W-:-:S07]  /*1bec0*/  LOP3.LUT P3, RZ, R28, 0x80000000, RZ, 0xc0, !PT ;  /* 0x800000001cff7812 */ /* 0x000fce000786c0ff */
[----:B------:R-:W1:Y:S01]  /*1bed0*/  @!P4 LDC.64 R2, c[0x0][0x5c0] ;  /* 0x00017000ff02cb82 */ /* 0x000e620000000a00 */
[----:B------:R-:W-:-:S05]  /*1bee0*/  F2FP.SATFINITE.E4M3.F32.PACK_AB_MERGE_C R23, RZ, R22, RZ ;  /* 0x00000016ff17723e */ /* 0x000fca00048070ff */
[----:B------:R0:W-:Y:S02]  /*1bef0*/  @!P3 STG.E.U8 desc[UR30][R16.64+0x41], R31 ;  /* 0x0000411f1000b986 */ /* 0x0001e4000c10111e */
[----:B0-----:R-:W-:Y:S01]  /*1bf00*/  @!P0 IADD3 R20, P6, R83, R20, RZ ;  /* 0x0000001453148210 */ /* 0x001fe20007fde0ff */
[----:B------:R-:W-:Y:S01]  /*1bf10*/  FMUL R16, R222, UR18 ;  /* 0x00000012de107c20 */ /* 0x000fe20008400000 */
[----:B------:R-:W-:Y:S01]  /*1bf20*/  LOP3.LUT P2, RZ, R29, 0x2, RZ, 0xc0, !PT ;  /* 0x000000021dff7812 */ /* 0x000fe2000784c0ff */
[----:B------:R-:W2:Y:S02]  /*1bf30*/  LDL.LU R222, [R1+0x1a0] ;  /* 0x0001a00001de7983 */ /* 0x000ea40000300800 */
[----:B------:R-:W-:-:S05]  /*1bf40*/  @!P0 IMAD.X R21, R82, 0x1, R21, P6 ;  /* 0x0000000152158824 */ /* 0x000fca00030e0615 */
[----:B------:R0:W-:Y:S01]  /*1bf50*/  @!P0 STG.E.U8 desc[UR30][R20.64+0x40], R23 ;  /* 0x0000401714008986 */ /* 0x0001e2000c10111e */
[----:B------:R-:W-:Y:S02]  /*1bf60*/  LOP3.LUT P0, RZ, R29, 0x1, RZ, 0xc0, !PT ;  /* 0x000000011dff7812 */ /* 0x000fe4000780c0ff */
[----:B------:R-:W-:Y:S02]  /*1bf70*/  F2FP.SATFINITE.E4M3.F32.PACK_AB_MERGE_C R29, RZ, R16, RZ ;  /* 0x00000010ff1d723e */ /* 0x000fe400048070ff */
[----:B-1----:R-:W-:Y:S02]  /*1bf80*/  @!P4 IADD3 R2, P6, R81, R2, RZ ;  /* 0x000000025102c210 */ /* 0x002fe40007fde0ff */
[----:B------:R-:W-:-:S03]  /*1bf90*/  LOP3.LUT P5, RZ, R28, 0x40000000, RZ, 0xc0, !PT ;  /* 0x400000001cff7812 */ /* 0x000fc600078ac0ff */
[----:B------:R-:W-:Y:S01]  /*1bfa0*/  @!P4 IMAD.X R3, R80, 0x1, R3, P6 ;  /* 0x000000015003c824 */ /* 0x000fe200030e0603 */
[----:B------:R-:W-:Y:S01]  /*1bfb0*/  LOP3.LUT P6, RZ, R28, 0x20000000, RZ, 0xc0, !PT ;  /* 0x200000001cff7812 */ /* 0x000fe200078cc0ff */
[----:B0-----:R-:W0:Y:S01]  /*1bfc0*/  @!P2 LDC.64 R22, c[0x0][0x5c0] ;  /* 0x00017000ff16ab82 */ /* 0x001e220000000a00 */
[----:B------:R-:W-:-:S05]  /*1bfd0*/  F2FP.SATFINITE.E4M3.F32.PACK_AB_MERGE_C R19, RZ, R18, RZ ;  /* 0x00000012ff13723e */ /* 0x000fca00048070ff */
[----:B------:R-:W-:Y:S04]  /*1bfe0*/  @!P4 STG.E.U8 desc[UR30][R2.64+0x41], R19 ;  /* 0x000041130200c986 */ /* 0x000fe8000c10111e */
[----:B------:R-:W-:Y:S01]  /*1bff0*/  @!P5 STG.E.U8 desc[UR30][R14.64+0x48], R29 ;  /* 0x0000481d0e00d986 */ /* 0x000fe2000c10111e */
[----:B----4-:R-:W-:-:S03]  /*1c000*/  FMUL R16, R225, UR18 ;  /* 0x00000012e1107c20 */ /* 0x010fc60008400000 */
[----:B------:R-:W4:Y:S02]  /*1c010*/  LDL.LU R225, [R1+0x1a4] ;  /* 0x0001a40001e17983 */ /* 0x000f240000300800 */
[----:B------:R-:W-:-:S05]  /*1c020*/  F2FP.SATFINITE.E4M3.F32.PACK_AB_MERGE_C R21, RZ, R16, RZ ;  /* 0x00000010ff15723e */ /* 0x000fca00048070ff */
[----:B------:R1:W-:Y:S01]  /*1c030*/  @!P6 STG.E.U8 desc[UR30][R12.64+0x49], R21 ;  /* 0x000049150c00e986 */ /* 0x0003e2000c10111e */
[----:B---3--:R-:W-:-:S03]  /*1c040*/  FMUL R18, R226, UR18 ;  /* 0x00000012e2127c20 */ /* 0x008fc60008400000 */
[----:B------:R-:W3:Y:S01]  /*1c050*/  LDL.LU R226, [R1+0x1a8] ;  /* 0x0001a80001e27983 */ /* 0x000ee20000300800 */
[----:B-1----:R-:W-:Y:S01]  /*1c060*/  FMUL R12, R224, UR18 ;  /* 0x00000012e00c7c20 */ /* 0x002fe20008400000 */
[----:B------:R-:W-:Y:S02]  /*1c070*/  FMUL R14, R223, UR18 ;  /* 0x00000012df0e7c20 */ /* 0x000fe40008400000 */
[----:B------:R-:W3:Y:S02]  /*1c080*/  LDL.LU R223, [R1+0x1ac] ;  /* 0x0001ac0001df7983 */ /* 0x000ee40000300800 */
[----:B------:R-:W-:Y:S01]  /*1c090*/  F2FP.SATFINITE.E4M3.F32.PACK_AB_MERGE_C R21, RZ, R12, RZ ;  /* 0x0000000cff15723e */ /* 0x000fe200048070ff */
[----:B--2---:R-:W-:Y:S02]  /*1c0a0*/  FMUL R12, R227, UR18 ;  /* 0x00000012e30c7c20 */ /* 0x004fe40008400000 */
[----:B------:R-:W2:Y:S01]  /*1c0b0*/  LDL.LU R227, [R1+0x1b0] ;  /* 0x0001b00001e37983 */ /* 0x000ea20000300800 */
[----:B------:R-:W-:-:S02]  /*1c0c0*/  LOP3.LUT P5, RZ, R0, 0x40000000, RZ, 0xc0, !PT ;  /* 0x4000000000ff7812 */ /* 0x000fc400078ac0ff */
[----:B------:R-:W-:Y:S01]  /*1c0d0*/  LOP3.LUT P4, RZ, R0, 0x80000000, RZ, 0xc0, !PT ;  /* 0x8000000000ff7812 */ /* 0x000fe2000788c0ff */
[----:B------:R-:W2:Y:S10]  /*1c0e0*/  LDL.LU R224, [R1+0x1b4] ;  /* 0x0001b40001e07983 */ /* 0x000eb40000300800 */
[----:B------:R-:W1:Y:S08]  /*1c0f0*/  @!P5 LDC.64 R16, c[0x0][0x5c0] ;  /* 0x00017000ff10db82 */ /* 0x000e700000000a00 */
[----:B------:R-:W0:Y:S01]  /*1c100*/  @!P4 LDC.64 R2, c[0x0][0x5c0] ;  /* 0x00017000ff02cb82 */ /* 0x000e220000000a00 */
[----:B------:R-:W-:-:S02]  /*1c110*/  F2FP.SATFINITE.E4M3.F32.PACK_AB_MERGE_C R19, RZ, R18, RZ ;  /* 0x00000012ff13723e */ /* 0x000fc400048070ff */
[----:B------:R-:W-:Y:S02]  /*1c120*/  LOP3.LUT P3, RZ, R28, 0x10000000, RZ, 0xc0, !PT ;  /* 0x100000001cff7812 */ /* 0x000fe4000786c0ff */
[----:B-1----:R-:W-:-:S05]  /*1c130*/  @!P5 IADD3 R16, P6, R79, R16, RZ ;  /* 0x000000104f10d210 */ /* 0x002fca0007fde0ff */
[----:B------:R-:W-:-:S05]  /*1c140*/  @!P5 IMAD.X R17, R78, 0x1, R17, P6 ;  /* 0x000000014e11d824 */ /* 0x000fca00030e0611 */
[----:B------:R1:W-:Y:S01]  /*1c150*/  @!P5 STG.E.U8 desc[UR30][R16.64+0x48], R19 ;  /* 0x000048131000d986 */ /* 0x0003e2000c10111e */
[----:B0-----:R-:W-:Y:S02]  /*1c160*/  @!P4 IADD3 R2, P5, R37, R2, RZ ;  /* 0x000000022502c210 */ /* 0x001fe40007fbe0ff */
[----:B------:R-:W-:-:S03]  /*1c170*/  F2FP.SATFINITE.E4M3.F32.PACK_AB_MERGE_C R15, RZ, R14, RZ ;  /* 0x0000000eff0f723e */ /* 0x000fc600048070ff */
[----:B------:R-:W-:-:S05]  /*1c180*/  @!P4 IMAD.X R3, R66, 0x1, R3, P5 ;  /* 0x000000014203c824 */ /* 0x000fca00028e0603 */
[----:B------:R0:W-:Y:S01]  /*1c190*/  @!P4 STG.E.U8 desc[UR30][R2.64+0x49], R15 ;  /* 0x0000490f0200c986 */ /* 0x0001e2000c10111e */
[----:B-1----:R-:W1:Y:S03]  /*1c1a0*/  @!P0 LDC.64 R18, c[0x0][0x5c0] ;  /* 0x00017000ff128b82 */ /* 0x002e660000000a00 */
[----:B------:R4:W-:Y:S01]  /*1c1b0*/  @!P3 STG.E.U8 desc[UR30][R10.64+0x50], R21 ;  /* 0x000050150a00b986 */ /* 0x0009e2000c10111e */
[----:B------:R-:W-:Y:S02]  /*1c1c0*/  LOP3.LUT P3, RZ, R0, 0x20000000, RZ, 0xc0, !PT ;  /* 0x2000000000ff7812 */ /* 0x000fe4000786c0ff */
[----:B------:R-:W-:-:S11]  /*1c1d0*/  F2FP.SATFINITE.E4M3.F32.PACK_AB_MERGE_C R17, RZ, R12, RZ ;  /* 0x0000000cff11723e */ /* 0x000fd600048070ff */
[----:B------:R-:W1:Y:S01]  /*1c1e0*/  @!P3 LDC.64 R12, c[0x0][0x5c0] ;  /* 0x00017000ff0cbb82 */ /* 0x000e620000000a00 */
[----:B------:R-:W-:Y:S01]  /*1c1f0*/  LOP3.LUT P4, RZ, R28, 0x8000000, RZ, 0xc0, !PT ;  /* 0x080000001cff7812 */ /* 0x000fe2000788c0ff */
[----:B0-----:R-:W-:-:S05]  /*1c200*/  FMUL R2, R222, UR18 ;  /* 0x00000012de027c20 */ /* 0x001fca0008400000 */
[----:B------:R-:W-:-:S07]  /*1c210*/  F2FP.SATFINITE.E4M3.F32.PACK_AB_MERGE_C R15, RZ, R2, RZ ;  /* 0x00000002ff0f723e */ /* 0x000fce00048070ff */
[----:B------:R0:W-:Y:S01]  /*1c220*/  @!P4 STG.E.U8 desc[UR30][R8.64+0x51], R17 ;  /* 0x000051110800c986 */ /* 0x0001e2000c10111e */
[----:B-1----:R-:W-:-:S05]  /*1c230*/  @!P3 IADD3 R12, P4, R67, R12, RZ ;  /* 0x0000000c430cb210 */ /* 0x002fca0007f9e0ff */
[----:B------:R-:W-:Y:S02]  /*1c240*/  @!P3 IMAD.X R13, R70, 0x1, R13, P4 ;  /* 0x00000001460db824 */ /* 0x000fe400020e060d */
[----:B----4-:R-:W-:Y:S02]  /*1c250*/  FMUL R10, R225, UR18 ;  /* 0x00000012e10a7c20 */ /* 0x010fe40008400000 */
[----:B------:R-:W4:Y:S04]  /*1c260*/  LDL.LU R225, [R1+0x1b8] ;  /* 0x0001b80001e17983 */ /* 0x000f280000300800 */
[----:B------:R-:W-:Y:S01]  /*1c270*/  @!P3 STG.E.U8 desc[UR30][R12.64+0x50], R15 ;  /* 0x0000500f0c00b986 */ /* 0x000fe2000c10111e */
[----:B------:R-:W-:Y:S02]  /*1c280*/  @!P0 IADD3 R2, P3, R71, R18, RZ ;  /* 0x0000001247028210 */ /* 0x000fe40007f7e0ff */
[----:B0-----:R-:W-:-:S03]  /*1c290*/  F2FP.SATFINITE.E4M3.F32.PACK_AB_MERGE_C R9, RZ, R10, RZ ;  /* 0x0000000aff09723e */ /* 0x001fc600048070ff */
[----:B------:R-:W-:Y:S02]  /*1c2a0*/  @!P0 IMAD.X R3, R74, 0x1, R19, P3 ;  /* 0x000000014a038824 */ /* 0x000fe400018e0613 */
[----:B---3--:R-:W-:Y:S02]  /*1c2b0*/  FMUL R8, R226, UR18 ;  /* 0x00000012e2087c20 */ /* 0x008fe40008400000 */
[----:B------:R-:W3:Y:S04]  /*1c2c0*/  LDL.LU R226, [R1+0x1bc] ;  /* 0x0001bc0001e27983 */ /* 0x000ee80000300800 */
[----:B------:R2:W-:Y:S02]  /*1c2d0*/  @!P0 STG.E.U8 desc[UR30][R2.64+0x51], R9 ;  /* 0x0000510902008986 */ /* 0x0005e4000c10111e */
[----:B--2---:R-:W-:-:S02]  /*1c2e0*/  FMUL R2, R227, UR18 ;  /* 0x00000012e3027c20 */ /* 0x004fc40008400000 */
[----:B------:R-:W2:Y:S01]  /*1c2f0*/  LDL.LU R227, [R1+0x1c0] ;  /* 0x0001c00001e37983 */ /* 0x000ea20000300800 */
[----:B------:R-:W-:Y:S02]  /*1c300*/  ISETP.NE.AND P1, PT, R77, RZ, PT ;  /* 0x000000ff4d00720c */ /* 0x000fe40003f25270 */
[----:B------:R-:W-:-:S04]  /*1c310*/  ISETP.GE.AND P3, PT, R36, 0x181, PT ;  /* 0x000001812400780c */ /* 0x000fc80003f66270 */
[----:B------:R-:W-:Y:S02]  /*1c320*/  ISETP.LT.OR P0, PT, R35, 0x1, !P3 ;  /* 0x000000012300780c */ /* 0x000fe40005f01670 */
[----:B------:R-:W-:-:S05]  /*1c330*/  @!P2 IADD3 R76, P4, R76, R22, RZ ;  /* 0x000000164c4ca210 */ /* 0x000fca0007f9e0ff */
[----:B------:R-:W0:Y:S01]  /*1c340*/  @!P1 LDC.64 R16, c[0x0][0x5c0] ;  /* 0x00017000ff109b82 */ /* 0x000e220000000a00 */
[----:B------:R-:W-:Y:S01]  /*1c350*/  @!P2 IMAD.X R77, R75, 0x1, R23, P4 ;  /* 0x000000014b4da824 */ /* 0x000fe200020e0617 */
[----:B------:R-:W-:Y:S02]  /*1c360*/  ISETP.LT.OR P4, PT, R35, 0x2, !P3 ;  /* 0x000000022300780c */ /* 0x000fe40005f81670 */
[C---:B------:R-:W-:Y:S02]  /*1c370*/  LOP3.LUT P5, RZ, R28.reuse, 0x4000000, RZ, 0xc0, !PT ;  /* 0x040000001cff7812 */ /* 0x040fe400078ac0ff */
[----:B------:R-:W-:Y:S02]  /*1c380*/  LOP3.LUT P6, RZ, R28, 0x2000000, RZ, 0xc0, !PT ;  /* 0x020000001cff7812 */ /* 0x000fe400078cc0ff */
[----:B------:R-:W1:Y:S01]  /*1c390*/  @!P0 LDC.64 R14, c[0x0][0x5c0] ;  /* 0x00017000ff0e8b82 */ /* 0x000e620000000a00 */
[----:B------:R-:W-:Y:S01]  /*1c3a0*/  F2FP.SATFINITE.E4M3.F32.PACK_AB_MERGE_C R11, RZ, R8, RZ ;  /* 0x00000008ff0b723e */ /* 0x000fe200048070ff */
[----:B------:R-:W-:Y:S01]  /*1c3b0*/  FMUL R8, R223, UR18 ;  /* 0x00000012df087c20 */ /* 0x000fe20008400000 */
[----:B------:R-:W-:-:S04]  /*1c3c0*/  F2FP.SATFINITE.E4M3.F32.PACK_AB_MERGE_C R9, RZ, R2, RZ ;  /* 0x00000002ff09723e */ /* 0x000fc800048070ff */
[----:B------:R-:W-:Y:S01]  /*1c3d0*/  F2FP.SATFINITE.E4M3.F32.PACK_AB_MERGE_C R13, RZ, R8, RZ ;  /* 0x00000008ff0d723e */ /* 0x000fe200048070ff */
[----:B------:R-:W4:Y:S01]  /*1c3e0*/  @!P4 LDC.64 R18, c[0x0][0x5c0] ;  /* 0x00017000ff12cb82 */ /* 0x000f220000000a00 */
[----:B------:R0:W-:Y:S04]  /*1c3f0*/  @!P5 STG.E.U8 desc[UR30][R6.64+0x58], R11 ;  /* 0x0000580b0600d986 */ /* 0x0001e8000c10111e */
[----:B------:R0:W-:Y:S02]  /*1c400*/  @!P6 STG.E.U8 desc[UR30][R4.64+0x59], R13 ;  /* 0x0000590d0400e986 */ /* 0x0001e4000c10111e */
[----:B0-----:R-:W-:Y:S01]  /*1c410*/  @!P1 IADD3 R2, P5, R73, R16, RZ ;  /* 0x0000001049029210 */ /* 0x001fe20007fbe0ff */
[----:B------:R-:W-:-:S04]  /*1c420*/  FMUL R6, R224, UR18 ;  /* 0x00000012e0067c20 */ /* 0x000fc80008400000 */
[----:B------:R-:W-:Y:S02]  /*1c430*/  @!P1 IMAD.X R3, R72, 0x1, R17, P5 ;  /* 0x0000000148039824 */ /* 0x000fe400028e0611 */
[----:B------:R-:W-:Y:S02]  /*1c440*/  @!P0 IMAD.MOV.U32 R4, RZ, RZ, R26 ;  /* 0x000000ffff048224 */ /* 0x000fe400078e001a */
[----:B------:R-:W-:Y:S01]  /*1c450*/  @!P0 IMAD.MOV.U32 R5, RZ, RZ, R34 ;  /* 0x000000ffff058224 */ /* 0x000fe200078e0022 */
[----:B------:R-:W-:Y:S01]  /*1c460*/  F2FP.SATFINITE.E4M3.F32.PACK_AB_MERGE_C R11, RZ, R6, RZ ;  /* 0x00000006ff0b723e */ /* 0x000fe200048070ff */
[----:B------:R-:W-:Y:S01]  /*1c470*/  @!P2 STG.E.U8 desc[UR30][R76.64+0x58], R9 ;  /* 0x000058094c00a986 */ /* 0x000fe2000c10111e */
[----:B------:R-:W-:Y:S01]  /*1c480*/  @!P0 IMAD.WIDE.U32 R4, R24, 0x180, R4 ;  /* 0x0000018018048825 */ /* 0x000fe200078e0004 */
[C---:B------:R-:W-:Y:S02]  /*1c490*/  ISETP.LT.OR P2, PT, R35.reuse, 0x9, !P3 ;  /* 0x000000092300780c */ /* 0x040fe40005f41670 */
[----:B------:R-:W-:Y:S01]  /*1c4a0*/  ISETP.LT.OR P5, PT, R35, 0xa, !P3 ;  /* 0x0000000a2300780c */ /* 0x000fe20005fa1670 */
[----:B------:R0:W-:Y:S01]  /*1c4b0*/  @!P1 STG.E.U8 desc[UR30][R2.64+0x59], R11 ;  /* 0x0000590b02009986 */ /* 0x0001e2000c10111e */
[----:B------:R-:W-:Y:S01]  /*1c4c0*/  @!P0 IMAD R7, R25, 0x180, RZ ;  /* 0x0000018019078824 */ /* 0x000fe200078e02ff */
[----:B-1----:R-:W-:-:S04]  /*1c4d0*/  @!P0 IADD3 R4, P1, R4, R14, RZ ;  /* 0x0000000e04048210 */ /* 0x002fc80007f3e0ff */
[----:B------:R-:W-:-:S04]  /*1c4e0*/  @!P0 IADD3.X R5, R15, R5, R7, P1, !PT ;  /* 0x000000050f058210 */ /* 0x000fc80000ffe407 */
[----:B------:R-:W1:Y:S01]  /*1c4f0*/  @!P2 LDC.64 R14, c[0x0][0x5c0] ;  /* 0x00017000ff0eab82 */ /* 0x000e620000000a00 */
[----:B0-----:R-:W-:Y:S02]  /*1c500*/  @!P4 IMAD.MOV.U32 R2, RZ, RZ, R26 ;  /* 0x000000ffff02c224 */ /* 0x001fe400078e001a */
[----:B------:R-:W-:-:S05]  /*1c510*/  @!P4 IMAD.MOV.U32 R3, RZ, RZ, R34 ;  /* 0x000000ffff03c224 */ /* 0x000fca00078e0022 */
[----:B------:R-:W0:Y:S01]  /*1c520*/  @!P5 LDC.64 R16, c[0x0][0x5c0] ;  /* 0x00017000ff10db82 */ /* 0x000e220000000a00 */
[----:B------:R-:W-:Y:S01]  /*1c530*/  BSSY B1, `(.L_x_36) ;  /* 0x000001e000017945 */ /* 0x000fe20003800000 */
[----:B----4-:R-:W-:-:S05]  /*1c540*/  FMUL R6, R225, UR18 ;  /* 0x00000012e1067c20 */ /* 0x010fca0008400000 */
[----:B------:R-:W-:Y:S01]  /*1c550*/  F2FP.SATFINITE.E4M3.F32.PACK_AB_MERGE_C R9, RZ, R6, RZ ;  /* 0x00000006ff09723e */ /* 0x000fe200048070ff */
[----:B------:R-:W-:-:S04]  /*1c560*/  @!P4 IMAD.WIDE.U32 R6, R24, 0x180, R2 ;  /* 0x000001801806c825 */ /* 0x000fc800078e0002 */
[----:B------:R-:W-:Y:S01]  /*1c570*/  @!P4 IMAD R3, R25, 0x180, RZ ;  /* 0x000001801903c824 */ /* 0x000fe200078e02ff */
[----:B------:R-:W-:Y:S01]  /*1c580*/  @!P4 IADD3 R2, P1, R6, R18, RZ ;  /* 0x000000120602c210 */ /* 0x000fe20007f3e0ff */
[----:B------:R-:W-:Y:S01]  /*1c590*/  @!P0 STG.E.U8 desc[UR30][R4.64], R9 ;  /* 0x0000000904008986 */ /* 0x000fe2000c10111e */
[----:B------:R-:W-:Y:S02]  /*1c5a0*/  ISETP.GE.AND P0, PT, R36, 0x189, PT ;  /* 0x000001892400780c */ /* 0x000fe40003f06270 */
[----:B------:R-:W-:Y:S02]  /*1c5b0*/  @!P4 IADD3.X R3, R19, R7, R3, P1, !PT ;  /* 0x000000071303c210 */ /* 0x000fe40000ffe403 */
[----:B------:R-:W-:Y:S01]  /*1c5c0*/  ISETP.LT.OR P1, PT, R35, 0x1, !P0 ;  /* 0x000000012300780c */ /* 0x000fe20004721670 */
[----:B---3--:R-:W-:-:S05]  /*1c5d0*/  FMUL R8, R226, UR18 ;  /* 0x00000012e2087c20 */ /* 0x008fca0008400000 */
[----:B------:R-:W-:-:S05]  /*1c5e0*/  F2FP.SATFINITE.E4M3.F32.PACK_AB_MERGE_C R11, RZ, R8, RZ ;  /* 0x00000008ff0b723e */ /* 0x000fca00048070ff */
[----:B------:R3:W-:Y:S02]  /*1c5f0*/  @!P4 STG.E.U8 desc[UR30][R2.64+0x1], R11 ;  /* 0x0000010b0200c986 */ /* 0x0007e4000c10111e */
[----:B---3--:R-:W-:Y:S02]  /*1c600*/  @!P2 IMAD.MOV.U32 R2, RZ, RZ, R26 ;  /* 0x000000ffff02a224 */ /* 0x008fe400078e001a */
[----:B------:R-:W-:Y:S02]  /*1c610*/  @!P2 IMAD.MOV.U32 R3, RZ, RZ, R34 ;  /* 0x000000ffff03a224 */ /* 0x000fe400078e0022 */
[----:B------:R-:W-:-:S04]  /*1c620*/  @!P2 IMAD.WIDE.U32 R6, R24, 0x180, R2 ;  /* 0x000001801806a825 */ /* 0x000fc800078e0002 */
[----:B--2---:R-:W-:-:S05]  /*1c630*/  FMUL R8, R227, UR18 ;  /* 0x00000012e3087c20 */ /* 0x004fca0008400000 */
[----:B------:R-:W-:Y:S01]  /*1c640*/  F2FP.SATFINITE.E4M3.F32.PACK_AB_MERGE_C R13, RZ, R8, RZ ;  /* 0x00000008ff0d723e */ /* 0x000fe200048070ff */
[----:B01----:R-:W-:Y:S06]  /*1c650*/  @P1 BRA `(.L_x_37) ;  /* 0x00000000002c1947 */ /* 0x003fec0003800000 */
[----:B------:R-:W-:Y:S01]  /*1c660*/  IMAD.MOV.U32 R2, RZ, RZ, R26 ;  /* 0x000000ffff027224 */ /* 0x000fe200078e001a */
[----:B------:R-:W-:Y:S01]  /*1c670*/  ULDC.64 UR20, c[0x0][0x5c0] ;  /* 0x0001700000147ab9 */ /* 0x000fe20000000a00 */
[----:B------:R-:W-:Y:S02]  /*1c680*/  IMAD.MOV.U32 R3, RZ, RZ, R34 ;  /* 0x000000ffff037224 */ /* 0x000fe400078e0022 */
[----:B------:R-:W-:Y:S02]  /*1c690*/  IMAD R5, R25, 0x180, RZ ;  /* 0x0000018019057824 */ /* 0x000fe400078e02ff */
[----:B------:R-:W-:-:S04]  /*1c6a0*/  IMAD.WIDE.U32 R2, R24, 0x180, R2 ;  /* 0x0000018018027825 */ /* 0x000fc800078e0002 */
[----:B------:R-:W-:Y:S02]  /*1c6b0*/  IMAD.U32 R9, RZ, RZ, UR20 ;  /* 0x00000014ff097e24 */ /* 0x000fe4000f8e00ff */
[----:B------:R-:W-:Y:S02]  /*1c6c0*/  IMAD.U32 R4, RZ, RZ, UR21 ;  /* 0x00000015ff047e24 */ /* 0x000fe4000f8e00ff */
[----:B------:R-:W-:Y:S01]  /*1c6d0*/  IMAD.IADD R5, R3, 0x1, R5 ;  /* 0x0000000103057824 */ /* 0x000fe200078e0205 */
[----:B------:R-:W-:-:S04]  /*1c6e0*/  IADD3 R2, P1, P4, R2, UR10, R9 ;  /* 0x0000000a02027c10 */ /* 0x000fc8000fc3e009 */
[----:B------:R-:W-:-:S05]  /*1c6f0*/  IADD3.X R3, R5, UR9, R4, P1, P4 ;  /* 0x0000000905037c10 */ /* 0x000fca0008fe8404 */
[----:B------:R0:W-:Y:S04]  /*1c700*/  STG.E.U8 desc[UR30][R2.64], R13 ;  /* 0x0000000d02007986 */ /* 0x0001e8000c10111e */
.L_x_37:
[----:B------:R-:W-:Y:S05]  /*1c710*/  BSYNC B1 ;  /* 0x0000000000017941 */ /* 0x000fea0003800000 */
.L_x_36:
[----:B0-----:R-:W2:Y:S01]  /*1c720*/  LDL.LU R2, [R1+0x1c4] ;  /* 0x0001c40001027983 */ /* 0x001ea20000300800 */
[----:B------:R-:W-:Y:S01]  /*1c730*/  ISETP.LT.OR P1, PT, R35, 0x2, !P0 ;  /* 0x000000022300780c */ /* 0x000fe20004721670 */
[----:B------:R-:W-:Y:S01]  /*1c740*/  @!P2 IMAD R3, R25, 0x180, RZ ;  /* 0x000001801903a824 */ /* 0x000fe200078e02ff */
[----:B------:R-:W-:Y:S01]  /*1c750*/  @!P2 IADD3 R4, P4, R6, R14, RZ ;  /* 0x0000000e0604a210 */ /* 0x000fe20007f9e0ff */
[----:B------:R-:W-:Y:S03]  /*1c760*/  BSSY B1, `(.L_x_38) ;  /* 0x0000010000017945 */ /* 0x000fe60003800000 */
[----:B------:R-:W-:Y:S01]  /*1c770*/  @!P2 IADD3.X R5, R15, R7, R3, P4, !PT ;  /* 0x000000070f05a210 */ /* 0x000fe200027fe403 */
[----:B--2---:R-:W-:-:S05]  /*1c780*/  FMUL R2, R2, UR18 ;  /* 0x0000001202027c20 */ /* 0x004fca0008400000 */
[----:B------:R-:W-:Y:S01]  /*1c790*/  F2FP.SATFINITE.E4M3.F32.PACK_AB_MERGE_C R7, RZ, R2, RZ ;  /* 0x00000002ff07723e */ /* 0x000fe200048070ff */
[----:B------:R-:W-:Y:S06]  /*1c7a0*/  @P1 BRA `(.L_x_39) ;  /* 0x00000000002c1947 */ /* 0x000fec0003800000 */
        /* <DEDUP_REMOVED lines=11> */
.L_x_39:
[----:B------:R-:W-:Y:S05]  /*1c860*/  BSYNC B1 ;  /* 0x0000000000017941 */ /* 0x000fea0003800000 */
.L_x_38:
[----:B0-----:R-:W2:Y:S04]  /*1c870*/  LDL.LU R2, [R1+0x1c8] ;  /* 0x0001c80001027983 */ /* 0x001ea80000300800 */
[----:B------:R-:W3:Y:S04]  /*1c880*/  LDL.LU R6, [R1+0x1cc] ;  /* 0x0001cc0001067983 */ /* 0x000ee80000300800 */
[----:B------:R-:W4:Y:S01]  /*1c890*/  LDL.LU R8, [R1+0x1d0] ;  /* 0x0001d00001087983 */ /* 0x000f220000300800 */
[C---:B------:R-:W-:Y:S01]  /*1c8a0*/  ISETP.LT.OR P4, PT, R35.reuse, 0x11, !P3 ;  /* 0x000000112300780c */ /* 0x040fe20005f81670 */
[----:B------:R-:W-:Y:S01]  /*1c8b0*/  @!P5 IMAD.MOV.U32 R3, RZ, RZ, R34 ;  /* 0x000000ffff03d224 */ /* 0x000fe200078e0022 */
[----:B------:R-:W-:Y:S01]  /*1c8c0*/  ISETP.LT.OR P1, PT, R35, 0x12, !P3 ;  /* 0x000000122300780c */ /* 0x000fe20005f21670 */
[----:B------:R-:W-:Y:S01]  /*1c8d0*/  @!P5 IMAD R7, R25, 0x180, RZ ;  /* 0x000001801907d824 */ /* 0x000fe200078e02ff */
[----:B------:R-:W-:Y:S09]  /*1c8e0*/  BSSY B1, `(.L_x_40) ;  /* 0x000001f000017945 */ /* 0x000ff20003800000 */
[----:B------:R-:W0:Y:S08]  /*1c8f0*/  @!P4 LDC.64 R12, c[0x0][0x5c0] ;  /* 0x00017000ff0ccb82 */ /* 0x000e300000000a00 */
[----:B------:R-:W1:Y:S01]  /*1c900*/  @!P1 LDC.64 R14, c[0x0][0x5c0] ;  /* 0x00017000ff0e9b82 */ /* 0x000e620000000a00 */
[----:B--2---:R-:W-:Y:S01]  /*1c910*/  FMUL R2, R2, UR18 ;  /* 0x0000001202027c20 */ /* 0x004fe20008400000 */
[----:B---3--:R-:W-:-:S04]  /*1c920*/  FMUL R6, R6, UR18 ;  /* 0x0000001206067c20 */ /* 0x008fc80008400000 */
[----:B------:R-:W-:Y:S01]  /*1c930*/  F2FP.SATFINITE.E4M3.F32.PACK_AB_MERGE_C R9, RZ, R2, RZ ;  /* 0x00000002ff09723e */ /* 0x000fe200048070ff */
[----:B------:R-:W-:Y:S02]  /*1c940*/  @!P5 IMAD.MOV.U32 R2, RZ, RZ, R26 ;  /* 0x000000ffff02d224 */ /* 0x000fe400078e001a */
[----:B----4-:R-:W-:Y:S01]  /*1c950*/  FMUL R8, R8, UR18 ;  /* 0x0000001208087c20 */ /* 0x010fe20008400000 */
[----:B------:R-:W-:Y:S01]  /*1c960*/  F2FP.SATFINITE.E4M3.F32.PACK_AB_MERGE_C R11, RZ, R6, RZ ;  /* 0x00000006ff0b723e */ /* 0x000fe200048070ff */
[----:B------:R-:W-:Y:S01]  /*1c970*/  @!P5 IMAD.WIDE.U32 R2, R24, 0x180, R2 ;  /* 0x000001801802d825 */ /* 0x000fe200078e0002 */
[----:B------:R2:W-:Y:S02]  /*1c980*/  @!P2 STG.E.U8 desc[UR30][R4.64+0x8], R9 ;  /* 0x000008090400a986 */ /* 0x0005e4000c10111e */
[----:B------:R-:W-:-:S04]  /*1c990*/  @!P5 IADD3 R2, P2, R2, R16, RZ ;  /* 0x000000100202d210 */ /* 0x000fc80007f5e0ff */
[----:B------:R-:W-:Y:S02]  /*1c9a0*/  @!P5 IADD3.X R3, R17, R3, R7, P2, !PT ;  /* 0x000000031103d210 */ /* 0x000fe400017fe407 */
[----:B------:R-:W-:Y:S02]  /*1c9b0*/  ISETP.LT.OR P2, PT, R35, 0x9, !P0 ;  /* 0x000000092300780c */ /* 0x000fe40004741670 */
[----:B--2---:R-:W-:Y:S01]  /*1c9c0*/  F2FP.SATFINITE.E4M3.F32.PACK_AB_MERGE_C R5, RZ, R8, RZ ;  /* 0x00000008ff05723e */ /* 0x004fe200048070ff */
[----:B------:R2:W-:Y:S02]  /*1c9d0*/  @!P5 STG.E.U8 desc[UR30][R2.64+0x9], R11 ;  /* 0x0000090b0200d986 */ /* 0x0005e4000c10111e */
[----:B--2---:R-:W-:Y:S02]  /*1c9e0*/  @!P4 IMAD.MOV.U32 R2, RZ, RZ, R26 ;  /* 0x000000ffff02c224 */ /* 0x004fe400078e001a */
[----:B------:R-:W-:Y:S02]  /*1c9f0*/  @!P4 IMAD.MOV.U32 R3, RZ, RZ, R34 ;  /* 0x000000ffff03c224 */ /* 0x000fe400078e0022 */
[----:B------:R-:W-:-:S04]  /*1ca00*/  @!P4 IMAD.WIDE.U32 R6, R24, 0x180, R2 ;  /* 0x000001801806c825 */ /* 0x000fc800078e0002 */
[----:B01----:R-:W-:Y:S05]  /*1ca10*/  @P2 BRA `(.L_x_41) ;  /* 0x00000000002c2947 */ /* 0x003fea0003800000 */
        /* <DEDUP_REMOVED lines=11> */
.L_x_41:
[----:B------:R-:W-:Y:S05]  /*1cad0*/  BSYNC B1 ;  /* 0x0000000000017941 */ /* 0x000fea0003800000 */
.L_x_40:
        /* <DEDUP_REMOVED lines=20> */
.L_x_43:
[----:B------:R-:W-:Y:S05]  /*1cc20*/  BSYNC B1 ;  /* 0x0000000000017941 */ /* 0x000fea0003800000 */
.L_x_42:
        /* <DEDUP_REMOVED lines=38> */
.L_x_45:
[----:B------:R-:W-:Y:S05]  /*1ce90*/  BSYNC B1 ;  /* 0x0000000000017941 */ /* 0x000fea0003800000 */
.L_x_44:
        /* <DEDUP_REMOVED lines=20> */
.L_x_47:
[----:B------:R-:W-:Y:S05]  /*1cfe0*/  BSYNC B1 ;  /* 0x0000000000017941 */ /* 0x000fea0003800000 */
.L_x_46:
        /* <DEDUP_REMOVED lines=38> */
.L_x_49:
[----:B------:R-:W-:Y:S05]  /*1d250*/  BSYNC B1 ;  /* 0x0000000000017941 */ /* 0x000fea0003800000 */
.L_x_48:
        /* <DEDUP_REMOVED lines=20> */
.L_x_51:
[----:B------:R-:W-:Y:S05]  /*1d3a0*/  BSYNC B1 ;  /* 0x0000000000017941 */ /* 0x000fea0003800000 */
.L_x_50:
        /* <DEDUP_REMOVED lines=38> */
.L_x_53:
[----:B------:R-:W-:Y:S05]  /*1d610*/  BSYNC B1 ;  /* 0x0000000000017941 */ /* 0x000fea0003800000 */
.L_x_52:
        /* <DEDUP_REMOVED lines=20> */
.L_x_55:
[----:B------:R-:W-:Y:S05]  /*1d760*/  BSYNC B1 ;  /* 0x0000000000017941 */ /* 0x000fea0003800000 */
.L_x_54:
        /* <DEDUP_REMOVED lines=38> */
.L_x_57:
[----:B------:R-:W-:Y:S05]  /*1d9d0*/  BSYNC B1 ;  /* 0x0000000000017941 */ /* 0x000fea0003800000 */
.L_x_56:
        /* <DEDUP_REMOVED lines=20> */
.L_x_59:
[----:B------:R-:W-:Y:S05]  /*1db20*/  BSYNC B1 ;  /* 0x0000000000017941 */ /* 0x000fea0003800000 */
.L_x_58:
        /* <DEDUP_REMOVED lines=38> */
.L_x_61:
[----:B------:R-:W-:Y:S05]  /*1dd90*/  BSYNC B1 ;  /* 0x0000000000017941 */ /* 0x000fea0003800000 */
.L_x_60:
        /* <DEDUP_REMOVED lines=20> */
.L_x_63:
[----:B------:R-:W-:Y:S05]  /*1dee0*/  BSYNC B1 ;  /* 0x0000000000017941 */ /* 0x000fea0003800000 */
.L_x_62:
        /* <DEDUP_REMOVED lines=38> */
.L_x_65:
[----:B------:R-:W-:Y:S05]  /*1e150*/  BSYNC B1 ;  /* 0x0000000000017941 */ /* 0x000fea0003800000 */
.L_x_64:
        /* <DEDUP_REMOVED lines=20> */
.L_x_67:
[----:B------:R-:W-:Y:S05]  /*1e2a0*/  BSYNC B1 ;  /* 0x0000000000017941 */ /* 0x000fea0003800000 */
.L_x_66:
        /* <DEDUP_REMOVED lines=38> */
.L_x_69:
[----:B------:R-:W-:Y:S05]  /*1e510*/  BSYNC B1 ;  /* 0x0000000000017941 */ /* 0x000fea0003800000 */
.L_x_68:
        /* <DEDUP_REMOVED lines=20> */
.L_x_71:
[----:B------:R-:W-:Y:S05]  /*1e660*/  BSYNC B1 ;  /* 0x0000000000017941 */ /* 0x000fea0003800000 */
.L_x_70:
[----:B0-----:R-:W2:Y:S04]  /*1e670*/  LDL.LU R2, [R1+0x248] ;  /* 0x0002480001027983 */ /* 0x001ea80000300800 */
[----:B------:R-:W3:Y:S04]  /*1e680*/  LDL.LU R6, [R1+0x24c] ;  /* 0x00024c0001067983 */ /* 0x000ee80000300800 */
[----:B------:R-:W4:Y:S01]  /*1e690*/  LDL.LU R10, [R1+0x250] ;  /* 0x00025000010a7983 */ /* 0x000f220000300800 */
[----:B------:R-:W-:Y:S01]  /*1e6a0*/  @!P2 IMAD.MOV.U32 R3, RZ, RZ, R34 ;  /* 0x000000ffff03a224 */ /* 0x000fe200078e0022 */
[----:B------:R-:W-:Y:S01]  /*1e6b0*/  ISETP.LT.OR P4, PT, R35, 0x51, !P3 ;  /* 0x000000512300780c */ /* 0x000fe20005f81670 */
[----:B------:R-:W-:Y:S01]  /*1e6c0*/  @!P2 IMAD R8, R25, 0x180, RZ ;  /* 0x000001801908a824 */ /* 0x000fe200078e02ff */
[----:B------:R-:W-:Y:S01]  /*1e6d0*/  ISETP.LT.OR P1, PT, R35, 0x52, !P3 ;  /* 0x000000522300780c */ /* 0x000fe20005f21670 */
[----:B------:R-:W-:Y:S10]  /*1e6e0*/  BSSY B1, `(.L_x_72) ;  /* 0x000001c000017945 */ /* 0x000ff40003800000 */
[----:B------:R-:W0:Y:S08]  /*1e6f0*/  @!P4 LDC.64 R12, c[0x0][0x5c0] ;  /* 0x00017000ff0ccb82 */ /* 0x000e300000000a00 */
[----:B------:R-:W1:Y:S01]  /*1e700*/  @!P1 LDC.64 R14, c[0x0][0x5c0] ;  /* 0x00017000ff0e9b82 */ /* 0x000e620000000a00 */
[----:B--2---:R-:W-:Y:S01]  /*1e710*/  FMUL R2, R2, UR18 ;  /* 0x0000001202027c20 */ /* 0x004fe20008400000 */
[----:B---3--:R-:W-:-:S04]  /*1e720*/  FMUL R6, R6, UR18 ;  /* 0x0000001206067c20 */ /* 0x008fc80008400000 */
[----:B------:R-:W-:Y:S01]  /*1e730*/  F2FP.SATFINITE.E4M3.F32.PACK_AB_MERGE_C R7, RZ, R2, RZ ;  /* 0x00000002ff07723e */ /* 0x000fe200048070ff */
[----:B------:R-:W-:Y:S01]  /*1e740*/  @!P2 IMAD.MOV.U32 R2, RZ, RZ, R26 ;  /* 0x000000ffff02a224 */ /* 0x000fe200078e001a */
[----:B------:R-:W-:-:S03]  /*1e750*/  F2FP.SATFINITE.E4M3.F32.PACK_AB_MERGE_C R9, RZ, R6, RZ ;  /* 0x00000006ff09723e */ /* 0x000fc600048070ff */
[----:B------:R-:W-:Y:S01]  /*1e760*/  @!P2 IMAD.WIDE.U32 R2, R24, 0x180, R2 ;  /* 0x000001801802a825 */ /* 0x000fe200078e0002 */
[----:B------:R2:W-:Y:S03]  /*1e770*/  @!P5 STG.E.U8 desc[UR30][R4.64+0x48], R7 ;  /* 0x000048070400d986 */ /* 0x0005e6000c10111e */
[----:B----4-:R-:W-:Y:S01]  /*1e780*/  FMUL R6, R10, UR18 ;  /* 0x000000120a067c20 */ /* 0x010fe20008400000 */
[----:B------:R-:W-:-:S04]  /*1e790*/  @!P2 IADD3 R2, P5, R2, R16, RZ ;  /* 0x000000100202a210 */ /* 0x000fc80007fbe0ff */
[----:B------:R-:W-:Y:S02]  /*1e7a0*/  F2FP.SATFINITE.E4M3.F32.PACK_AB_MERGE_C R11, RZ, R6, RZ ;  /* 0x00000006ff0b723e */ /* 0x000fe400048070ff */
[----:B------:R-:W-:Y:S02]  /*1e7b0*/  @!P2 IADD3.X R3, R17, R3, R8, P5, !PT ;  /* 0x000000031103a210 */ /* 0x000fe40002ffe408 */
[----:B------:R-:W-:-:S03]  /*1e7c0*/  ISETP.LT.OR P5, PT, R35, 0x49, !P0 ;  /* 0x000000492300780c */ /* 0x000fc600047a1670 */
[----:B------:R2:W-:Y:S10]  /*1e7d0*/  @!P2 STG.E.U8 desc[UR30][R2.64+0x49], R9 ;  /* 0x000049090200a986 */ /* 0x0005f4000c10111e */
[----:B01----:R-:W-:Y:S05]  /*1e7e0*/  @P5 BRA `(.L_x_73) ;  /* 0x00000000002c5947 */ /* 0x003fea0003800000 */
[----:B--2---:R-:W-:Y:S01]  /*1e7f0*/  IMAD.MOV.U32 R2, RZ, RZ, R26 ;  /* 0x000000ffff027224 */ /* 0x004fe200078e001a */
        /* <DEDUP_REMOVED lines=10> */
.L_x_73:
[----:B------:R-:W-:Y:S05]  /*1e8a0*/  BSYNC B1 ;  /* 0x0000000000017941 */ /* 0x000fea0003800000 */
.L_x_72:
[----:B0-2---:R-:W2:Y:S01]  /*1e8b0*/  LDL.LU R2, [R1+0x254] ;  /* 0x0002540001027983 */ /* 0x005ea20000300800 */
[----:B------:R-:W-:Y:S01]  /*1e8c0*/  ISETP.LT.OR P2, PT, R35, 0x4a, !P0 ;  /* 0x0000004a2300780c */ /* 0x000fe20004741670 */
[----:B------:R-:W-:Y:S01]  /*1e8d0*/  BSSY B1, `(.L_x_74) ;  /* 0x000000f000017945 */ /* 0x000fe20003800000 */
[----:B--2---:R-:W-:-:S05]  /*1e8e0*/  FMUL R2, R2, UR18 ;  /* 0x0000001202027c20 */ /* 0x004fca0008400000 */
[----:B------:R-:W-:-:S06]  /*1e8f0*/  F2FP.SATFINITE.E4M3.F32.PACK_AB_MERGE_C R5, RZ, R2, RZ ;  /* 0x00000002ff05723e */ /* 0x000fcc00048070ff */
[----:B------:R-:W-:Y:S05]  /*1e900*/  @P2 BRA `(.L_x_75) ;  /* 0x00000000002c2947 */ /* 0x000fea0003800000 */
        /* <DEDUP_REMOVED lines=11> */
.L_x_75:
[----:B------:R-:W-:Y:S05]  /*1e9c0*/  BSYNC B1 ;  /* 0x0000000000017941 */ /* 0x000fea0003800000 */
.L_x_74:
[----:B------:R-:W2:Y:S04]  /*1e9d0*/  LDL.LU R4, [R1+0x258] ;  /* 0x0002580001047983 */ /* 0x000ea80000300800 */
[----:B------:R-:W3:Y:S04]  /*1e9e0*/  LDL.LU R8, [R1+0x25c] ;  /* 0x00025c0001087983 */ /* 0x000ee80000300800 */
[----:B------:R-:W4:Y:S01]  /*1e9f0*/  LDL.LU R10, [R1+0x260] ;  /* 0x00026000010a7983 */ /* 0x000f220000300800 */
[----:B0-----:R-:W-:Y:S01]  /*1ea00*/  @!P4 IMAD.MOV.U32 R2, RZ, RZ, R26 ;  /* 0x000000ffff02c224 */ /* 0x001fe200078e001a */
[C---:B------:R-:W-:Y:S01]  /*1ea10*/  ISETP.LT.OR P2, PT, R35.reuse, 0x59, !P3 ;  /* 0x000000592300780c */ /* 0x040fe20005f41670 */
[----:B------:R-:W-:Y:S01]  /*1ea20*/  @!P4 IMAD.MOV.U32 R3, RZ, RZ, R34 ;  /* 0x000000ffff03c224 */ /* 0x000fe200078e0022 */
[----:B------:R-:W-:Y:S01]  /*1ea30*/  ISETP.LT.OR P3, PT, R35, 0x5a, !P3 ;  /* 0x0000005a2300780c */ /* 0x000fe20005f61670 */
[----:B------:R-:W-:Y:S01]  /*1ea40*/  @!P4 IMAD R7, R25, 0x180, RZ ;  /* 0x000001801907c824 */ /* 0x000fe200078e02ff */
[----:B------:R-:W-:Y:S01]  /*1ea50*/  BSSY B1, `(.L_x_76) ;  /* 0x0000021000017945 */ /* 0x000fe20003800000 */
[----:B------:R-:W-:-:S04]  /*1ea60*/  @!P4 IMAD.WIDE.U32 R2, R24, 0x180, R2 ;  /* 0x000001801802c825 */ /* 0x000fc800078e0002 */
[----:B------:R-:W-:Y:S01]  /*1ea70*/  @!P1 IMAD.MOV.U32 R5, RZ, RZ, R34 ;  /* 0x000000ffff059224 */ /* 0x000fe200078e0022 */
[----:B------:R-:W-:-:S03]  /*1ea80*/  @!P4 IADD3 R2, P5, R2, R12, RZ ;  /* 0x0000000c0202c210 */ /* 0x000fc60007fbe0ff */
[----:B------:R-:W0:Y:S01]  /*1ea90*/  @!P2 LDC.64 R16, c[0x0][0x5c0] ;  /* 0x00017000ff10ab82 */ /* 0x000e220000000a00 */
[----:B------:R-:W-:-:S07]  /*1eaa0*/  @!P4 IADD3.X R3, R13, R3, R7, P5, !PT ;  /* 0x000000030d03c210 */ /* 0x000fce0002ffe407 */
[----:B------:R-:W1:Y:S01]  /*1eab0*/  @!P3 LDC.64 R18, c[0x0][0x5c0] ;  /* 0x00017000ff12bb82 */ /* 0x000e620000000a00 */
[----:B--2---:R-:W-:Y:S01]  /*1eac0*/  FMUL R6, R4, UR18 ;  /* 0x0000001204067c20 */ /* 0x004fe20008400000 */
[----:B------:R-:W-:-:S04]  /*1ead0*/  @!P1 IMAD.MOV.U32 R4, RZ, RZ, R26 ;  /* 0x000000ffff049224 */ /* 0x000fc800078e001a */
[----:B------:R-:W-:Y:S01]  /*1eae0*/  @!P1 IMAD.WIDE.U32 R4, R24, 0x180, R4 ;  /* 0x0000018018049825 */ /* 0x000fe200078e0004 */
[----:B------:R-:W-:-:S03]  /*1eaf0*/  F2FP.SATFINITE.E4M3.F32.PACK_AB_MERGE_C R7, RZ, R6, RZ ;  /* 0x00000006ff07723e */ /* 0x000fc600048070ff */
[----:B---3--:R-:W-:Y:S01]  /*1eb00*/  FMUL R6, R8, UR18 ;  /* 0x0000001208067c20 */ /* 0x008fe20008400000 */
[----:B------:R-:W-:Y:S01]  /*1eb10*/  @!P1 IMAD R8, R25, 0x180, RZ ;  /* 0x0000018019089824 */ /* 0x000fe200078e02ff */
[----:B------:R-:W-:Y:S01]  /*1eb20*/  @!P1 IADD3 R4, P5, R4, R14, RZ ;  /* 0x0000000e04049210 */ /* 0x000fe20007fbe0ff */
[----:B------:R2:W-:Y:S02]  /*1eb30*/  @!P4 STG.E.U8 desc[UR30][R2.64+0x50], R7 ;  /* 0x000050070200c986 */ /* 0x0005e4000c10111e */
[----:B------:R-:W-:Y:S01]  /*1eb40*/  F2FP.SATFINITE.E4M3.F32.PACK_AB_MERGE_C R9, RZ, R6, RZ ;  /* 0x00000006ff09723e */ /* 0x000fe200048070ff */
[----:B----4-:R-:W-:Y:S01]  /*1eb50*/  FMUL R6, R10, UR18 ;  /* 0x000000120a067c20 */ /* 0x010fe20008400000 */
[----:B------:R-:W-:Y:S02]  /*1eb60*/  @!P1 IADD3.X R5, R15, R5, R8, P5, !PT ;  /* 0x000000050f059210 */ /* 0x000fe40002ffe408 */
[----:B------:R-:W-:Y:S02]  /*1eb70*/  ISETP.LT.OR P4, PT, R35, 0x51, !P0 ;  /* 0x000000512300780c */ /* 0x000fe40004781670 */
[----:B------:R-:W-:Y:S01]  /*1eb80*/  F2FP.SATFINITE.E4M3.F32.PACK_AB_MERGE_C R11, RZ, R6, RZ ;  /* 0x00000006ff0b723e */ /* 0x000fe200048070ff */
        /* <DEDUP_REMOVED lines=13> */
.L_x_77:
[----:B------:R-:W-:Y:S05]  /*1ec60*/  BSYNC B1 ;  /* 0x0000000000017941 */ /* 0x000fea0003800000 */
.L_x_76:
[----:B0-2---:R-:W2:Y:S04]  /*1ec70*/  LDL.LU R2, [R1+0x268] ;  /* 0x0002680001027983 */ /* 0x005ea80000300800 */
[----:B------:R-:W3:Y:S04]  /*1ec80*/  LDL.LU R9, [R1+0x26c] ;  /* 0x00026c0001097983 */ /* 0x000ee80000300800 */
[----:B------:R-:W4:Y:S01]  /*1ec90*/  LDL.LU R11, [R1+0x264] ;  /* 0x00026400010b7983 */ /* 0x000f220000300800 */
[----:B------:R-:W-:Y:S01]  /*1eca0*/  @!P2 IMAD.MOV.U32 R3, RZ, RZ, R34 ;  /* 0x000000ffff03a224 */ /* 0x000fe200078e0022 */
[----:B------:R-:W-:Y:S01]  /*1ecb0*/  ISETP.LT.OR P1, PT, R35, 0x52, !P0 ;  /* 0x000000522300780c */ /* 0x000fe20004721670 */
[----:B------:R-:W-:Y:S01]  /*1ecc0*/  @!P3 IMAD.MOV.U32 R4, RZ, RZ, R26 ;  /* 0x000000ffff04b224 */ /* 0x000fe200078e001a */
[----:B------:R-:W-:Y:S01]  /*1ecd0*/  BSSY B1, `(.L_x_78) ;  /* 0x000001d000017945 */ /* 0x000fe20003800000 */
[----:B------:R-:W-:-:S02]  /*1ece0*/  @!P3 IMAD.MOV.U32 R5, RZ, RZ, R34 ;  /* 0x000000ffff05b224 */ /* 0x000fc400078e0022 */
[----:B------:R-:W-:Y:S02]  /*1ecf0*/  @!P3 IMAD R10, R25, 0x180, RZ ;  /* 0x00000180190ab824 */ /* 0x000fe400078e02ff */
[----:B------:R-:W-:-:S04]  /*1ed00*/  @!P3 IMAD.WIDE.U32 R6, R24, 0x180, R4 ;  /* 0x000001801806b825 */ /* 0x000fc800078e0004 */
[----:B------:R-:W-:Y:S01]  /*1ed10*/  @!P2 IMAD R5, R25, 0x180, RZ ;  /* 0x000001801905a824 */ /* 0x000fe200078e02ff */
[----:B------:R-:W-:-:S04]  /*1ed20*/  @!P3 IADD3 R6, P5, R6, R18, RZ ;  /* 0x000000120606b210 */ /* 0x000fc80007fbe0ff */
[----:B------:R-:W-:Y:S01]  /*1ed30*/  @!P3 IADD3.X R7, R19, R7, R10, P5, !PT ;  /* 0x000000071307b210 */ /* 0x000fe20002ffe40a */
[----:B--2---:R-:W-:Y:S01]  /*1ed40*/  FMUL R8, R2, UR18 ;  /* 0x0000001202087c20 */ /* 0x004fe20008400000 */
[----:B------:R-:W-:Y:S02]  /*1ed50*/  @!P2 IMAD.MOV.U32 R2, RZ, RZ, R26 ;  /* 0x000000ffff02a224 */ /* 0x000fe400078e001a */
[----:B---3--:R-:W-:Y:S02]  /*1ed60*/  FMUL R9, R9, UR18 ;  /* 0x0000001209097c20 */ /* 0x008fe40008400000 */
[----:B------:R-:W-:-:S03]  /*1ed70*/  @!P2 IMAD.WIDE.U32 R2, R24, 0x180, R2 ;  /* 0x000001801802a825 */ /* 0x000fc600078e0002 */
[----:B------:R-:W-:Y:S02]  /*1ed80*/  F2FP.SATFINITE.E4M3.F32.PACK_AB_MERGE_C R13, RZ, R9, RZ ;  /* 0x00000009ff0d723e */ /* 0x000fe400048070ff */
[----:B------:R-:W-:Y:S01]  /*1ed90*/  @!P2 IADD3 R4, P4, R2, R16, RZ ;  /* 0x000000100204a210 */ /* 0x000fe20007f9e0ff */
[----:B----4-:R-:W-:Y:S01]  /*1eda0*/  FMUL R2, R11, UR18 ;  /* 0x000000120b027c20 */ /* 0x010fe20008400000 */
[----:B------:R-:W-:Y:S02]  /*1edb0*/  F2FP.SATFINITE.E4M3.F32.PACK_AB_MERGE_C R11, RZ, R8, RZ ;  /* 0x00000008ff0b723e */ /* 0x000fe400048070ff */
[----:B------:R-:W-:Y:S02]  /*1edc0*/  @!P2 IADD3.X R5, R17, R3, R5, P4, !PT ;  /* 0x000000031105a210 */ /* 0x000fe400027fe405 */
        /* <DEDUP_REMOVED lines=13> */
.L_x_79:
[----:B------:R-:W-:Y:S05]  /*1eea0*/  BSYNC B1 ;  /* 0x0000000000017941 */ /* 0x000fea0003800000 */
.L_x_78:
[----:B0-----:R-:W2:Y:S04]  /*1eeb0*/  LDL.LU R2, [R1+0x270] ;  /* 0x0002700001027983 */ /* 0x001ea80000300800 */
[----:B------:R-:W3:Y:S01]  /*1eec0*/  LDL.LU R3, [R1+0x274] ;  /* 0x0002740001037983 */ /* 0x000ee20000300800 */
[C---:B------:R-:W-:Y:S01]  /*1eed0*/  ISETP.LT.OR P1, PT, R35.reuse, 0x59, !P0 ;  /* 0x000000592300780c */ /* 0x040fe20004721670 */
[----:B------:R-:W-:Y:S01]  /*1eee0*/  BSSY B1, `(.L_x_80) ;  /* 0x0000013000017945 */ /* 0x000fe20003800000 */
[----:B------:R-:W-:Y:S01]  /*1eef0*/  ISETP.LT.OR P0, PT, R35, 0x5a, !P0 ;  /* 0x0000005a2300780c */ /* 0x000fe20004701670 */
[----:B------:R0:W-:Y:S04]  /*1ef00*/  @!P2 STG.E.U8 desc[UR30][R4.64+0x58], R11 ;  /* 0x0000580b0400a986 */ /* 0x0001e8000c10111e */
[----:B------:R0:W-:Y:S01]  /*1ef10*/  @!P3 STG.E.U8 desc[UR30][R6.64+0x59], R13 ;  /* 0x0000590d0600b986 */ /* 0x0001e2000c10111e */
[----:B--2---:R-:W-:Y:S01]  /*1ef20*/  FMUL R2, R2, UR18 ;  /* 0x0000001202027c20 */ /* 0x004fe20008400000 */
[----:B---3--:R-:W-:-:S04]  /*1ef30*/  FMUL R8, R3, UR18 ;  /* 0x0000001203087c20 */ /* 0x008fc80008400000 */
[----:B------:R-:W-:Y:S01]  /*1ef40*/  F2FP.SATFINITE.E4M3.F32.PACK_AB_MERGE_C R9, RZ, R2, RZ ;  /* 0x00000002ff09723e */ /* 0x000fe200048070ff */
[----:B0-----:R-:W-:Y:S06]  /*1ef50*/  @P1 BRA `(.L_x_81) ;  /* 0x00000000002c1947 */ /* 0x001fec0003800000 */
        /* <DEDUP_REMOVED lines=11> */
.L_x_81:
[----:B------:R-:W-:Y:S05]  /*1f010*/  BSYNC B1 ;  /* 0x0000000000017941 */ /* 0x000fea0003800000 */
.L_x_80:
[----:B0-----:R-:W-:Y:S01]  /*1f020*/  F2FP.SATFINITE.E4M3.F32.PACK_AB_MERGE_C R3, RZ, R8, RZ ;  /* 0x00000008ff03723e */ /* 0x001fe200048070ff */
[----:B------:R-:W-:Y:S06]  /*1f030*/  @P0 BRA `(.L_x_35) ;  /* 0x0000000000280947 */ /* 0x000fec0003800000 */
[----:B------:R-:W-:Y:S01]  /*1f040*/  IMAD.MOV.U32 R27, RZ, RZ, R34 ;  /* 0x000000ffff1b7224 */ /* 0x000fe200078e0022 */
[----:B------:R-:W-:Y:S01]  /*1f050*/  ULDC.64 UR20, c[0x0][0x5c0] ;  /* 0x0001700000147ab9 */ /* 0x000fe20000000a00 */
        /* <DEDUP_REMOVED lines=8> */
.L_x_35:
[----:B------:R-:W-:Y:S05]  /*1f0e0*/  BSYNC B0 ;  /* 0x0000000000007941 */ /* 0x000fea0003800000 */
.L_x_31:
[----:B0-2--5:R-:W2:Y:S04]  /*1f0f0*/  LDL.LU R3, [R1+0x278] ;  /* 0x0002780001037983 */ /* 0x025ea80000300800 */
[----:B------:R-:W2:Y:S01]  /*1f100*/  LDL.LU R2, [R1+0x27c] ;  /* 0x00027c0001027983 */ /* 0x000ea20000300800 */
[----:B------:R-:W-:Y:S01]  /*1f110*/  ULDC UR20, c[0x0][0xc] ;  /* 0x0000030000147ab9 */ /* 0x000fe20000000800 */
[----:B------:R-:W-:Y:S01]  /*1f120*/  ULDC UR21, c[0x0][0x10] ;  /* 0x0000040000157ab9 */ /* 0x000fe20000000800 */
[----:B-1----:R-:W2:Y:S01]  /*1f130*/  LDC R5, c[0x0][0x14] ;  /* 0x00000500ff057b82 */ /* 0x002ea20000000800 */
[----:B------:R-:W-:Y:S01]  /*1f140*/  UIMAD.WIDE.U32 UR20, UR20, UR21, URZ ;  /* 0x00000015141472a5 */ /* 0x000fe2000f8e003f */
[----:B------:R-:W-:-:S05]  /*1f150*/  UMOV UR19, 0xffffffff ;  /* 0xffffffff00137882 */ /* 0x000fca0000000000 */
[----:B--2---:R-:W-:-:S04]  /*1f160*/  IMAD.WIDE.U32 R2, R5, UR20, R2 ;  /* 0x0000001405027c25 */ /* 0x004fc8000f8e0002 */
[----:B------:R-:W-:Y:S01]  /*1f170*/  IMAD R5, R5, UR21, RZ ;  /* 0x0000001505057c24 */ /* 0x000fe2000f8e02ff */
[----:B------:R-:W-:Y:S01]  /*1f180*/  ULDC.64 UR20, c[0x0][0x650] ;  /* 0x0001940000147ab9 */ /* 0x000fe20000000a00 */
[----:B------:R-:W-:Y:S01]  /*1f190*/  IMAD.MOV.U32 R14, RZ, RZ, R2 ;  /* 0x000000ffff0e7224 */ /* 0x000fe200078e0002 */
[----:B------:R-:W-:Y:S01]  /*1f1a0*/  ISETP.GE.U32.AND P0, PT, R2, UR20, PT ;  /* 0x0000001402007c0c */ /* 0x000fe2000bf06070 */
[----:B------:R-:W-:Y:S01]  /*1f1b0*/  IMAD.IADD R15, R3, 0x1, R5 ;  /* 0x00000001030f7824 */ /* 0x000fe200078e0205 */
[----:B------:R-:W-:Y:S01]  /*1f1c0*/  PRMT R3, RZ, 0x7610, R3 ;  /* 0x00007610ff037816 */ /* 0x000fe20000000003 */
[----:B------:R-:W-:-:S03]  /*1f1d0*/  IMAD.MOV.U32 R2, RZ, RZ, -0x1 ;  /* 0xffffffffff027424 */ /* 0x000fc600078e00ff */
[----:B------:R0:W-:Y:S01]  /*1f1e0*/  STL [R1+0x278], R15 ;  /* 0x0002780f01007387 */ /* 0x0001e20000100800 */
[----:B------:R-:W-:-:S03]  /*1f1f0*/  ISETP.GE.U32.AND.EX P0, PT, R15, UR21, PT, P0 ;  /* 0x000000150f007c0c */ /* 0x000fc6000bf06100 */
[----:B------:R0:W-:Y:S04]  /*1f200*/  STL [R1+0x27c], R14 ;  /* 0x00027c0e01007387 */ /* 0x0001e80000100800 */
[----:B------:R0:W-:Y:S06]  /*1f210*/  STL [R1+0x280], R2 ;  /* 0x0002800201007387 */ /* 0x0001ec0000100800 */
[----:B------:R-:W-:Y:S05]  /*1f220*/  @P0 BRA `(.L_x_82) ;  /* 0x0000000400780947 */ /* 0x000fea0003800000 */
[----:B------:R-:W0:Y:S01]  /*1f230*/  S2R R9, SR_CTAID.X ;  /* 0x0000000000097919 */ /* 0x000e220000002500 */
[----:B------:R-:W-:Y:S01]  /*1f240*/  ULDC.64 UR26, c[0x0][0x628] ;  /* 0x00018a00001a7ab9 */ /* 0x000fe20000000a00 */
[----:B------:R-:W1:Y:S01]  /*1f250*/  LDC R10, c[0x0][0x144] ;  /* 0x00005100ff0a7b82 */ /* 0x000e620000000800 */
[----:B------:R-:W-:Y:S01]  /*1f260*/  ULDC UR15, c[0x0][0x150] ;  /* 0x00005400000f7ab9 */ /* 0x000fe20000000800 */
[----:B------:R-:W2:Y:S01]  /*1f270*/  S2R R13, SR_CTAID.Y ;  /* 0x00000000000d7919 */ /* 0x000ea20000002600 */
[----:B------:R-:W-:Y:S01]  /*1f280*/  ISETP.NE.U32.AND P0, PT, RZ, UR26, PT ;  /* 0x0000001aff007c0c */ /* 0x000fe2000bf05070 */
[----:B------:R-:W-:Y:S01]  /*1f290*/  ULDC UR28, c[0x0][0x630] ;  /* 0x00018c00001c7ab9 */ /* 0x000fe20000000800 */
[----:B------:R-:W-:Y:S02]  /*1f2a0*/  R2UR UR24, R14 ;  /* 0x000000000e1872ca */ /* 0x000fe400000e0000 */
[----:B------:R-:W-:Y:S01]  /*1f2b0*/  ISETP.NE.AND.EX P0, PT, RZ, UR27, PT, P0 ;  /* 0x0000001bff007c0c */ /* 0x000fe2000bf05300 */
[----:B------:R-:W3:Y:S01]  /*1f2c0*/  LDC.64 R6, c[0x0][0x620] ;  /* 0x00018800ff067b82 */ /* 0x000ee20000000a00 */
[----:B------:R-:W-:-:S02]  /*1f2d0*/  R2UR UR25, R15 ;  /* 0x000000000f1972ca */ /* 0x000fc400000e0000 */
[----:B0-----:R-:W-:-:S05]  /*1f2e0*/  I2FP.F32.U32 R2, R9 ;  /* 0x0000000900027245 */ /* 0x001fca0000201000 */
[----:B------:R-:W-:-:S06]  /*1f2f0*/  FMUL R2, R2, UR15 ;  /* 0x0000000f02027c20 */ /* 0x000fcc0008400000 */
[----:B------:R-:W0:Y:S01]  /*1f300*/  F2I.U32.TRUNC.NTZ R2, R2 ;  /* 0x0000000200027305 */ /* 0x000e22000020f000 */
[----:B--2---:R-:W-:Y:S05]  /*1f310*/  @!P0 BRA `(.L_x_83) ;  /* 0x0000000000308947 */ /* 0x004fea0003800000 */
        /* <DEDUP_REMOVED lines=12> */
.L_x_83:
[----:B------:R-:W-:Y:S01]  /*1f3e0*/  USHF.R.U64 UR19, UR24, UR28, UR25 ;  /* 0x0000001c18137299 */ /* 0x000fe20008001219 */
[----:B------:R-:W2:Y:S01]  /*1f3f0*/  LDC.64 R20, c[0x0][0x640] ;  /* 0x00019000ff147b82 */ /* 0x000ea20000000a00 */
[----:B------:R-:W-:Y:S01]  /*1f400*/  USHF.R.U32.HI UR15, URZ, UR28, UR25 ;  /* 0x0000001c3f0f7299 */ /* 0x000fe20008011619 */
[----:B0-----:R-:W-:Y:S02]  /*1f410*/  IMAD.MOV R11, RZ, RZ, -R2 ;  /* 0x000000ffff0b7224 */ /* 0x001fe400078e0a02 */
[----:B------:R-:W-:Y:S01]  /*1f420*/  IMAD.MOV.U32 R2, RZ, RZ, R14 ;  /* 0x000000ffff027224 */ /* 0x000fe200078e000e */
[----:B------:R-:W-:Y:S01]  /*1f430*/  IADD3 R5, P0, RZ, -UR19, RZ ;  /* 0x80000013ff057c10 */ /* 0x000fe2000ff1e0ff */
[----:B-1----:R-:W-:Y:S02]  /*1f440*/  IMAD R17, R10, R11, R9 ;  /* 0x0000000b0a117224 */ /* 0x002fe400078e0209 */
[----:B------:R-:W0:Y:S02]  /*1f450*/  LDC R8, c[0x0][0x618] ;  /* 0x00018600ff087b82 */ /* 0x000e240000000800 */
[----:B------:R-:W-:Y:S01]  /*1f460*/  IMAD.X R3, RZ, RZ, ~UR15, P0 ;  /* 0x8000000fff037e24 */ /* 0x000fe200080e06ff */
[----:B------:R-:W-:-:S03]  /*1f470*/  ULDC UR15, c[0x0][0x154] ;  /* 0x00005500000f7ab9 */ /* 0x000fc60000000800 */
[-C--:B---3--:R-:W-:Y:S02]  /*1f480*/  IMAD R4, R3, R6.reuse, RZ ;  /* 0x0000000603047224 */ /* 0x088fe400078e02ff */
[----:B------:R-:W1:Y:S01]  /*1f490*/  LDC R12, c[0x0][0x608] ;  /* 0x00018200ff0c7b82 */ /* 0x000e620000000800 */
[----:B------:R-:W-:Y:S02]  /*1f4a0*/  IMAD.MOV.U32 R3, RZ, RZ, R15 ;  /* 0x000000ffff037224 */ /* 0x000fe400078e000f */
[----:B------:R-:W-:-:S05]  /*1f4b0*/  IMAD.WIDE.U32 R2, R5, R6, R2 ;  /* 0x0000000605027225 */ /* 0x000fca00078e0002 */
[----:B------:R-:W3:Y:S01]  /*1f4c0*/  LDC R16, c[0x0][0x658] ;  /* 0x00019600ff107b82 */ /* 0x000ee20000000800 */
[----:B------:R-:W-:Y:S01]  /*1f4d0*/  IMAD R5, R5, R7, R4 ;  /* 0x0000000705057224 */ /* 0x000fe200078e0204 */
[----:B------:R-:W-:Y:S01]  /*1f4e0*/  I2FP.F32.U32 R4, R13 ;  /* 0x0000000d00047245 */ /* 0x000fe20000201000 */
[----:B------:R-:W-:Y:S01]  /*1f4f0*/  IMAD.MOV.U32 R7, RZ, RZ, 0x1 ;  /* 0x00000001ff077424 */ /* 0x000fe200078e00ff */
[----:B--2---:R-:W-:Y:S01]  /*1f500*/  ISETP.NE.U32.AND P0, PT, R20, RZ, PT ;  /* 0x000000ff1400720c */ /* 0x004fe20003f05070 */
[----:B------:R-:W-:Y:S02]  /*1f510*/  IMAD.IADD R3, R3, 0x1, R5 ;  /* 0x0000000103037824 */ /* 0x000fe400078e0205 */
[----:B------:R-:W-:Y:S01]  /*1f520*/  FMUL R4, R4, UR15 ;  /* 0x0000000f04047c20 */ /* 0x000fe20008400000 */
[----:B------:R-:W2:Y:S01]  /*1f530*/  LDC R14, c[0x0][0x148] ;  /* 0x00005200ff0e7b82 */ /* 0x000ea20000000800 */
[----:B------:R-:W-:Y:S01]  /*1f540*/  ISETP.NE.AND.EX P0, PT, R21, RZ, PT, P0 ;  /* 0x000000ff1500720c */ /* 0x000fe20003f05300 */
[----:B------:R-:W-:Y:S01]  /*1f550*/  IMAD.MOV.U32 R5, RZ, RZ, -0x1 ;  /* 0xffffffffff057424 */ /* 0x000fe200078e00ff */
[-CC-:B0-----:R-:W-:Y:S01]  /*1f560*/  SHF.R.U64 R10, R2, R8.reuse, R3.reuse ;  /* 0x00000008020a7219 */ /* 0x181fe20000001203 */
[----:B------:R0:W0:Y:S01]  /*1f570*/  F2I.U32.TRUNC.NTZ R11, R4 ;  /* 0x00000004000b7305 */ /* 0x000022000020f000 */
[----:B------:R-:W-:-:S03]  /*1f580*/  SHF.R.U32.HI R3, RZ, R8, R3 ;  /* 0x00000008ff037219 */ /* 0x000fc60000011603 */
[----:B------:R-:W0:Y:S01]  /*1f590*/  LDC R15, c[0x0][0x600] ;  /* 0x00018000ff0f7b82 */ /* 0x000e220000000800 */
[-CC-:B-1----:R-:W-:Y:S02]  /*1f5a0*/  SHF.R.U64 R8, R10, R12.reuse, R3.reuse ;  /* 0x0000000c0a087219 */ /* 0x182fe40000001203 */
[----:B------:R-:W-:-:S05]  /*1f5b0*/  SHF.R.U32.HI R3, RZ, R12, R3 ;  /* 0x0000000cff037219 */ /* 0x000fca0000011603 */
[----:B------:R-:W1:Y:S01]  /*1f5c0*/  LDC R18, c[0x0][0x648] ;  /* 0x00019200ff127b82 */ /* 0x000e620000000800 */
[-CC-:B---3--:R-:W-:Y:S02]  /*1f5d0*/  SHF.R.U64 R12, R8, R16.reuse, R3.reuse ;  /* 0x00000010080c7219 */ /* 0x188fe40000001203 */
[-C--:B------:R-:W-:Y:S02]  /*1f5e0*/  SHF.L.U32 R5, R5, R16.reuse, RZ ;  /* 0x0000001005057219 */ /* 0x080fe400000006ff */
[-C--:B------:R-:W-:Y:S01]  /*1f5f0*/  SHF.R.U32.HI R3, RZ, R16.reuse, R3 ;  /* 0x00000010ff037219 */ /* 0x080fe20000011603 */
[----:B------:R-:W-:Y:S01]  /*1f600*/  IMAD.MOV.U32 R2, RZ, RZ, R12 ;  /* 0x000000ffff027224 */ /* 0x000fe200078e000c */
[----:B------:R-:W-:Y:S01]  /*1f610*/  SHF.L.U32 R130, R7, R16, RZ ;  /* 0x0000001007827219 */ /* 0x000fe200000006ff */
[----:B------:R-:W3:Y:S01]  /*1f620*/  LDC R22, c[0x0][0x638] ;  /* 0x00018e00ff167b82 */ /* 0x000ee20000000800 */
[----:B------:R-:W-:-:S07]  /*1f630*/  LOP3.LUT R19, RZ, R5, RZ, 0x33, !PT ;  /* 0x00000005ff137212 */ /* 0x000fce00078e33ff */
[----:B------:R-:W0:Y:S01]  /*1f640*/  LDC R23, c[0x0][0x610] ;  /* 0x00018400ff177b82 */ /* 0x000e220000000800 */
[----:B------:R-:W-:Y:S05]  /*1f650*/  @!P0 BRA `(.L_x_84) ;  /* 0x0000000000288947 */ /* 0x000fea0003800000 */
[----:B------:R-:W5:Y:S02]  /*1f660*/  LDC R7, c[0x0][0x64c] ;  /* 0x00019300ff077b82 */ /* 0x000f640000000800 */
[----:B-----5:R-:W-:-:S05]  /*1f670*/  IADD3 R7, P0, R12, R7, RZ ;  /* 0x000000070c077210 */ /* 0x020fca0007f1e0ff */
[----:B------:R-:W-:-:S04]  /*1f680*/  IMAD.X R9, RZ, RZ, R3, P0 ;  /* 0x000000ffff097224 */ /* 0x000fc800000e0603 */
[----:B------:R-:W-:-:S04]  /*1f690*/  IMAD.WIDE.U32 R2, R9, R20, RZ ;  /* 0x0000001409027225 */ /* 0x000fc800078e00ff */
[----:B0-----:R-:W-:-:S04]  /*1f6a0*/  IMAD.WIDE.U32 R4, P0, R7, R21, R2 ;  /* 0x0000001507047225 */ /* 0x001fc80007800002 */
[----:B------:R-:W-:-:S04]  /*1f6b0*/  IMAD.WIDE.U32 R2, R7, R20, RZ ;  /* 0x0000001407027225 */ /* 0x000fc800078e00ff */
[----:B------:R-:W-:Y:S01]  /*1f6c0*/  IMAD.X R7, RZ, RZ, RZ, P0 ;  /* 0x000000ffff077224 */ /* 0x000fe200000e06ff */
[----:B------:R-:W-:Y:S01]  /*1f6d0*/  IADD3 RZ, P0, R3, R4, RZ ;  /* 0x0000000403ff7210 */ /* 0x000fe20007f1e0ff */
[----:B------:R-:W-:-:S04]  /*1f6e0*/  IMAD.MOV.U32 R6, RZ, RZ, R5 ;  /* 0x000000ffff067224 */ /* 0x000fc800078e0005 */
[----:B------:R-:W-:-:S08]  /*1f6f0*/  IMAD.WIDE.U32.X R2, R9, R21, R6, P0 ;  /* 0x0000001509027225 */ /* 0x000fd000000e0406 */
.L_x_84:
[----:B0-----:R-:W0:Y:S01]  /*1f700*/  LDC R4, c[0x0][0x65c] ;  /* 0x00019700ff047b82 */ /* 0x001e220000000800 */
[----:B-1----:R-:W-:Y:S01]  /*1f710*/  SHF.R.U64 R2, R2, R18, R3 ;  /* 0x0000001202027219 */ /* 0x002fe20000001203 */
[----:B------:R-:W-:Y:S01]  /*1f720*/  VIADD R7, R15, 0xffffffff ;  /* 0xffffffff0f077836 */ /* 0x000fe20000000000 */
[----:B------:R-:W-:Y:S01]  /*1f730*/  LOP3.LUT R5, R8, R19, RZ, 0xc0, !PT ;  /* 0x0000001308057212 */ /* 0x000fe200078ec0ff */
[----:B------:R-:W-:Y:S02]  /*1f740*/  IMAD.MOV R11, RZ, RZ, -R11 ;  /* 0x000000ffff0b7224 */ /* 0x000fe400078e0a0b */
[----:B------:R-:W-:Y:S02]  /*1f750*/  IMAD.MOV R3, RZ, RZ, -R2 ;  /* 0x000000ffff037224 */ /* 0x000fe400078e0a02 */
[----:B------:R-:W-:Y:S01]  /*1f760*/  IMAD R130, R130, R2, R5 ;  /* 0x0000000282827224 */ /* 0x000fe200078e0205 */
[----:B------:R-:W-:Y:S01]  /*1f770*/  LOP3.LUT R5, R10, R7, RZ, 0xc0, !PT ;  /* 0x000000070a057212 */ /* 0x000fe200078ec0ff */
[----:B---3--:R-:W-:-:S02]  /*1f780*/  IMAD R2, R3, R22, R12 ;  /* 0x0000001603027224 */ /* 0x008fc400078e020c */
[----:B------:R-:W-:Y:S02]  /*1f790*/  IMAD.MOV.U32 R3, RZ, RZ, 0x1 ;  /* 0x00000001ff037424 */ /* 0x000fe400078e00ff */
[----:B------:R-:W-:Y:S01]  /*1f7a0*/  IMAD R5, R2, R15, R5 ;  /* 0x0000000f02057224 */ /* 0x000fe200078e0205 */
[----:B0-----:R-:W-:-:S13]  /*1f7b0*/  ISETP.NE.AND P0, PT, R4, 0x1, PT ;  /* 0x000000010400780c */ /* 0x001fda0003f05270 */
[----:B--2---:R-:W-:-:S04]  /*1f7c0*/  @P0 IMAD R17, R14, R11, R13 ;  /* 0x0000000b0e110224 */ /* 0x004fc800078e020d */
[----:B------:R-:W-:-:S05]  /*1f7d0*/  IMAD R130, R130, R23, R17 ;  /* 0x0000001782827224 */ /* 0x000fca00078e0211 */
[----:B------:R-:W-:Y:S02]  /*1f7e0*/  SEL R2, R5, R130, !P0 ;  /* 0x0000008205027207 */ /* 0x000fe40004000000 */
[----:B------:R-:W-:-:S03]  /*1f7f0*/  SEL R130, R130, R5, !P0 ;  /* 0x0000000582827207 */ /* 0x000fc60004000000 */
[----:B------:R1:W-:Y:S04]  /*1f800*/  STL [R1+0x280], R2 ;  /* 0x0002800201007387 */ /* 0x0003e80000100800 */
.L_x_82:
[----:B------:R-:W-:Y:S01]  /*1f810*/  UIADD3 UR5, UR14, UR5, URZ ;  /* 0x000000050e057290 */ /* 0x000fe2000fffe03f */
[----:B------:R2:W-:Y:S01]  /*1f820*/  STL [R1+0x284], R130 ;  /* 0x0002848201007387 */ /* 0x0005e20000100800 */
[----:B------:R-:W-:Y:S02]  /*1f830*/  LOP3.LUT P0, RZ, R3, 0xff, RZ, 0xc0, !PT ;  /* 0x000000ff03ff7812 */ /* 0x000fe4000780c0ff */
[----:B------:R-:W-:Y:S02]  /*1f840*/  USHF.R.U32.HI UR15, URZ, 0x1, UR5 ;  /* 0x000000013f0f7899 */ /* 0x000fe40008011605 */
[----:B------:R-:W-:Y:S02]  /*1f850*/  UISETP.GT.U32.AND UP0, UPT, UR5, 0x1, UPT ;  /* 0x000000010500788c */ /* 0x000fe4000bf04070 */
[----:B------:R-:W-:Y:S02]  /*1f860*/  ULOP3.LUT UR15, UR15, 0x1, URZ, 0xc0, !UPT ;  /* 0x000000010f0f7892 */ /* 0x000fe4000f8ec03f */
[----:B------:R-:W-:-:S02]  /*1f870*/  UISETP.LT.U32.AND UP0, UPT, UR14, 0x2, UP0 ;  /* 0x000000020e00788c */ /* 0x000fc40008701070 */
[----:B------:R-:W-:Y:S02]  /*1f880*/  UISETP.NE.U32.AND UP1, UPT, UR15, 0x1, UPT ;  /* 0x000000010f00788c */ /* 0x000fe4000bf25070 */
[----:B------:R-:W-:Y:S02]  /*1f890*/  USEL UR16, URZ, 0x1, !UP0 ;  /* 0x000000013f107887 */ /* 0x000fe4000c000000 */
[----:B------:R-:W-:Y:S02]  /*1f8a0*/  UISETP.GT.U32.AND UP1, UPT, UR14, 0x1, !UP1 ;  /* 0x000000010e00788c */ /* 0x000fe4000cf24070 */
[----:B------:R-:W-:Y:S02]  /*1f8b0*/  ULOP3.LUT UR5, UR5, 0x1, URZ, 0xc0, !UPT ;  /* 0x0000000105057892 */ /* 0x000fe4000f8ec03f */
[----:B------:R-:W-:-:S04]  /*1f8c0*/  USEL UR15, URZ, 0x1, !UP1 ;  /* 0x000000013f0f7887 */ /* 0x000fc8000c800000 */
[----:B------:R-:W-:Y:S01]  /*1f8d0*/  ULOP3.LUT UR4, UR15, UR4, UR16, 0x96, !UPT ;  /* 0x000000040f047292 */ /* 0x000fe2000f8e9610 */
[----:B--2---:R-:W-:Y:S11]  /*1f8e0*/  @P0 BRA `(.L_x_85) ;  /* 0xfffffe1400e40947 */ /* 0x004ff6000383ffff */
[----:B------:R-:W-:Y:S05]  /*1f8f0*/  EXIT ;  /* 0x000000000000794d */ /* 0x000fea0003800000 */
.L_x_3:
[----:B------:R-:W2:Y:S01]  /*1f900*/  LDL R18, [R1+0x27c] ;  /* 0x00027c0001127983 */ /* 0x000ea20000100800 */
[----:B------:R-:W-:-:S03]  /*1f910*/  ULDC.64 UR4, c[0x0][0x650] ;  /* 0x0001940000047ab9 */ /* 0x000fc60000000a00 */
[----:B------:R-:W3:Y:S01]  /*1f920*/  LDL R19, [R1+0x278] ;  /* 0x0002780001137983 */ /* 0x000ee20000100800 */
[----:B------:R-:W-:Y:S01]  /*1f930*/  PRMT R0, RZ, 0x7610, R0 ;  /* 0x00007610ff007816 */ /* 0x000fe20000000000 */
[----:B------:R-:W-:Y:S02]  /*1f940*/  IMAD.MOV.U32 R5, RZ, RZ, -0x1 ;  /* 0xffffffffff057424 */ /* 0x000fe400078e00ff */
[----:B------:R-:W-:Y:S02]  /*1f950*/  IMAD.MOV.U32 R7, RZ, RZ, -0x1 ;  /* 0xffffffffff077424 */ /* 0x000fe400078e00ff */
[----:B------:R-:W-:Y:S01]  /*1f960*/  IMAD.MOV.U32 R6, RZ, RZ, -0x1 ;  /* 0xffffffffff067424 */ /* 0x000fe200078e00ff */
[----:B--2---:R-:W-:-:S04]  /*1f970*/  ISETP.GE.U32.AND P0, PT, R18, UR4, PT ;  /* 0x0000000412007c0c */ /* 0x004fc8000bf06070 */
[----:B---3--:R-:W-:-:S13]  /*1f980*/  ISETP.GE.U32.AND.EX P0, PT, R19, UR5, PT, P0 ;  /* 0x0000000513007c0c */ /* 0x008fda000bf06100 */
[----:B------:R-:W-:Y:S05]  /*1f990*/  @P0 BRA `(.L_x_86) ;  /* 0x00000004006c0947 */ /* 0x000fea0003800000 */
[----:B------:R-:W0:Y:S01]  /*1f9a0*/  LDC.64 R12, c[0x0][0x628] ;  /* 0x00018a00ff0c7b82 */ /* 0x000e220000000a00 */
[----:B------:R-:W-:Y:S02]  /*1f9b0*/  IMAD.MOV.U32 R10, RZ, RZ, R18 ;  /* 0x000000ffff0a7224 */ /* 0x000fe400078e0012 */
[----:B------:R-:W-:-:S05]  /*1f9c0*/  IMAD.MOV.U32 R11, RZ, RZ, R19 ;  /* 0x000000ffff0b7224 */ /* 0x000fca00078e0013 */
[----:B------:R-:W1:Y:S08]  /*1f9d0*/  LDC R14, c[0x0][0x630] ;  /* 0x00018c00ff0e7b82 */ /* 0x000e700000000800 */
[----:B------:R-:W2:Y:S01]  /*1f9e0*/  LDC.64 R16, c[0x0][0x620] ;  /* 0x00018800ff107b82 */ /* 0x000ea20000000a00 */
[----:B0-----:R-:W-:-:S04]  /*1f9f0*/  ISETP.NE.U32.AND P0, PT, R12, RZ, PT ;  /* 0x000000ff0c00720c */ /* 0x001fc80003f05070 */
[----:B------:R-:W-:-:S13]  /*1fa00*/  ISETP.NE.AND.EX P0, PT, R13, RZ, PT, P0 ;  /* 0x000000ff0d00720c */ /* 0x000fda0003f05300 */
[----:B-12---:R-:W-:Y:S05]  /*1fa10*/  @!P0 BRA `(.L_x_87) ;  /* 0x0000000000288947 */ /* 0x006fea0003800000 */
[----:B------:R-:W0:Y:S02]  /*1fa20*/  LDC R0, c[0x0][0x634] ;  /* 0x00018d00ff007b82 */ /* 0x000e240000000800 */
[----:B0-----:R-:W-:-:S05]  /*1fa30*/  IADD3 R5, P0, R18, R0, RZ ;  /* 0x0000000012057210 */ /* 0x001fca0007f1e0ff */
        /* <DEDUP_REMOVED lines=8> */
.L_x_87:
[--C-:B------:R-:W-:Y:S01]  /*1fac0*/  SHF.R.U64 R12, R10, R14, R11.reuse ;  /* 0x0000000e0a0c7219 */ /* 0x100fe2000000120b */
[----:B------:R-:W0:Y:S01]  /*1fad0*/  LDC.64 R20, c[0x0][0x640] ;  /* 0x00019000ff147b82 */ /* 0x000e220000000a00 */
[----:B------:R-:W-:Y:S01]  /*1fae0*/  I2FP.F32.U32 R9, R2 ;  /* 0x0000000200097245 */ /* 0x000fe20000201000 */
[----:B------:R-:W-:Y:S01]  /*1faf0*/  ULDC UR4, c[0x0][0x150] ;  /* 0x0000540000047ab9 */ /* 0x000fe20000000800 */
[----:B------:R-:W-:Y:S01]  /*1fb00*/  SHF.R.U32.HI R0, RZ, R14, R11 ;  /* 0x0000000eff007219 */ /* 0x000fe2000001160b */
[----:B------:R-:W-:Y:S01]  /*1fb10*/  IMAD.MOV.U32 R6, RZ, RZ, R18 ;  /* 0x000000ffff067224 */ /* 0x000fe200078e0012 */
[----:B------:R-:W-:Y:S01]  /*1fb20*/  IADD3 R3, P0, RZ, -R12, RZ ;  /* 0x8000000cff037210 */ /* 0x000fe20007f1e0ff */
[----:B------:R-:W-:Y:S01]  /*1fb30*/  FMUL R9, R9, UR4 ;  /* 0x0000000409097c20 */ /* 0x000fe20008400000 */
[----:B------:R-:W-:Y:S01]  /*1fb40*/  IMAD.MOV.U32 R7, RZ, RZ, R19 ;  /* 0x000000ffff077224 */ /* 0x000fe200078e0013 */
[----:B------:R-:W1:Y:S01]  /*1fb50*/  LDC R8, c[0x0][0x618] ;  /* 0x00018600ff087b82 */ /* 0x000e620000000800 */
[----:B------:R-:W-:Y:S01]  /*1fb60*/  ULDC UR4, c[0x0][0x154] ;  /* 0x0000550000047ab9 */ /* 0x000fe20000000800 */
[----:B------:R-:W-:-:S02]  /*1fb70*/  IMAD.X R5, RZ, RZ, ~R0, P0 ;  /* 0x000000ffff057224 */ /* 0x000fc400000e0e00 */
[----:B------:R-:W2:Y:S01]  /*1fb80*/  F2I.U32.TRUNC.NTZ R9, R9 ;  /* 0x0000000900097305 */ /* 0x000ea2000020f000 */
[----:B------:R-:W-:-:S03]  /*1fb90*/  IMAD.WIDE.U32 R6, R3, R16, R6 ;  /* 0x0000001003067225 */ /* 0x000fc600078e0006 */
[----:B------:R-:W3:Y:S01]  /*1fba0*/  LDC R11, c[0x0][0x144] ;  /* 0x00005100ff0b7b82 */ /* 0x000ee20000000800 */
[----:B------:R-:W-:Y:S01]  /*1fbb0*/  IMAD R0, R5, R16, RZ ;  /* 0x0000001005007224 */ /* 0x000fe200078e02ff */
[----:B------:R-:W-:-:S03]  /*1fbc0*/  I2FP.F32.U32 R5, R4 ;  /* 0x0000000400057245 */ /* 0x000fc60000201000 */
[----:B------:R-:W-:Y:S02]  /*1fbd0*/  IMAD R3, R3, R17, R0 ;  /* 0x0000001103037224 */ /* 0x000fe400078e0200 */
[----:B------:R-:W-:Y:S01]  /*1fbe0*/  FMUL R5, R5, UR4 ;  /* 0x0000000405057c20 */ /* 0x000fe20008400000 */
[----:B------:R-:W4:Y:S01]  /*1fbf0*/  LDC R14, c[0x0][0x608] ;  /* 0x00018200ff0e7b82 */ /* 0x000f220000000800 */
[----:B------:R-:W-:Y:S01]  /*1fc00*/  IMAD.IADD R3, R7, 0x1, R3 ;  /* 0x0000000107037824 */ /* 0x000fe200078e0203 */
[----:B0-----:R-:W-:Y:S01]  /*1fc10*/  ISETP.NE.U32.AND P0, PT, R20, RZ, PT ;  /* 0x000000ff1400720c */ /* 0x001fe20003f05070 */
[----:B--2---:R-:W-:-:S03]  /*1fc20*/  IMAD.MOV R0, RZ, RZ, -R9 ;  /* 0x000000ffff007224 */ /* 0x004fc600078e0a09 */
[----:B------:R-:W-:Y:S02]  /*1fc30*/  ISETP.NE.AND.EX P0, PT, R21, RZ, PT, P0 ;  /* 0x000000ff1500720c */ /* 0x000fe40003f05300 */
[----:B------:R-:W0:Y:S01]  /*1fc40*/  LDC R19, c[0x0][0x658] ;  /* 0x00019600ff137b82 */ /* 0x000e220000000800 */
[-CC-:B-1----:R-:W-:Y:S01]  /*1fc50*/  SHF.R.U64 R10, R6, R8.reuse, R3.reuse ;  /* 0x00000008060a7219 */ /* 0x182fe20000001203 */
[----:B------:R-:W-:Y:S01]  /*1fc60*/  IMAD.MOV.U32 R6, RZ, RZ, -0x1 ;  /* 0xffffffffff067424 */ /* 0x000fe200078e00ff */
[----:B------:R-:W-:-:S05]  /*1fc70*/  SHF.R.U32.HI R3, RZ, R8, R3 ;  /* 0x00000008ff037219 */ /* 0x000fca0000011603 */
[----:B------:R-:W1:Y:S01]  /*1fc80*/  LDC R17, c[0x0][0x148] ;  /* 0x00005200ff117b82 */ /* 0x000e620000000800 */
[----:B---3--:R-:W-:Y:S02]  /*1fc90*/  IMAD R18, R11, R0, R2 ;  /* 0x000000000b127224 */ /* 0x008fe400078e0202 */
[----:B------:R-:W-:-:S05]  /*1fca0*/  IMAD.MOV.U32 R2, RZ, RZ, 0x1 ;  /* 0x00000001ff027424 */ /* 0x000fca00078e00ff */
[----:B------:R-:W2:Y:S01]  /*1fcb0*/  LDC R16, c[0x0][0x600] ;  /* 0x00018000ff107b82 */ /* 0x000ea20000000800 */
[-CC-:B----4-:R-:W-:Y:S02]  /*1fcc0*/  SHF.R.U64 R13, R10, R14.reuse, R3.reuse ;  /* 0x0000000e0a0d7219 */ /* 0x190fe40000001203 */
[----:B------:R-:W-:Y:S02]  /*1fcd0*/  SHF.R.U32.HI R0, RZ, R14, R3 ;  /* 0x0000000eff007219 */ /* 0x000fe40000011603 */
[----:B------:R3:W4:Y:S03]  /*1fce0*/  F2I.U32.TRUNC.NTZ R14, R5 ;  /* 0x00000005000e7305 */ /* 0x000726000020f000 */
[----:B------:R-:W1:Y:S01]  /*1fcf0*/  LDC R22, c[0x0][0x648] ;  /* 0x00019200ff167b82 */ /* 0x000e620000000800 */
[-C--:B0-----:R-:W-:Y:S02]  /*1fd00*/  SHF.R.U64 R15, R13, R19.reuse, R0 ;  /* 0x000000130d0f7219 */ /* 0x081fe40000001200 */
[----:B------:R-:W-:-:S02]  /*1fd10*/  SHF.L.U32 R6, R6, R19, RZ ;  /* 0x0000001306067219 */ /* 0x000fc400000006ff */
[-C--:B------:R-:W-:Y:S02]  /*1fd20*/  SHF.R.U32.HI R3, RZ, R19.reuse, R0 ;  /* 0x00000013ff037219 */ /* 0x080fe40000011600 */
[----:B------:R-:W-:Y:S01]  /*1fd30*/  SHF.L.U32 R19, R2, R19, RZ ;  /* 0x0000001302137219 */ /* 0x000fe200000006ff */
[----:B------:R-:W0:Y:S01]  /*1fd40*/  LDC R23, c[0x0][0x638] ;  /* 0x00018e00ff177b82 */ /* 0x000e220000000800 */
[----:B------:R-:W-:Y:S01]  /*1fd50*/  LOP3.LUT R24, RZ, R6, RZ, 0x33, !PT ;  /* 0x00000006ff187212 */ /* 0x000fe200078e33ff */
        /* <DEDUP_REMOVED lines=13> */
.L_x_88:
[----:B------:R-:W3:Y:S01]  /*1fe30*/  LDC R0, c[0x0][0x65c] ;  /* 0x00019700ff007b82 */ /* 0x000ee20000000800 */
[----:B-1----:R-:W-:Y:S01]  /*1fe40*/  SHF.R.U64 R3, R2, R22, R3 ;  /* 0x0000001602037219 */ /* 0x002fe20000001203 */
[----:B--2---:R-:W-:Y:S02]  /*1fe50*/  VIADD R7, R16, 0xffffffff ;  /* 0xffffffff10077836 */ /* 0x004fe40000000000 */
[----:B------:R-:W-:Y:S02]  /*1fe60*/  IMAD.MOV R14, RZ, RZ, -R14 ;  /* 0x000000ffff0e7224 */ /* 0x000fe400078e0a0e */
[----:B------:R-:W-:Y:S02]  /*1fe70*/  IMAD.MOV R2, RZ, RZ, -R3 ;  /* 0x000000ffff027224 */ /* 0x000fe400078e0a03 */
[----:B------:R-:W-:Y:S01]  /*1fe80*/  IMAD.MOV.U32 R6, RZ, RZ, R12 ;  /* 0x000000ffff067224 */ /* 0x000fe200078e000c */
[----:B---3--:R-:W-:Y:S02]  /*1fe90*/  ISETP.NE.AND P0, PT, R0, 0x1, PT ;  /* 0x000000010000780c */ /* 0x008fe40003f05270 */
[----:B------:R-:W-:-:S05]  /*1fea0*/  LOP3.LUT R0, R13, R24, RZ, 0xc0, !PT ;  /* 0x000000180d007212 */ /* 0x000fca00078ec0ff */
[----:B------:R-:W-:Y:S01]  /*1feb0*/  IMAD R5, R19, R3, R0 ;  /* 0x0000000313057224 */ /* 0x000fe200078e0200 */
[----:B------:R-:W-:Y:S01]  /*1fec0*/  LOP3.LUT R3, R10, R7, RZ, 0xc0, !PT ;  /* 0x000000070a037212 */ /* 0x000fe200078ec0ff */
[----:B0-----:R-:W-:-:S04]  /*1fed0*/  IMAD R0, R2, R23, R15 ;  /* 0x0000001702007224 */ /* 0x001fc800078e020f */
[----:B------:R-:W-:Y:S02]  /*1fee0*/  @P0 IMAD R18, R17, R14, R4 ;  /* 0x0000000e11120224 */ /* 0x000fe400078e0204 */
[----:B------:R-:W-:Y:S02]  /*1fef0*/  IMAD R2, R0, R16, R3 ;  /* 0x0000001000027224 */ /* 0x000fe400078e0203 */
[----:B------:R-:W-:Y:S02]  /*1ff00*/  IMAD R5, R5, R25, R18 ;  /* 0x0000001905057224 */ /* 0x000fe400078e0212 */
[----:B------:R-:W-:-:S03]  /*1ff10*/  IMAD.MOV.U32 R4, RZ, RZ, 0x1 ;  /* 0x00000001ff047424 */ /* 0x000fc600078e00ff */
[----:B------:R-:W-:Y:S02]  /*1ff20*/  SEL R7, R2, R5, !P0 ;  /* 0x0000000502077207 */ /* 0x000fe40004000000 */
[----:B------:R-:W-:Y:S02]  /*1ff30*/  PRMT R0, R4, 0x7610, R0 ;  /* 0x0000761004007816 */ /* 0x000fe40000000000 */
[----:B------:R-:W-:-:S07]  /*1ff40*/  SEL R5, R5, R2, !P0 ;  /* 0x0000000205057207 */ /* 0x000fce0004000000 */
.L_x_86:
[----:B------:R-:W-:-:S08]  /*1ff50*/  NOP ;  /* 0x0000000000007918 */ /* 0x000fd00000000000 */
[----:B------:R-:W0:-:S00]  /*1ff60*/  USETMAXREG.DEALLOC.CTAPOOL 0x28 ;  /* 0x00000028000079c8 */ /* 0x000e0000080e0500 */
[----:B------:R-:W-:-:S13]  /*1ff70*/  ISETP.NE.AND P0, PT, RZ, UR7, PT ;  /* 0x00000007ff007c0c */ /* 0x000fda000bf05270 */
[----:B------:R-:W-:Y:S05]  /*1ff80*/  @P0 EXIT ;  /* 0x000000000000094d */ /* 0x000fea0003800000 */
[----:B0-----:R-:W-:Y:S01]  /*1ff90*/  LOP3.LUT P0, RZ, R0, 0xff, RZ, 0xc0, !PT ;  /* 0x000000ff00ff7812 */ /* 0x001fe2000780c0ff */
[----:B------:R-:W-:Y:S02]  /*1ffa0*/  IMAD.MOV.U32 R8, RZ, RZ, 0x1 ;  /* 0x00000001ff087424 */ /* 0x000fe400078e00ff */
[----:B------:R-:W-:-:S10]  /*1ffb0*/  IMAD.MOV.U32 R0, RZ, RZ, RZ ;  /* 0x000000ffff007224 */ /* 0x000fd400078e00ff */
[----:B------:R-:W-:Y:S05]  /*1ffc0*/  @!P0 BRA `(.L_x_89) ;  /* 0x0000000c00588947 */ /* 0x000fea0003800000 */
[----:B------:R-:W0:Y:S01]  /*1ffd0*/  LDC R0, c[0x0][0x28c] ;  /* 0x0000a300ff007b82 */ /* 0x000e220000000800 */
[----:B------:R-:W1:Y:S01]  /*1ffe0*/  S2R R2, SR_TID.X ;  /* 0x0000000000027919 */ /* 0x000e620000002100 */
[----:B------:R-:W-:Y:S01]  /*1fff0*/  ULDC UR5, c[0x0][0x658] ;  /* 0x0001960000057ab9 */ /* 0x000fe20000000800 */
[----:B------:R-:W-:Y:S01]  /*20000*/  UMOV UR7, 0xffffffff ;  /* 0xffffffff00077882 */ /* 0x000fe20000000000 */
[----:B------:R-:W-:Y:S01]  /*20010*/  UMOV UR9, 0x1 ;  /* 0x0000000100097882 */ /* 0x000fe20000000000 */
[----:B------:R-:W-:Y:S01]  /*20020*/  USHF.L.U32 UR10, UR7, UR5, URZ ;  /* 0x00000005070a7299 */ /* 0x000fe2000800063f */
[----:B------:R-:W-:Y:S01]  /*20030*/  BSSY B0, `(.L_x_89) ;  /* 0x00000cf000007945 */ /* 0x000fe20003800000 */
[----:B------:R-:W-:Y:S01]  /*20040*/  ULDC UR8, c[0x0][0xc] ;  /* 0x0000030000087ab9 */ /* 0x000fe20000000800 */
[----:B------:R-:W-:Y:S01]  /*20050*/  USHF.L.U32 UR5, UR9, UR5, URZ ;  /* 0x0000000509057299 */ /* 0x000fe2000800063f */
[----:B------:R-:W-:Y:S01]  /*20060*/  IMAD.MOV.U32 R11, RZ, RZ, 0x1 ;  /* 0x00000001ff0b7424 */ /* 0x000fe200078e00ff */
[----:B------:R-:W-:Y:S01]  /*20070*/  ULDC UR4, c[0x0][0x600] ;  /* 0x0001800000047ab9 */ /* 0x000fe20000000800 */
[----:B------:R-:W-:Y:S01]  /*20080*/  ULDC UR9, c[0x0][0x10] ;  /* 0x0000040000097ab9 */ /* 0x000fe20000000800 */
[----:B------:R-:W-:Y:S01]  /*20090*/  ULDC UR7, c[0x0][0x14] ;  /* 0x0000050000077ab9 */ /* 0x000fe20000000800 */
[----:B------:R-:W-:Y:S01]  /*200a0*/  UIMAD.WIDE.U32 UR8, UR8, UR9, URZ ;  /* 0x00000009080872a5 */ /* 0x000fe2000f8e003f */
[----:B------:R-:W-:Y:S01]  /*200b0*/  IMAD.MOV.U32 R8, RZ, RZ, 0x1 ;  /* 0x00000001ff087424 */ /* 0x000fe200078e00ff */
[----:B------:R-:W-:-:S02]  /*200c0*/  ULOP3.LUT UR21, UR6, 0x2, URZ, 0xfc, !UPT ;  /* 0x0000000206157892 */ /* 0x000fc4000f8efc3f */
[----:B------:R-:W-:Y:S02]  /*200d0*/  UIMAD.WIDE.U32 UR22, UR8, UR7, URZ ;  /* 0x00000007081672a5 */ /* 0x000fe4000f8e003f */
[----:B------:R-:W-:Y:S02]  /*200e0*/  UIMAD UR13, UR9, UR7, URZ ;  /* 0x00000007090d72a4 */ /* 0x000fe4000f8e023f */
[----:B------:R-:W-:Y:S02]  /*200f0*/  UIADD3 UR4, UR4, -0x1, URZ ;  /* 0xffffffff04047890 */ /* 0x000fe4000fffe03f */
[----:B------:R-:W-:Y:S01]  /*20100*/  ULOP3.LUT UR19, URZ, UR10, URZ, 0x33, !UPT ;  /* 0x0000000a3f137292 */ /* 0x000fe2000f8e333f */
[----:B0-----:R-:W-:Y:S01]  /*20110*/  VIADD R0, R0, 0x7f ;  /* 0x0000007f00007836 */ /* 0x001fe20000000000 */
[----:B------:R-:W-:Y:S01]  /*20120*/  UIADD3 UR13, UR23, UR13, URZ ;  /* 0x0000000d170d7290 */ /* 0x000fe2000fffe03f */
[----:B------:R-:W-:-:S03]  /*20130*/  ULDC.64 UR24, c[0x0][0x198] ;  /* 0x0000660000187ab9 */ /* 0x000fc60000000a00 */
[----:B------:R-:W-:-:S04]  /*20140*/  SHF.R.S32.HI R3, RZ, 0x1f, R0 ;  /* 0x0000001fff037819 */ /* 0x000fc80000011400 */
[----:B------:R-:W-:Y:S01]  /*20150*/  LEA.HI R3, R3, R0, RZ, 0x7 ;  /* 0x0000000003037211 */ /* 0x000fe200078f38ff */
[----:B------:R-:W-:Y:S01]  /*20160*/  IMAD.MOV.U32 R0, RZ, RZ, RZ ;  /* 0x000000ffff007224 */ /* 0x000fe200078e00ff */
[C---:B-1----:R-:W-:Y:S02]  /*20170*/  LOP3.LUT P3, RZ, R2.reuse, 0x7f, RZ, 0xc0, !PT ;  /* 0x0000007f02ff7812 */ /* 0x042fe4000786c0ff */
[----:B------:R-:W-:Y:S02]  /*20180*/  SHF.R.S32.HI R13, RZ, 0x7, R3 ;  /* 0x00000007ff0d7819 */ /* 0x000fe40000011403 */
[----:B------:R-:W-:-:S03]  /*20190*/  LOP3.LUT P0, RZ, R2, 0x1f, RZ, 0xc0, !PT ;  /* 0x0000001f02ff7812 */ /* 0x000fc6000780c0ff */
[----:B------:R-:W-:Y:S01]  /*201a0*/  VIADD R10, R13, 0x1 ;  /* 0x000000010d0a7836 */ /* 0x000fe20000000000 */
[----:B------:R-:W-:-:S13]  /*201b0*/  PLOP3.LUT P0, PT, P0, P3, PT, 0x8a, 0x0 ;  /* 0x000000000000781c */ /* 0x000fda0000707172 */
.L_x_101:
[----:B------:R-:W-:-:S03]  /*201c0*/  UMOV UR7, 0xffffffff ;  /* 0xffffffff00077882 */ /* 0x000fc60000000000 */
[----:B------:R-:W-:Y:S05]  /*201d0*/  BRA.DIV UR7, `(.L_x_90) ;  /* 0x0000000e07887947 */ /* 0x000fea000b800000 */
[----:B------:R-:W-:-:S13]  /*201e0*/  ELECT P1, URZ, PT ;  /* 0x00000000003f782f */ /* 0x000fda0003820000 */
.L_x_110:
[----:B------:R-:W0:Y:S01]  /*201f0*/  LDC R2, c[0x0][0x28c] ;  /* 0x0000a300ff027b82 */ /* 0x000e220000000800 */
[----:B------:R-:W-:Y:S01]  /*20200*/  BSSY B1, `(.L_x_91) ;  /* 0x0000038000017945 */ /* 0x000fe20003800000 */
[----:B0-----:R-:W-:-:S13]  /*20210*/  ISETP.LT.OR P1, PT, R2, 0x1, !P1 ;  /* 0x000000010200780c */ /* 0x001fda0004f21670 */
[----:B------:R-:W-:Y:S05]  /*20220*/  @P1 BRA `(.L_x_92) ;  /* 0x0000000000d41947 */ /* 0x000fea0003800000 */
[----:B------:R-:W-:Y:S02]  /*20230*/  IMAD R9, R7, 0x60, RZ ;  /* 0x0000006007097824 */ /* 0x000fe400078e02ff */
[----:B------:R-:W-:Y:S02]  /*20240*/  IMAD.SHL.U32 R14, R5, 0x200, RZ ;  /* 0x00000200050e7824 */ /* 0x000fe400078e00ff */
[----:B------:R-:W-:Y:S02]  /*20250*/  IMAD.MOV.U32 R16, RZ, RZ, RZ ;  /* 0x000000ffff107224 */ /* 0x000fe400078e00ff */
[----:B------:R-:W-:Y:S02]  /*20260*/  IMAD.MOV.U32 R2, RZ, RZ, R10 ;  /* 0x000000ffff027224 */ /* 0x000fe400078e000a */
[----:B------:R-:W-:Y:S02]  /*20270*/  IMAD.MOV.U32 R3, RZ, RZ, R8 ;  /* 0x000000ffff037224 */ /* 0x000fe400078e0008 */
[----:B------:R-:W-:-:S07]  /*20280*/  IMAD.MOV.U32 R4, RZ, RZ, R0 ;  /* 0x000000ffff047224 */ /* 0x000fce00078e0000 */
.L_x_96:
[----:B------:R-:W0:Y:S01]  /*20290*/  S2R R12, SR_CgaCtaId ;  /* 0x00000000000c7919 */ /* 0x000e220000008800 */
[----:B------:R-:W-:Y:S01]  /*202a0*/  MOV R5, 0x400 ;  /* 0x0000040000057802 */ /* 0x000fe20000000f00 */
[----:B------:R-:W1:Y:S03]  /*202b0*/  @!P3 LDC R7, c[0x0][0x500] ;  /* 0x00014000ff07bb82 */ /* 0x000e660000000800 */
[----:B0-----:R-:W-:Y:S02]  /*202c0*/  LEA R15, R12, R5, 0x18 ;  /* 0x000000050c0f7211 */ /* 0x001fe400078ec0ff */
[----:B------:R-:W-:-:S03]  /*202d0*/  SHF.L.U32 R5, R3, 0x1f, RZ ;  /* 0x0000001f03057819 */ /* 0x000fc600000006ff */
[----:B------:R-:W-:-:S04]  /*202e0*/  IMAD R12, R4, 0x8, R15 ;  /* 0x00000008040c7824 */ /* 0x000fc800078e020f */
[----:B------:R-:W0:Y:S02]  /*202f0*/  SYNCS.PHASECHK.TRANS64.TRYWAIT P1, [R12+URZ+0x10], R5 ;  /* 0x000010050c0075a7 */ /* 0x000e24000802017f */
[----:B01----:R-:W-:Y:S05]  /*20300*/  @!P1 BRA `(.L_x_93) ;  /* 0x0000000c005c9947 */ /* 0x003fea0003800000 */
.L_x_111:
[----:B------:R-:W-:Y:S01]  /*20310*/  UPRMT UR7, UR21, 0x9910, URZ ;  /* 0x0000991015077896 */ /* 0x000fe2000800003f */
[----:B------:R1:W-:Y:S03]  /*20320*/  @!P3 SYNCS.ARRIVE.TRANS64 RZ, [R12+URZ], R7 ;  /* 0x000000070cffb9a7 */ /* 0x0003e6000800003f */
[----:B------:R-:W-:-:S06]  /*20330*/  UISETP.NE.AND UP0, UPT, UR7, 0x2, UPT ;  /* 0x000000020700788c */ /* 0x000fcc000bf05270 */
[----:B------:R-:W-:-:S13]  /*20340*/  PLOP3.LUT P1, PT, PT, PT, UP0, 0x80, 0x0 ;  /* 0x000000000000781c */ /* 0x000fda0003f2f008 */
[----:B-1----:R-:W-:Y:S05]  /*20350*/  @P1 BRA `(.L_x_94) ;  /* 0x0000000000041947 */ /* 0x002fea0003800000 */
[----:B------:R-:W-:Y:S01]  /*20360*/  BPT.TRAP 0x1 ;  /* 0x000000040000795c */ /* 0x000fe20000300000 */
.L_x_94:
[----:B------:R-:W-:Y:S05]  /*20370*/  @P0 BRA `(.L_x_95) ;  /* 0x0000000000040947 */ /* 0x000fea0003800000 */
[----:B------:R-:W-:Y:S01]  /*20380*/  BPT.TRAP 0x1 ;  /* 0x000000040000795c */ /* 0x000fe20000300000 */
.L_x_95:
[--C-:B0-----:R-:W-:Y:S01]  /*20390*/  IMAD R5, R4, 0x10000, R15.reuse ;  /* 0x0001000004057824 */ /* 0x101fe200078e020f */
[----:B------:R-:W-:Y:S01]  /*203a0*/  R2UR UR9, R12 ;  /* 0x000000000c0972ca */ /* 0x000fe200000e0000 */
[----:B------:R-:W-:Y:S01]  /*203b0*/  IMAD R15, R4, 0x3000, R15 ;  /* 0x00003000040f7824 */ /* 0x000fe200078e020f */
[----:B------:R-:W-:Y:S01]  /*203c0*/  UIADD3 UR14, UP0, UR24, 0xf0, URZ ;  /* 0x000000f0180e7890 */ /* 0x000fe2000ff1e03f */
[----:B------:R-:W-:Y:S01]  /*203d0*/  VIADD R2, R2, 0xffffffff ;  /* 0xffffffff02027836 */ /* 0x000fe20000000000 */
[----:B------:R-:W-:Y:S01]  /*203e0*/  R2UR UR7, R5 ;  /* 0x00000000050772ca */ /* 0x000fe200000e0000 */
[----:B------:R-:W-:Y:S01]  /*203f0*/  UIADD3 UR26, UP1, UR24, 0x1f0, URZ ;  /* 0x000001f0181a7890 */ /* 0x000fe2000ff3e03f */
[----:B------:R-:W-:Y:S01]  /*20400*/  R2UR UR8, R15 ;  /* 0x000000000f0872ca */ /* 0x000fe200000e0000 */
[----:B------:R-:W-:Y:S01]  /*20410*/  UIADD3.X UR15, URZ, UR25, URZ, UP0, !UPT ;  /* 0x000000193f0f7290 */ /* 0x000fe200087fe43f */
[----:B------:R-:W-:Y:S01]  /*20420*/  R2UR UR11, R14 ;  /* 0x000000000e0b72ca */ /* 0x000fe200000e0000 */
[----:B------:R-:W-:Y:S01]  /*20430*/  VIADD R4, R4, 0x1 ;  /* 0x0000000104047836 */ /* 0x000fe20000000000 */
[----:B------:R-:W-:Y:S01]  /*20440*/  R2UR UR10, R16 ;  /* 0x00000000100a72ca */ /* 0x000fe200000e0000 */
[----:B------:R-:W-:Y:S01]  /*20450*/  UIADD3.X UR27, URZ, UR25, URZ, UP1, !UPT ;  /* 0x000000193f1b7290 */ /* 0x000fe20008ffe43f */
[----:B------:R-:W-:Y:S01]  /*20460*/  R2UR UR12, R6 ;  /* 0x00000000060c72ca */ /* 0x000fe200000e0000 */
[----:B------:R-:W-:Y:S01]  /*20470*/  UMOV UR16, 0x0 ;  /* 0x0000000000107882 */ /* 0x000fe20000000000 */
[----:B------:R-:W-:Y:S01]  /*20480*/  R2UR UR20, R9 ;  /* 0x00000000091472ca */ /* 0x000fe200000e0000 */
[----:B------:R-:W-:Y:S01]  /*20490*/  UMOV UR17, 0x10000000 ;  /* 0x1000000000117882 */ /* 0x000fe20000000000 */
[----:B------:R-:W-:Y:S01]  /*204a0*/  ISETP.GT.AND P2, PT, R2, 0x1, PT ;  /* 0x000000010200780c */ /* 0x000fe20003f44270 */
[----:B------:R-:W-:Y:S01]  /*204b0*/  UIADD3 UR7, UR7, 0x100, URZ ;  /* 0x0000010007077890 */ /* 0x000fe2000fffe03f */
[----:B------:R-:W-:Y:S01]  /*204c0*/  ISETP.NE.AND P1, PT, R4, 0x2, PT ;  /* 0x000000020400780c */ /* 0x000fe20003f25270 */
[----:B------:R-:W-:Y:S01]  /*204d0*/  UIADD3 UR18, UR8, 0x20100, URZ ;  /* 0x0002010008127890 */ /* 0x000fe2000fffe03f */
[----:B------:R-:W-:-:S02]  /*204e0*/  VIADD R16, R16, 0x80 ;  /* 0x0000008010107836 */ /* 0x000fc40000000000 */
[----:B------:R-:W-:Y:S02]  /*204f0*/  SEL R12, RZ, 0x1, P1 ;  /* 0x00000001ff0c7807 */ /* 0x000fe40000800000 */
[----:B------:R-:W-:Y:S01]  /*20500*/  UMOV UR8, UR7 ;  /* 0x0000000700087c82 */ /* 0x000fe20008000000 */
[----:B------:R-:W-:Y:S01]  /*20510*/  SEL R4, R4, RZ, P1 ;  /* 0x000000ff04047207 */ /* 0x000fe20000800000 */
[----:B------:R0:W-:Y:S01]  /*20520*/  UTMALDG.3D [UR8], [UR14], desc[UR16] ;  /* 0x000010080e0075b4 */ /* 0x0001e20008011000 */
[----:B------:R-:W-:Y:S01]  /*20530*/  LOP3.LUT R3, R3, R12, RZ, 0x3c, !PT ;  /* 0x0000000c03037212 */ /* 0x000fe200078e3cff */
[----:B0-----:R-:W-:Y:S01]  /*20540*/  UMOV UR8, UR18 ;  /* 0x0000001200087c82 */ /* 0x001fe20008000000 */
[----:B------:R-:W-:Y:S02]  /*20550*/  UMOV UR11, UR20 ;  /* 0x00000014000b7c82 */ /* 0x000fe40008000000 */
[----:B------:R0:W-:Y:S02]  /*20560*/  UTMALDG.3D [UR8], [UR26], desc[UR16] ;  /* 0x000010081a0075b4 */ /* 0x0001e40008011000 */
[----:B0-----:R-:W-:Y:S05]  /*20570*/  @P2 BRA `(.L_x_96) ;  /* 0xfffffffc00442947 */ /* 0x001fea000383ffff */
.L_x_92:
[----:B------:R-:W-:Y:S05]  /*20580*/  BSYNC B1 ;  /* 0x0000000000017941 */ /* 0x000fea0003800000 */
.L_x_91:
[----:B------:R-:W2:Y:S01]  /*20590*/  LDL.LU R18, [R1+0x278] ;  /* 0x0002780001127983 */ /* 0x000ea20000300800 */
[----:B------:R-:W-:Y:S01]  /*205a0*/  LOP3.LUT P2, RZ, R11, 0xff, RZ, 0xc0, !PT ;  /* 0x000000ff0bff7812 */ /* 0x000fe2000784c0ff */
[C---:B------:R-:W-:Y:S01]  /*205b0*/  IMAD.IADD R0, R13.reuse, 0x1, R0 ;  /* 0x000000010d007824 */ /* 0x040fe200078e0200 */
[----:B------:R-:W-:Y:S01]  /*205c0*/  ULDC.64 UR8, c[0x0][0x650] ;  /* 0x0001940000087ab9 */ /* 0x000fe20000000a00 */
[----:B------:R-:W3:Y:S01]  /*205d0*/  LDL.LU R17, [R1+0x27c] ;  /* 0x00027c0001117983 */ /* 0x000ee20000300800 */
[----:B------:R-:W-:Y:S01]  /*205e0*/  BSSY B1, `(.L_x_97) ;  /* 0x0000071000017945 */ /* 0x000fe20003800000 */
[----:B------:R-:W-:Y:S01]  /*205f0*/  IMAD.MOV.U32 R5, RZ, RZ, -0x1 ;  /* 0xffffffffff057424 */ /* 0x000fe200078e00ff */
[----:B------:R-:W-:Y:S01]  /*20600*/  ISETP.GT.U32.AND P1, PT, R0, 0x1, PT ;  /* 0x000000010000780c */ /* 0x000fe20003f24070 */
[----:B------:R-:W-:Y:S01]  /*20610*/  IMAD.MOV.U32 R7, RZ, RZ, -0x1 ;  /* 0xffffffffff077424 */ /* 0x000fe200078e00ff */
[----:B------:R-:W-:Y:S01]  /*20620*/  SHF.R.U32.HI R2, RZ, 0x1, R0 ;  /* 0x00000001ff027819 */ /* 0x000fe20000011600 */
[----:B------:R-:W-:Y:S01]  /*20630*/  IMAD.MOV.U32 R6, RZ, RZ, -0x1 ;  /* 0xffffffffff067424 */ /* 0x000fe200078e00ff */
[----:B------:R-:W-:-:S02]  /*20640*/  ISETP.LT.U32.AND P1, PT, R13, 0x2, P1 ;  /* 0x000000020d00780c */ /* 0x000fc40000f21070 */
[----:B------:R-:W-:Y:S01]  /*20650*/  LOP3.LUT R2, R2, 0x1, RZ, 0xc0, !PT ;  /* 0x0000000102027812 */ /* 0x000fe200078ec0ff */
[----:B------:R-:W0:Y:S01]  /*20660*/  @P2 S2R R4, SR_CgaCtaId ;  /* 0x0000000000042919 */ /* 0x000e220000008800 */
[----:B------:R-:W-:Y:S02]  /*20670*/  @P2 MOV R3, 0x400 ;  /* 0x0000040000032802 */ /* 0x000fe40000000f00 */
[----:B------:R-:W-:Y:S02]  /*20680*/  LOP3.LUT R0, R0, 0x1, RZ, 0xc0, !PT ;  /* 0x0000000100007812 */ /* 0x000fe400078ec0ff */
[----:B------:R-:W-:Y:S02]  /*20690*/  PRMT R11, RZ, 0x7610, R11 ;  /* 0x00007610ff0b7816 */ /* 0x000fe4000000000b */
[----:B0-----:R-:W-:-:S04]  /*206a0*/  @P2 LEA R3, R4, R3, 0x18 ;  /* 0x0000000304032211 */ /* 0x001fc800078ec0ff */
[----:B------:R0:W-:Y:S01]  /*206b0*/  @P2 SYNCS.ARRIVE.TRANS64.A1T0 RZ, [R3+URZ+0x38], RZ ;  /* 0x000038ff03ff29a7 */ /* 0x0001e2000810003f */
[----:B------:R-:W-:-:S04]  /*206c0*/  ISETP.NE.U32.AND P2, PT, R2, 0x1, PT ;  /* 0x000000010200780c */ /* 0x000fc80003f45070 */
[----:B------:R-:W-:Y:S02]  /*206d0*/  ISETP.GT.U32.AND P2, PT, R13, 0x1, !P2 ;  /* 0x000000010d00780c */ /* 0x000fe40005744070 */
[----:B0-----:R-:W-:Y:S02]  /*206e0*/  SEL R3, RZ, 0x1, !P1 ;  /* 0x00000001ff037807 */ /* 0x001fe40004800000 */
[----:B------:R-:W-:-:S04]  /*206f0*/  SEL R2, RZ, 0x1, !P2 ;  /* 0x00000001ff027807 */ /* 0x000fc80005000000 */
[----:B------:R-:W-:Y:S02]  /*20700*/  LOP3.LUT R8, R2, R8, R3, 0x96, !PT ;  /* 0x0000000802087212 */ /* 0x000fe400078e9603 */
[----:B------:R-:W-:Y:S02]  /*20710*/  PRMT R2, RZ, 0x7610, R2 ;  /* 0x00007610ff027816 */ /* 0x000fe40000000002 */
[----:B---3--:R-:W-:-:S04]  /*20720*/  IADD3 R17, P4, R17, UR22, RZ ;  /* 0x0000001611117c10 */ /* 0x008fc8000ff9e0ff */
[----:B--2---:R-:W-:Y:S01]  /*20730*/  IADD3.X R18, R18, UR13, RZ, P4, !PT ;  /* 0x0000000d12127c10 */ /* 0x004fe2000a7fe4ff */
[----:B------:R0:W-:Y:S01]  /*20740*/  STL [R1+0x27c], R17 ;  /* 0x00027c1101007387 */ /* 0x0001e20000100800 */
[----:B------:R-:W-:-:S03]  /*20750*/  ISETP.GE.U32.AND P4, PT, R17, UR8, PT ;  /* 0x0000000811007c0c */ /* 0x000fc6000bf86070 */
[----:B------:R0:W-:Y:S01]  /*20760*/  STL [R1+0x278], R18 ;  /* 0x0002781201007387 */ /* 0x0001e20000100800 */
[----:B------:R-:W-:-:S13]  /*20770*/  ISETP.GE.U32.AND.EX P1, PT, R18, UR9, PT, P4 ;  /* 0x0000000912007c0c */ /* 0x000fda000bf26140 */
[----:B0-----:R-:W-:Y:S05]  /*20780*/  @P1 BRA `(.L_x_98) ;  /* 0x0000000400581947 */ /* 0x001fea0003800000 */
[----:B------:R-:W-:Y:S01]  /*20790*/  ULDC.64 UR8, c[0x0][0x628] ;  /* 0x00018a0000087ab9 */ /* 0x000fe20000000a00 */
[----:B------:R-:W0:Y:S01]  /*207a0*/  S2R R12, SR_CTAID.X ;  /* 0x00000000000c7919 */ /* 0x000e220000002500 */
[----:B------:R-:W-:Y:S01]  /*207b0*/  ISETP.NE.U32.AND P1, PT, RZ, UR8, PT ;  /* 0x00000008ff007c0c */ /* 0x000fe2000bf25070 */
[----:B------:R-:W-:Y:S01]  /*207c0*/  ULDC UR10, c[0x0][0x630] ;  /* 0x00018c00000a7ab9 */ /* 0x000fe20000000800 */
[----:B------:R-:W-:Y:S01]  /*207d0*/  IMAD.MOV.U32 R2, RZ, RZ, R17 ;  /* 0x000000ffff027224 */ /* 0x000fe200078e0011 */
[----:B------:R-:W1:Y:S01]  /*207e0*/  S2R R9, SR_CTAID.Y ;  /* 0x0000000000097919 */ /* 0x000e620000002600 */
[----:B------:R-:W-:Y:S01]  /*207f0*/  ISETP.NE.AND.EX P1, PT, RZ, UR9, PT, P1 ;  /* 0x00000009ff007c0c */ /* 0x000fe2000bf25310 */
[----:B------:R-:W-:-:S12]  /*20800*/  IMAD.MOV.U32 R3, RZ, RZ, R18 ;  /* 0x000000ffff037224 */ /* 0x000fd800078e0012 */
[----:B------:R-:W-:Y:S05]  /*20810*/  @!P1 BRA `(.L_x_99) ;  /* 0x0000000000289947 */ /* 0x000fea0003800000 */
[----:B------:R-:W-:Y:S02]  /*20820*/  ULDC UR7, c[0x0][0x634] ;  /* 0x00018d0000077ab9 */ /* 0x000fe40000000800 */
[----:B------:R-:W-:-:S05]  /*20830*/  IADD3 R7, P1, R17, UR7, RZ ;  /* 0x0000000711077c10 */ /* 0x000fca000ff3e0ff */
[----:B------:R-:W-:-:S04]  /*20840*/  IMAD.X R15, RZ, RZ, R18, P1 ;  /* 0x000000ffff0f7224 */ /* 0x000fc800008e0612 */
[----:B------:R-:W-:-:S04]  /*20850*/  IMAD.WIDE.U32 R4, R15, UR8, RZ ;  /* 0x000000080f047c25 */ /* 0x000fc8000f8e00ff */
[----:B------:R-:W-:-:S04]  /*20860*/  IMAD.WIDE.U32 R4, P1, R7, UR9, R4 ;  /* 0x0000000907047c25 */ /* 0x000fc8000f820004 */
[----:B------:R-:W-:-:S04]  /*20870*/  IMAD.WIDE.U32 R6, R7, UR8, RZ ;  /* 0x0000000807067c25 */ /* 0x000fc8000f8e00ff */
[----:B------:R-:W-:Y:S01]  /*20880*/  IMAD.X R3, RZ, RZ, RZ, P1 ;  /* 0x000000ffff037224 */ /* 0x000fe200008e06ff */
[----:B------:R-:W-:Y:S01]  /*20890*/  IADD3 RZ, P1, R7, R4, RZ ;  /* 0x0000000407ff7210 */ /* 0x000fe20007f3e0ff */
[----:B------:R-:W-:-:S04]  /*208a0*/  IMAD.MOV.U32 R2, RZ, RZ, R5 ;  /* 0x000000ffff027224 */ /* 0x000fc800078e0005 */
[----:B------:R-:W-:-:S08]  /*208b0*/  IMAD.WIDE.U32.X R2, R15, UR9, R2, P1 ;  /* 0x000000090f027c25 */ /* 0x000fd000088e0402 */
.L_x_99:
[--C-:B------:R-:W-:Y:S01]  /*208c0*/  SHF.R.U64 R6, R2, UR10, R3.reuse ;  /* 0x0000000a02067c19 */ /* 0x100fe20008001203 */
[----:B------:R-:W-:Y:S01]  /*208d0*/  ULDC.64 UR8, c[0x0][0x620] ;  /* 0x0001880000087ab9 */ /* 0x000fe20000000a00 */
[----:B------:R-:W-:Y:S01]  /*208e0*/  SHF.R.U32.HI R2, RZ, UR10, R3 ;  /* 0x0000000aff027c19 */ /* 0x000fe20008011603 */
[----:B------:R-:W-:Y:S01]  /*208f0*/  IMAD.MOV.U32 R3, RZ, RZ, R18 ;  /* 0x000000ffff037224 */ /* 0x000fe200078e0012 */
[----:B------:R-:W-:Y:S01]  /*20900*/  IADD3 R5, P1, RZ, -R6, RZ ;  /* 0x80000006ff057210 */ /* 0x000fe20007f3e0ff */
[----:B------:R-:W-:Y:S01]  /*20910*/  ULDC UR7, c[0x0][0x150] ;  /* 0x0000540000077ab9 */ /* 0x000fe20000000800 */
[----:B0-----:R-:W-:Y:S01]  /*20920*/  I2FP.F32.U32 R7, R12 ;  /* 0x0000000c00077245 */ /* 0x001fe20000201000 */
[----:B------:R-:W0:Y:S01]  /*20930*/  LDC R19, c[0x0][0x144] ;  /* 0x00005100ff137b82 */ /* 0x000e220000000800 */
[----:B------:R-:W-:Y:S01]  /*20940*/  ULDC.64 UR10, c[0x0][0x640] ;  /* 0x00019000000a7ab9 */ /* 0x000fe20000000a00 */
[----:B------:R-:W-:Y:S01]  /*20950*/  IMAD.X R2, RZ, RZ, ~R2, P1 ;  /* 0x000000ffff027224 */ /* 0x000fe200008e0e02 */
[----:B------:R-:W-:-:S03]  /*20960*/  ISETP.NE.U32.AND P1, PT, RZ, UR10, PT ;  /* 0x0000000aff007c0c */ /* 0x000fc6000bf25070 */
[----:B------:R-:W-:Y:S01]  /*20970*/  IMAD R4, R2, UR8, RZ ;  /* 0x0000000802047c24 */ /* 0x000fe2000f8e02ff */
[----:B------:R-:W-:Y:S01]  /*20980*/  ISETP.NE.AND.EX P1, PT, RZ, UR11, PT, P1 ;  /* 0x0000000bff007c0c */ /* 0x000fe2000bf25310 */
[----:B------:R-:W-:Y:S01]  /*20990*/  IMAD.MOV.U32 R2, RZ, RZ, R17 ;  /* 0x000000ffff027224 */ /* 0x000fe200078e0011 */
[----:B------:R-:W2:Y:S03]  /*209a0*/  LDC R16, c[0x0][0x148] ;  /* 0x00005200ff107b82 */ /* 0x000ea60000000800 */
[----:B------:R-:W-:Y:S01]  /*209b0*/  IMAD.WIDE.U32 R2, R5, UR8, R2 ;  /* 0x0000000805027c25 */ /* 0x000fe2000f8e0002 */
[----:B------:R-:W-:-:S03]  /*209c0*/  ULDC UR8, c[0x0][0x154] ;  /* 0x0000550000087ab9 */ /* 0x000fc60000000800 */
[----:B------:R-:W-:Y:S02]  /*209d0*/  IMAD R5, R5, UR9, R4 ;  /* 0x0000000905057c24 */ /* 0x000fe4000f8e0204 */
[----:B------:R-:W-:Y:S01]  /*209e0*/  FMUL R4, R7, UR7 ;  /* 0x0000000707047c20 */ /* 0x000fe20008400000 */
[----:B------:R-:W-:Y:S01]  /*209f0*/  ULDC UR7, c[0x0][0x618] ;  /* 0x0001860000077ab9 */ /* 0x000fe20000000800 */
[----:B------:R-:W-:Y:S01]  /*20a00*/  ULDC UR9, c[0x0][0x608] ;  /* 0x0001820000097ab9 */ /* 0x000fe20000000800 */
[----:B------:R-:W-:-:S03]  /*20a10*/  IMAD.IADD R3, R3, 0x1, R5 ;  /* 0x0000000103037824 */ /* 0x000fc600078e0205 */
[----:B------:R-:W3:Y:S02]  /*20a20*/  F2I.U32.TRUNC.NTZ R4, R4 ;  /* 0x0000000400047305 */ /* 0x000ee4000020f000 */
[----:B------:R-:W-:Y:S02]  /*20a30*/  SHF.R.U64 R7, R2, UR7, R3 ;  /* 0x0000000702077c19 */ /* 0x000fe40008001203 */
[----:B-1----:R-:W-:-:S05]  /*20a40*/  I2FP.F32.U32 R2, R9 ;  /* 0x0000000900027245 */ /* 0x002fca0000201000 */
[----:B------:R-:W-:Y:S01]  /*20a50*/  FMUL R5, R2, UR8 ;  /* 0x0000000802057c20 */ /* 0x000fe20008400000 */
[----:B------:R-:W-:Y:S01]  /*20a60*/  SHF.R.U32.HI R2, RZ, UR7, R3 ;  /* 0x00000007ff027c19 */ /* 0x000fe20008011603 */
[----:B------:R-:W-:Y:S02]  /*20a70*/  ULDC UR7, c[0x0][0x658] ;  /* 0x0001960000077ab9 */ /* 0x000fe40000000800 */
[----:B------:R1:W4:Y:S01]  /*20a80*/  F2I.U32.TRUNC.NTZ R18, R5 ;  /* 0x0000000500127305 */ /* 0x000322000020f000 */
[----:B------:R-:W-:Y:S01]  /*20a90*/  SHF.R.U64 R15, R7, UR9, R2 ;  /* 0x00000009070f7c19 */ /* 0x000fe20008001202 */
[----:B---3--:R-:W-:Y:S01]  /*20aa0*/  IMAD.MOV R4, RZ, RZ, -R4 ;  /* 0x000000ffff047224 */ /* 0x008fe200078e0a04 */
[----:B------:R-:W-:-:S03]  /*20ab0*/  SHF.R.U32.HI R2, RZ, UR9, R2 ;  /* 0x00000009ff027c19 */ /* 0x000fc60008011602 */
[----:B0-----:R-:W-:Y:S01]  /*20ac0*/  IMAD R12, R19, R4, R12 ;  /* 0x00000004130c7224 */ /* 0x001fe200078e020c */
[--C-:B------:R-:W-:Y:S02]  /*20ad0*/  SHF.R.U64 R14, R15, UR7, R2.reuse ;  /* 0x000000070f0e7c19 */ /* 0x100fe40008001202 */
[----:B------:R-:W-:-:S03]  /*20ae0*/  SHF.R.U32.HI R17, RZ, UR7, R2 ;  /* 0x00000007ff117c19 */ /* 0x000fc60008011602 */
[----:B------:R-:W-:Y:S02]  /*20af0*/  IMAD.MOV.U32 R2, RZ, RZ, R14 ;  /* 0x000000ffff027224 */ /* 0x000fe400078e000e */
[----:B------:R-:W-:Y:S01]  /*20b00*/  IMAD.MOV.U32 R3, RZ, RZ, R17 ;  /* 0x000000ffff037224 */ /* 0x000fe200078e0011 */
[----:B-12-4-:R-:W-:Y:S06]  /*20b10*/  @!P1 BRA `(.L_x_100) ;  /* 0x0000000000289947 */ /* 0x016fec0003800000 */
[----:B------:R-:W-:Y:S02]  /*20b20*/  ULDC UR7, c[0x0][0x64c] ;  /* 0x0001930000077ab9 */ /* 0x000fe40000000800 */
[----:B------:R-:W-:-:S05]  /*20b30*/  IADD3 R3, P1, R14, UR7, RZ ;  /* 0x000000070e037c10 */ /* 0x000fca000ff3e0ff */
[----:B------:R-:W-:-:S04]  /*20b40*/  IMAD.X R17, RZ, RZ, R17, P1 ;  /* 0x000000ffff117224 */ /* 0x000fc800008e0611 */
[----:B------:R-:W-:-:S04]  /*20b50*/  IMAD.WIDE.U32 R4, R17, UR10, RZ ;  /* 0x0000000a11047c25 */ /* 0x000fc8000f8e00ff */
[----:B------:R-:W-:-:S04]  /*20b60*/  IMAD.WIDE.U32 R4, P1, R3, UR11, R4 ;  /* 0x0000000b03047c25 */ /* 0x000fc8000f820004 */
[----:B------:R-:W-:-:S04]  /*20b70*/  IMAD.WIDE.U32 R2, R3, UR10, RZ ;  /* 0x0000000a03027c25 */ /* 0x000fc8000f8e00ff */
[----:B------:R-:W-:Y:S01]  /*20b80*/  IMAD.MOV.U32 R2, RZ, RZ, R5 ;  /* 0x000000ffff027224 */ /* 0x000fe200078e0005 */
[----:B------:R-:W-:Y:S01]  /*20b90*/  IADD3 RZ, P2, R3, R4, RZ ;  /* 0x0000000403ff7210 */ /* 0x000fe20007f5e0ff */
[----:B------:R-:W-:-:S04]  /*20ba0*/  IMAD.X R3, RZ, RZ, RZ, P1 ;  /* 0x000000ffff037224 */ /* 0x000fc800008e06ff */
[----:B------:R-:W-:-:S08]  /*20bb0*/  IMAD.WIDE.U32.X R2, R17, UR11, R2, P2 ;  /* 0x0000000b11027c25 */ /* 0x000fd000090e0402 */
.L_x_100:
[----:B------:R-:W0:Y:S01]  /*20bc0*/  LDC R4, c[0x0][0x65c] ;  /* 0x00019700ff047b82 */ /* 0x000e220000000800 */
[----:B------:R-:W-:Y:S01]  /*20bd0*/  ULDC UR7, c[0x0][0x648] ;  /* 0x0001920000077ab9 */ /* 0x000fe20000000800 */
[----:B------:R-:W-:Y:S01]  /*20be0*/  LOP3.LUT R15, R15, UR19, RZ, 0xc0, !PT ;  /* 0x000000130f0f7c12 */ /* 0x000fe2000f8ec0ff */
[----:B------:R-:W-:Y:S01]  /*20bf0*/  IMAD.MOV R18, RZ, RZ, -R18 ;  /* 0x000000ffff127224 */ /* 0x000fe200078e0a12 */
[----:B------:R-:W-:Y:S01]  /*20c00*/  SHF.R.U64 R2, R2, UR7, R3 ;  /* 0x0000000702027c19 */ /* 0x000fe20008001203 */
[----:B------:R-:W-:Y:S01]  /*20c10*/  ULDC UR7, c[0x0][0x638] ;  /* 0x00018e0000077ab9 */ /* 0x000fe20000000800 */
[----:B------:R-:W-:Y:S01]  /*20c20*/  LOP3.LUT R5, R7, UR4, RZ, 0xc0, !PT ;  /* 0x0000000407057c12 */ /* 0x000fe2000f8ec0ff */
[----:B------:R-:W-:Y:S02]  /*20c30*/  ULDC UR8, c[0x0][0x610] ;  /* 0x0001840000087ab9 */ /* 0x000fe40000000800 */
[----:B------:R-:W-:Y:S02]  /*20c40*/  IMAD.MOV R3, RZ, RZ, -R2 ;  /* 0x000000ffff037224 */ /* 0x000fe400078e0a02 */
[----:B------:R-:W-:-:S02]  /*20c50*/  IMAD R15, R2, UR5, R15 ;  /* 0x00000005020f7c24 */ /* 0x000fc4000f8e020f */
[----:B------:R-:W-:Y:S01]  /*20c60*/  IMAD R14, R3, UR7, R14 ;  /* 0x00000007030e7c24 */ /* 0x000fe2000f8e020e */
[----:B------:R-:W-:Y:S01]  /*20c70*/  ULDC UR7, c[0x0][0x600] ;  /* 0x0001800000077ab9 */ /* 0x000fe20000000800 */
[----:B------:R-:W-:Y:S02]  /*20c80*/  IMAD.MOV.U32 R2, RZ, RZ, 0x1 ;  /* 0x00000001ff027424 */ /* 0x000fe400078e00ff */
[----:B------:R-:W-:Y:S01]  /*20c90*/  IMAD R5, R14, UR7, R5 ;  /* 0x000000070e057c24 */ /* 0x000fe2000f8e0205 */
[----:B0-----:R-:W-:-:S13]  /*20ca0*/  ISETP.NE.AND P1, PT, R4, 0x1, PT ;  /* 0x000000010400780c */ /* 0x001fda0003f25270 */
[----:B------:R-:W-:-:S04]  /*20cb0*/  @P1 IMAD R12, R16, R18, R9 ;  /* 0x00000012100c1224 */ /* 0x000fc800078e0209 */
[----:B------:R-:W-:-:S05]  /*20cc0*/  IMAD R12, R15, UR8, R12 ;  /* 0x000000080f0c7c24 */ /* 0x000fca000f8e020c */
[----:B------:R-:W-:Y:S02]  /*20cd0*/  SEL R7, R5, R12, !P1 ;  /* 0x0000000c05077207 */ /* 0x000fe40004800000 */
[----:B------:R-:W-:-:S07]  /*20ce0*/  SEL R5, R12, R5, !P1 ;  /* 0x000000050c057207 */ /* 0x000fce0004800000 */
.L_x_98:
[----:B------:R-:W-:Y:S05]  /*20cf0*/  BSYNC B1 ;  /* 0x0000000000017941 */ /* 0x000fea0003800000 */
.L_x_97:
[----:B------:R-:W-:-:S13]  /*20d00*/  LOP3.LUT P1, RZ, R2, 0xff, RZ, 0xc0, !PT ;  /* 0x000000ff02ff7812 */ /* 0x000fda000782c0ff */
[----:B------:R-:W-:Y:S05]  /*20d10*/  @P1 BRA `(.L_x_101) ;  /* 0xfffffff400281947 */ /* 0x000fea000383ffff */
[----:B------:R-:W-:Y:S05]  /*20d20*/  BSYNC B0 ;  /* 0x0000000000007941 */ /* 0x000fea0003800000 */
.L_x_89:
[----:B------:R-:W-:-:S03]  /*20d30*/  UMOV UR7, 0xffffffff ;  /* 0xffffffff00077882 */ /* 0x000fc60000000000 */
[----:B------:R-:W-:Y:S05]  /*20d40*/  BRA.DIV UR7, `(.L_x_102) ;  /* 0x0000000207e07947 */ /* 0x000fea000b800000 */
[----:B------:R-:W-:-:S13]  /*20d50*/  ELECT P0, URZ, PT ;  /* 0x00000000003f782f */ /* 0x000fda0003800000 */
.L_x_114:
[----:B------:R-:W-:Y:S04]  /*20d60*/  BSSY B0, `(.L_x_103) ;  /* 0x000001a000007945 */ /* 0x000fe80003800000 */
[----:B------:R-:W-:Y:S05]  /*20d70*/  @!P0 BRA `(.L_x_104) ;  /* 0x0000000000608947 */ /* 0x000fea0003800000 */
[----:B------:R-:W-:-:S04]  /*20d80*/  ULOP3.LUT UR7, UR6, 0x2, URZ, 0xfc, !UPT ;  /* 0x0000000206077892 */ /* 0x000fc8000f8efc3f */
[----:B------:R-:W-:-:S06]  /*20d90*/  UISETP.NE.AND UP0, UPT, UR7, 0x3, UPT ;  /* 0x000000030700788c */ /* 0x000fcc000bf05270 */
[----:B------:R-:W-:-:S13]  /*20da0*/  PLOP3.LUT P0, PT, PT, PT, UP0, 0x80, 0x0 ;  /* 0x000000000000781c */ /* 0x000fda0003f0f008 */
[----:B------:R-:W-:Y:S05]  /*20db0*/  @!P0 BRA `(.L_x_105) ;  /* 0x0000000000048947 */ /* 0x000fea0003800000 */
[----:B------:R-:W-:Y:S01]  /*20dc0*/  BPT.TRAP 0x1 ;  /* 0x000000040000795c */ /* 0x000fe20000300000 */
.L_x_105:
[----:B------:R-:W0:Y:S01]  /*20dd0*/  S2R R3, SR_CgaCtaId ;  /* 0x0000000000037919 */ /* 0x000e220000008800 */
[----:B------:R-:W-:-:S04]  /*20de0*/  MOV R2, 0x400 ;  /* 0x0000040000027802 */ /* 0x000fc80000000f00 */
[----:B0-----:R-:W-:Y:S02]  /*20df0*/  LEA R3, R3, R2, 0x18 ;  /* 0x0000000203037211 */ /* 0x001fe400078ec0ff */
[----:B------:R-:W-:-:S03]  /*20e00*/  SHF.L.U32 R2, R8, 0x1f, RZ ;  /* 0x0000001f08027819 */ /* 0x000fc600000006ff */
[----:B------:R-:W-:-:S04]  /*20e10*/  VIADD R3, R3, 0x10 ;  /* 0x0000001003037836 */ /* 0x000fc80000000000 */
[C---:B------:R-:W-:Y:S02]  /*20e20*/  IMAD R7, R0.reuse, 0x8, R3 ;  /* 0x0000000800077824 */ /* 0x040fe400078e0203 */
[----:B------:R-:W-:Y:S02]  /*20e30*/  VIADD R0, R0, 0x1 ;  /* 0x0000000100007836 */ /* 0x000fe40000000000 */
[----:B------:R-:W0:Y:S03]  /*20e40*/  SYNCS.PHASECHK.TRANS64.TRYWAIT P0, [R7+URZ], R2 ;  /* 0x00000002070075a7 */ /* 0x000e26000800017f */
[----:B------:R-:W-:-:S04]  /*20e50*/  ISETP.NE.AND P1, PT, R0, 0x2, PT ;  /* 0x000000020000780c */ /* 0x000fc80003f25270 */
[----:B------:R-:W-:Y:S02]  /*20e60*/  SEL R5, RZ, 0x1, P1 ;  /* 0x00000001ff057807 */ /* 0x000fe40000800000 */
[----:B------:R-:W-:Y:S02]  /*20e70*/  SEL R0, R0, RZ, P1 ;  /* 0x000000ff00007207 */ /* 0x000fe40000800000 */
[----:B------:R-:W-:Y:S01]  /*20e80*/  LOP3.LUT R5, R8, R5, RZ, 0x3c, !PT ;  /* 0x0000000508057212 */ /* 0x000fe200078e3cff */
[----:B0-----:R-:W-:Y:S06]  /*20e90*/  @!P0 BRA `(.L_x_106) ;  /* 0x0000000000b08947 */ /* 0x001fec0003800000 */
.L_x_115:
[----:B------:R-:W-:Y:S01]  /*20ea0*/  IMAD R3, R0, 0x8, R3 ;  /* 0x0000000800037824 */ /* 0x000fe200078e0203 */
[----:B------:R-:W-:-:S07]  /*20eb0*/  SHF.L.U32 R0, R5, 0x1f, RZ ;  /* 0x0000001f05007819 */ /* 0x000fce00000006ff */
.L_x_107:
[----:B-1----:R1:W2:Y:S02]  /*20ec0*/  SYNCS.PHASECHK.TRANS64.TRYWAIT P0, [R3+URZ], R0 ;  /* 0x00000000030075a7 */ /* 0x0022a4000800017f */
[----:B--2---:R-:W-:Y:S05]  /*20ed0*/  @!P0 NANOSLEEP.SYNCS 0x989680 ;  /* 0x009896800000895d */ /* 0x004fea0003900000 */
[----:B------:R-:W2:Y:S02]  /*20ee0*/  @!P0 SYNCS.PHASECHK.TRANS64 P0, [R3+URZ], R0 ;  /* 0x00000000030085a7 */ /* 0x000ea4000800007f */
[----:B--2---:R-:W-:Y:S05]  /*20ef0*/  @!P0 BRA `(.L_x_107) ;  /* 0xfffffffc00f08947 */ /* 0x004fea000383ffff */
.L_x_104:
[----:B------:R-:W-:Y:S05]  /*20f00*/  BSYNC B0 ;  /* 0x0000000000007941 */ /* 0x000fea0003800000 */
.L_x_103:
[----:B------:R-:W-:Y:S05]  /*20f10*/  EXIT ;  /* 0x000000000000794d */ /* 0x000fea0003800000 */
.L_x_17:
[----:B-1----:R-:W-:-:S04]  /*20f20*/  IMAD.U32 R3, RZ, RZ, UR20 ;  /* 0x00000014ff037e24 */ /* 0x002fc8000f8e00ff */
[----:B------:R1:W3:Y:S03]  /*20f30*/  SYNCS.PHASECHK.TRANS64.TRYWAIT P0, [R3+URZ], R2 ;  /* 0x00000002030075a7 */ /* 0x0002e6000800017f */
[----:B---3--:R-:W-:Y:S05]  /*20f40*/  @!P0 NANOSLEEP.SYNCS 0x989680 ;  /* 0x009896800000895d */ /* 0x008fea0003900000 */
[----:B------:R-:W3:Y:S02]  /*20f50*/  @!P0 SYNCS.PHASECHK.TRANS64 P0, [R3+URZ], R2 ;  /* 0x00000002030085a7 */ /* 0x000ee4000800007f */
[----:B---3--:R-:W-:Y:S05]  /*20f60*/  @!P0 BRA `(.L_x_17) ;  /* 0xfffffffc00ec8947 */ /* 0x008fea000383ffff */
[----:B------:R-:W-:Y:S05]  /*20f70*/  BRA `(.L_x_16) ;  /* 0xfffffe14000c7947 */ /* 0x000fea000383ffff */
.L_x_23:
[----:B-----5:R4:W-:Y:S02]  /*20f80*/  STL [R1+0x288], R0 ;  /* 0x0002880001007387 */ /* 0x0209e40000100800 */
[----:B----4-:R-:W-:-:S04]  /*20f90*/  IMAD.U32 R0, RZ, RZ, UR22 ;  /* 0x00000016ff007e24 */ /* 0x010fc8000f8e00ff */
[----:B------:R4:W0:Y:S03]  /*20fa0*/  SYNCS.PHASECHK.TRANS64.TRYWAIT P0, [R0+URZ], R229 ;  /* 0x000000e5000075a7 */ /* 0x000826000800017f */
[----:B0-----:R-:W-:Y:S05]  /*20fb0*/  @!P0 NANOSLEEP.SYNCS 0x989680 ;  /* 0x009896800000895d */ /* 0x001fea0003900000 */
[----:B------:R4:W0:Y:S02]  /*20fc0*/  @!P0 SYNCS.PHASECHK.TRANS64 P0, [R0+URZ], R229 ;  /* 0x000000e5000085a7 */ /* 0x000824000800007f */
[----:B----4-:R4:W5:Y:S02]  /*20fd0*/  LDL.LU R0, [R1+0x288] ;  /* 0x0002880001007983 */ /* 0x0109640000300800 */
[----:B0---4-:R-:W-:Y:S05]  /*20fe0*/  @!P0 BRA `(.L_x_23) ;  /* 0xfffffffc00e48947 */ /* 0x011fea000383ffff */
[----:B------:R-:W-:Y:S05]  /*20ff0*/  BRA `(.L_x_22) ;  /* 0xfffffe3800c07947 */ /* 0x000fea000383ffff */
.L_x_90:
[----:B------:R-:W-:Y:S01]  /*21000*/  BSSY B1, `(.L_x_108) ;  /* 0x0000006000017945 */ /* 0x000fe20003800000 */
[----:B------:R-:W-:-:S07]  /*21010*/  IMAD.MOV.U32 R2, RZ, RZ, -0x1 ;  /* 0xffffffffff027424 */ /* 0x000fce00078e00ff */
[----:B------:R-:W-:Y:S05]  /*21020*/  WARPSYNC.COLLECTIVE R2, `(.L_x_109) ;  /* 0x00000000020c7348 */ /* 0x000fea0003c00000 */
[----:B------:R-:W-:Y:S02]  /*21030*/  ELECT P1, UR62, PT ;  /* 0x00000000003e782f */ /* 0x000fe40003820000 */
[----:B------:R-:W-:Y:S01]  /*21040*/  MOV R2, UR62 ;  /* 0x0000003e00027c02 */ /* 0x000fe20008000f00 */
[----:B------:R-:W-:Y:S10]  /*21050*/  ENDCOLLECTIVE ;  /* 0x000000000000791b */ /* 0x000ff40003800000 */
.L_x_109:
[----:B------:R-:W-:Y:S05]  /*21060*/  BSYNC B1 ;  /* 0x0000000000017941 */ /* 0x000fea0003800000 */
.L_x_108:
[----:B------:R-:W-:Y:S05]  /*21070*/  BRA `(.L_x_110) ;  /* 0xfffffff0005c7947 */ /* 0x000fea000383ffff */
.L_x_93:
[----:B0-----:R0:W1:Y:S02]  /*21080*/  SYNCS.PHASECHK.TRANS64.TRYWAIT P1, [R12+URZ+0x10], R5 ;  /* 0x000010050c0075a7 */ /* 0x001064000802017f */
[----:B-1----:R-:W-:Y:S05]  /*21090*/  @!P1 NANOSLEEP.SYNCS 0x989680 ;  /* 0x009896800000995d */ /* 0x002fea0003900000 */
[----:B------:R-:W1:Y:S02]  /*210a0*/  @!P1 SYNCS.PHASECHK.TRANS64 P1, [R12+URZ+0x10], R5 ;  /* 0x000010050c0095a7 */ /* 0x000e64000802007f */
[----:B-1----:R-:W-:Y:S05]  /*210b0*/  @!P1 BRA `(.L_x_93) ;  /* 0xfffffffc00f09947 */ /* 0x002fea000383ffff */
[----:B------:R-:W-:Y:S05]  /*210c0*/  BRA `(.L_x_111) ;  /* 0xfffffff000907947 */ /* 0x000fea000383ffff */
.L_x_102:
[----:B------:R-:W-:Y:S01]  /*210d0*/  BSSY B0, `(.L_x_112) ;  /* 0x0000006000007945 */ /* 0x000fe20003800000 */
[----:B------:R-:W-:-:S07]  /*210e0*/  IMAD.MOV.U32 R2, RZ, RZ, -0x1 ;  /* 0xffffffffff027424 */ /* 0x000fce00078e00ff */
[----:B------:R-:W-:Y:S05]  /*210f0*/  WARPSYNC.COLLECTIVE R2, `(.L_x_113) ;  /* 0x00000000020c7348 */ /* 0x000fea0003c00000 */
[----:B------:R-:W-:Y:S02]  /*21100*/  ELECT P1, UR62, PT ;  /* 0x00000000003e782f */ /* 0x000fe40003820000 */
[----:B------:R-:W-:Y:S01]  /*21110*/  MOV R2, UR62 ;  /* 0x0000003e00027c02 */ /* 0x000fe20008000f00 */
[----:B------:R-:W-:Y:S10]  /*21120*/  ENDCOLLECTIVE ;  /* 0x000000000000791b */ /* 0x000ff40003800000 */
.L_x_113:
[----:B------:R-:W-:Y:S05]  /*21130*/  BSYNC B0 ;  /* 0x0000000000007941 */ /* 0x000fea0003800000 */
.L_x_112:
[----:B------:R-:W-:Y:S01]  /*21140*/  PLOP3.LUT P0, PT, P1, PT, PT, 0x80, 0x0 ;  /* 0x000000000000781c */ /* 0x000fe20000f0f070 */
[----:B------:R-:W-:-:S12]  /*21150*/  BRA `(.L_x_114) ;  /* 0xfffffffc00007947 */ /* 0x000fd8000383ffff */
.L_x_106:
[----:B0-----:R0:W1:Y:S02]  /*21160*/  SYNCS.PHASECHK.TRANS64.TRYWAIT P0, [R7+URZ], R2 ;  /* 0x00000002070075a7 */ /* 0x001064000800017f */
[----:B-1----:R-:W-:Y:S05]  /*21170*/  @!P0 NANOSLEEP.SYNCS 0x989680 ;  /* 0x009896800000895d */ /* 0x002fea0003900000 */
[----:B------:R-:W1:Y:S02]  /*21180*/  @!P0 SYNCS.PHASECHK.TRANS64 P0, [R7+URZ], R2 ;  /* 0x00000002070085a7 */ /* 0x000e64000800007f */
[----:B-1----:R-:W-:Y:S05]  /*21190*/  @!P0 BRA `(.L_x_106) ;  /* 0xfffffffc00f08947 */ /* 0x002fea000383ffff */
[----:B------:R-:W-:Y:S05]  /*211a0*/  BRA `(.L_x_115) ;  /* 0xfffffffc003c7947 */ /* 0x000fea000383ffff */
.L_x_116:
[----:B------:R-:W-:-:S00]  /*211b0*/  BRA `(.L_x_116) ;  /* 0xfffffffc00fc7947 */ /* 0x000fc0000383ffff */
[----:B------:R-:W-:-:S00]  /*211c0*/  NOP ;  /* 0x0000000000007918 */ /* 0x000fc00000000000 */
        /* <DEDUP_REMOVED lines=11> */
.L_x_117:


//--------------------- .nv.shared._ZN7cutlass13device_kernelINS_4gemm6kernel13GemmUniversalIN4cute5tupleIJiiiiEEENS1_10collective13CollectiveMmaINS1_37MainloopSm90TmaGmmaWarpSpecializedFP8ILi2ENS5_IJNS4_1CILi1EEESB_SB_EEENS1_35KernelTmaWarpSpecializedCooperativeEEENS5_IJNSA_ILi512EEENSA_ILi96EEENSA_ILi128EEEEEENS_12float_e4m3_tENS5_IJlSB_lEEESJ_SK_NS4_8TiledMMAINS4_8MMA_AtomIJNS4_4SM904GMMA30MMA_64x96x32_F32E4M3E4M3_SS_TNILNSO_7ScaleInE1ELSQ_1EEEEEENS4_6LayoutINS5_IJNSA_ILi2EEESB_SB_EEENS5_IJSB_NSA_ILi0EEESW_EEEEENS5_IJNS4_10UnderscoreESZ_SZ_EEEEENS4_13SM90_TMA_LOADENS4_14ComposedLayoutINS4_7SwizzleILi3ELi4ELi3EEENS4_18smem_ptr_flag_bitsILi8EEENST_INS5_IJNSA_ILi8EEESH_EEENS5_IJSH_SB_EEEEEEEvNS4_8identityES12_S1C_vS1D_EENS_8epilogue10collective6detail29Sm90TmaWarpSpecializedAdapterINS1G_15DefaultEpilogueISJ_SK_SK_NS1F_6thread17LinearCombinationISJ_Li1EffLNS1K_9ScaleType4KindE0ELNS_15FloatRoundStyleE2ESJ_EENS1_15EpilogueDefaultEEEEEvvEEEEvNT_6ParamsE --------------------------
	.section	.nv.shared._ZN7cutlass13device_kernelINS_4gemm6kernel13GemmUniversalIN4cute5tupleIJiiiiEEENS1_10collective13CollectiveMmaINS1_37MainloopSm90TmaGmmaWarpSpecializedFP8ILi2ENS5_IJNS4_1CILi1EEESB_SB_EEENS1_35KernelTmaWarpSpecializedCooperativeEEENS5_IJNSA_ILi512EEENSA_ILi96EEENSA_ILi128EEEEEENS_12float_e4m3_tENS5_IJlSB_lEEESJ_SK_NS4_8TiledMMAINS4_8MMA_AtomIJNS4_4SM904GMMA30MMA_64x96x32_F32E4M3E4M3_SS_TNILNSO_7ScaleInE1ELSQ_1EEEEEENS4_6LayoutINS5_IJNSA_ILi2EEESB_SB_EEENS5_IJSB_NSA_ILi0EEESW_EEEEENS5_IJNS4_10UnderscoreESZ_SZ_EEEEENS4_13SM90_TMA_LOADENS4_14ComposedLayoutINS4_7SwizzleILi3ELi4ELi3EEENS4_18smem_ptr_flag_bitsILi8EEENST_INS5_IJNSA_ILi8EEESH_EEENS5_IJSH_SB_EEEEEEEvNS4_8identityES12_S1C_vS1D_EENS_8epilogue10collective6detail29Sm90TmaWarpSpecializedAdapterINS1G_15DefaultEpilogueISJ_SK_SK_NS1F_6thread17LinearCombinationISJ_Li1EffLNS1K_9ScaleType4KindE0ELNS_15FloatRoundStyleE2ESJ_EENS1_15EpilogueDefaultEEEEEvvEEEEvNT_6ParamsE,"aw",@nobits
	.sectionflags	@""
	.align	16
	.zero		1024


//--------------------- .nv.shared.reserved.0     --------------------------
	.section	.nv.shared.reserved.0,"aw",@nobits
	.weak		__nv_reservedSMEM_offset_0_alias
	.size		__nv_reservedSMEM_offset_0_alias, 0, 0
	.other		__nv_reservedSMEM_offset_0_alias,@"STO_CUDA_RESERVED_SHARED STV_DEFAULT"
__nv_reservedSMEM_offset_0_alias:
	.zero		0


//--------------------- .nv.global                --------------------------
	.section	.nv.global,"aw",@nobits
.nv.global:
	.type		_ZN39_INTERNAL_5ce5ca6f_4_k_cu_88798b01_32824cute1_E,@object
	.size		_ZN39_INTERNAL_5ce5ca6f_4_k_cu_88798b01_32824cute1_E,(_ZN39_INTERNAL_5ce5ca6f_4_k_cu_88798b01_32824cuda3std3__45__cpo6cbeginE - _ZN39_INTERNAL_5ce5ca6f_4_k_cu_88798b01_32824cute1_E)
_ZN39_INTERNAL_5ce5ca6f_4_k_cu_88798b01_32824cute1_E:
	.zero		1
	.type		_ZN39_INTERNAL_5ce5ca6f_4_k_cu_88798b01_32824cuda3std3__45__cpo6cbeginE,@object
	.size		_ZN39_INTERNAL_5ce5ca6f_4_k_cu_88798b01_32824cuda3std3__45__cpo6cbeginE,(_ZN39_INTERNAL_5ce5ca6f_4_k_cu_88798b01_32824cuda3std3__48in_placeE - _ZN39_INTERNAL_5ce5ca6f_4_k_cu_88798b01_32824cuda3std3__45__cpo6cbeginE)
_ZN39_INTERNAL_5ce5ca6f_4_k_cu_88798b01_32824cuda3std3__45__cpo6cbeginE:
	.zero		1
	.type		_ZN39_INTERNAL_5ce5ca6f_4_k_cu_88798b01_32824cuda3std3__48in_placeE,@object
	.size		_ZN39_INTERNAL_5ce5ca6f_4_k_cu_88798b01_32824cuda3std3__48in_placeE,(_ZN39_INTERNAL_5ce5ca6f_4_k_cu_88798b01_32824cuda3std6ranges3__45__cpo9iter_moveE - _ZN39_INTERNAL_5ce5ca6f_4_k_cu_88798b01_32824cuda3std3__48in_placeE)
_ZN39_INTERNAL_5ce5ca6f_4_k_cu_88798b01_32824cuda3std3__48in_placeE:
	.zero		1
	.type		_ZN39_INTERNAL_5ce5ca6f_4_k_cu_88798b01_32824cuda3std6ranges3__45__cpo9iter_moveE,@object
	.size		_ZN39_INTERNAL_5ce5ca6f_4_k_cu_88798b01_32824cuda3std6ranges3__45__cpo9iter_moveE,(_ZN39_INTERNAL_5ce5ca6f_4_k_cu_88798b01_32824cuda3std3__45__cpo5beginE - _ZN39_INTERNAL_5ce5ca6f_4_k_cu_88798b01_32824cuda3std6ranges3__45__cpo9iter_moveE)
_ZN39_INTERNAL_5ce5ca6f_4_k_cu_88798b01_32824cuda3std6ranges3__45__cpo9iter_moveE:
	.zero		1
	.type		_ZN39_INTERNAL_5ce5ca6f_4_k_cu_88798b01_32824cuda3std3__45__cpo5beginE,@object
	.size		_ZN39_INTERNAL_5ce5ca6f_4_k_cu_88798b01_32824cuda3std3__45__cpo5beginE,(_ZN39_INTERNAL_5ce5ca6f_4_k_cu_88798b01_32824cuda3std3__441_GLOBAL__N__5ce5ca6f_4_k_cu_88798b01_32826ignoreE - _ZN39_INTERNAL_5ce5ca6f_4_k_cu_88798b01_32824cuda3std3__45__cpo5beginE)
_ZN39_INTERNAL_5ce5ca6f_4_k_cu_88798b01_32824cuda3std3__45__cpo5beginE:
	.zero		1
	.type		_ZN39_INTERNAL_5ce5ca6f_4_k_cu_88798b01_32824cuda3std3__441_GLOBAL__N__5ce5ca6f_4_k_cu_88798b01_32826ignoreE,@object
	.size		_ZN39_INTERNAL_5ce5ca6f_4_k_cu_88798b01_32824cuda3std3__441_GLOBAL__N__5ce5ca6f_4_k_cu_88798b01_32826ignoreE,(_ZN39_INTERNAL_5ce5ca6f_4_k_cu_88798b01_32824cute7productE - _ZN39_INTERNAL_5ce5ca6f_4_k_cu_88798b01_32824cuda3std3__441_GLOBAL__N__5ce5ca6f_4_k_cu_88798b01_32826ignoreE)
_ZN39_INTERNAL_5ce5ca6f_4_k_cu_88798b01_32824cuda3std3__441_GLOBAL__N__5ce5ca6f_4_k_cu_88798b01_32826ignoreE:
	.zero		1
	.type		_ZN39_INTERNAL_5ce5ca6f_4_k_cu_88798b01_32824cute7productE,@object
	.size		_ZN39_INTERNAL_5ce5ca6f_4_k_cu_88798b01_32824cute7productE,(_ZN39_INTERNAL_5ce5ca6f_4_k_cu_88798b01_32824cuda3std3__45__cpo3endE - _ZN39_INTERNAL_5ce5ca6f_4_k_cu_88798b01_32824cute7productE)
_ZN39_INTERNAL_5ce5ca6f_4_k_cu_88798b01_32824cute7productE:
	.zero		1
	.type		_ZN39_INTERNAL_5ce5ca6f_4_k_cu_88798b01_32824cuda3std3__45__cpo3endE,@object
	.size		_ZN39_INTERNAL_5ce5ca6f_4_k_cu_88798b01_32824cuda3std3__45__cpo3endE,(_ZN39_INTERNAL_5ce5ca6f_4_k_cu_88798b01_32824cuda3std3__419piecewise_constructE - _ZN39_INTERNAL_5ce5ca6f_4_k_cu_88798b01_32824cuda3std3__45__cpo3endE)
_ZN39_INTERNAL_5ce5ca6f_4_k_cu_88798b01_32824cuda3std3__45__cpo3endE:
	.zero		1
	.type		_ZN39_INTERNAL_5ce5ca6f_4_k_cu_88798b01_32824cuda3std3__419piecewise_constructE,@object
	.size		_ZN39_INTERNAL_5ce5ca6f_4_k_cu_88798b01_32824cuda3std3__419piecewise_constructE,(_ZN39_INTERNAL_5ce5ca6f_4_k_cu_88798b01_32824cuda3std3__45__cpo4cendE - _ZN39_INTERNAL_5ce5ca6f_4_k_cu_88798b01_32824cuda3std3__419piecewise_constructE)
_ZN39_INTERNAL_5ce5ca6f_4_k_cu_88798b01_32824cuda3std3__419piecewise_constructE:
	.zero		1
	.type		_ZN39_INTERNAL_5ce5ca6f_4_k_cu_88798b01_32824cuda3std3__45__cpo4cendE,@object
	.size		_ZN39_INTERNAL_5ce5ca6f_4_k_cu_88798b01_32824cuda3std3__45__cpo4cendE,(_ZN39_INTERNAL_5ce5ca6f_4_k_cu_88798b01_32824cuda3std6ranges3__45__cpo4swapE - _ZN39_INTERNAL_5ce5ca6f_4_k_cu_88798b01_32824cuda3std3__45__cpo4cendE)
_ZN39_INTERNAL_5ce5ca6f_4_k_cu_88798b01_32824cuda3std3__45__cpo4cendE:
	.zero		1
	.type		_ZN39_INTERNAL_5ce5ca6f_4_k_cu_88798b01_32824cuda3std6ranges3__45__cpo4swapE,@object
	.size		_ZN39_INTERNAL_5ce5ca6f_4_k_cu_88798b01_32824cuda3std6ranges3__45__cpo4swapE,(.L_7 - _ZN39_INTERNAL_5ce5ca6f_4_k_cu_88798b01_32824cuda3std6ranges3__45__cpo4swapE)
_ZN39_INTERNAL_5ce5ca6f_4_k_cu_88798b01_32824cuda3std6ranges3__45__cpo4swapE:
	.zero		1
.L_7:


//--------------------- .nv.constant0._ZN7cutlass13device_kernelINS_4gemm6kernel13GemmUniversalIN4cute5tupleIJiiiiEEENS1_10collective13CollectiveMmaINS1_37MainloopSm90TmaGmmaWarpSpecializedFP8ILi2ENS5_IJNS4_1CILi1EEESB_SB_EEENS1_35KernelTmaWarpSpecializedCooperativeEEENS5_IJNSA_ILi512EEENSA_ILi96EEENSA_ILi128EEEEEENS_12float_e4m3_tENS5_IJlSB_lEEESJ_SK_NS4_8TiledMMAINS4_8MMA_AtomIJNS4_4SM904GMMA30MMA_64x96x32_F32E4M3E4M3_SS_TNILNSO_7ScaleInE1ELSQ_1EEEEEENS4_6LayoutINS5_IJNSA_ILi2EEESB_SB_EEENS5_IJSB_NSA_ILi0EEESW_EEEEENS5_IJNS4_10UnderscoreESZ_SZ_EEEEENS4_13SM90_TMA_LOADENS4_14ComposedLayoutINS4_7SwizzleILi3ELi4ELi3EEENS4_18smem_ptr_flag_bitsILi8EEENST_INS5_IJNSA_ILi8EEESH_EEENS5_IJSH_SB_EEEEEEEvNS4_8identityES12_S1C_vS1D_EENS_8epilogue10collective6detail29Sm90TmaWarpSpecializedAdapterINS1G_15DefaultEpilogueISJ_SK_SK_NS1F_6thread17LinearCombinationISJ_Li1EffLNS1K_9ScaleType4KindE0ELNS_15FloatRoundStyleE2ESJ_EENS1_15EpilogueDefaultEEEEEvvEEEEvNT_6ParamsE --------------------------
	.section	.nv.constant0._ZN7cutlass13device_kernelINS_4gemm6kernel13GemmUniversalIN4cute5tupleIJiiiiEEENS1_10collective13CollectiveMmaINS1_37MainloopSm90TmaGmmaWarpSpecializedFP8ILi2ENS5_IJNS4_1CILi1EEESB_SB_EEENS1_35KernelTmaWarpSpecializedCooperativeEEENS5_IJNSA_ILi512EEENSA_ILi96EEENSA_ILi128EEEEEENS_12float_e4m3_tENS5_IJlSB_lEEESJ_SK_NS4_8TiledMMAINS4_8MMA_AtomIJNS4_4SM904GMMA30MMA_64x96x32_F32E4M3E4M3_SS_TNILNSO_7ScaleInE1ELSQ_1EEEEEENS4_6LayoutINS5_IJNSA_ILi2EEESB_SB_EEENS5_IJSB_NSA_ILi0EEESW_EEEEENS5_IJNS4_10UnderscoreESZ_SZ_EEEEENS4_13SM90_TMA_LOADENS4_14ComposedLayoutINS4_7SwizzleILi3ELi4ELi3EEENS4_18smem_ptr_flag_bitsILi8EEENST_INS5_IJNSA_ILi8EEESH_EEENS5_IJSH_SB_EEEEEEEvNS4_8identityES12_S1C_vS1D_EENS_8epilogue10collective6detail29Sm90TmaWarpSpecializedAdapterINS1G_15DefaultEpilogueISJ_SK_SK_NS1F_6thread17LinearCombinationISJ_Li1EffLNS1K_9ScaleType4KindE0ELNS_15FloatRoundStyleE2ESJ_EENS1_15EpilogueDefaultEEEEEvvEEEEvNT_6ParamsE,"a",@progbits
	.sectionflags	@""
	.align	4
.nv.constant0._ZN7cutlass13device_kernelINS_4gemm6kernel13GemmUniversalIN4cute5tupleIJiiiiEEENS1_10collective13CollectiveMmaINS1_37MainloopSm90TmaGmmaWarpSpecializedFP8ILi2ENS5_IJNS4_1CILi1EEESB_SB_EEENS1_35KernelTmaWarpSpecializedCooperativeEEENS5_IJNSA_ILi512EEENSA_ILi96EEENSA_ILi128EEEEEENS_12float_e4m3_tENS5_IJlSB_lEEESJ_SK_NS4_8TiledMMAINS4_8MMA_AtomIJNS4_4SM904GMMA30MMA_64x96x32_F32E4M3E4M3_SS_TNILNSO_7ScaleInE1ELSQ_1EEEEEENS4_6LayoutINS5_IJNSA_ILi2EEESB_SB_EEENS5_IJSB_NSA_ILi0EEESW_EEEEENS5_IJNS4_10UnderscoreESZ_SZ_EEEEENS4_13SM90_TMA_LOADENS4_14ComposedLayoutINS4_7SwizzleILi3ELi4ELi3EEENS4_18smem_ptr_flag_bitsILi8EEENST_INS5_IJNSA_ILi8EEESH_EEENS5_IJSH_SB_EEEEEEEvNS4_8identityES12_S1C_vS1D_EENS_8epilogue10collective6detail29Sm90TmaWarpSpecializedAdapterINS1G_15DefaultEpilogueISJ_SK_SK_NS1F_6thread17LinearCombinationISJ_Li1EffLNS1K_9ScaleType4KindE0ELNS_15FloatRoundStyleE2ESJ_EENS1_15EpilogueDefaultEEEEEvvEEEEvNT_6ParamsE:
	.zero		1664


//--------------------- SYMBOLS --------------------------

	.type		.nv.reservedSmem.offset0,@object
	.size		.nv.reservedSmem.offset0,0x4
